	.target	sm_100a

	.elftype	@"ET_EXEC"


//--------------------- .note.nv.tkinfo           --------------------------
	.section	.note.nv.tkinfo,"",@"SHT_NOTE"
	.sectionflags	@"SHF_NOTE_NV_TKINFO"
	.tkinfo
        /*0018*/ 	.word	0x00000002
        /*0030*/ 	.string	""
        /*0030*/ 	.string	"ptxas"
        /*0030*/ 	.string	"Cuda compilation tools, release 13.0, V13.0.88"
        /*0030*/ 	.string	"Build cuda_13.0.r13.0/compiler.36424714_0"
        /*0030*/ 	.string	"-arch sm_100a -m 64 "



//--------------------- .note.nv.cuinfo           --------------------------
	.section	.note.nv.cuinfo,"",@"SHT_NOTE"
	.sectionflags	@"SHF_NOTE_NV_CUINFO"
        /*0018*/ 	.short	0x0002
        /*001a*/ 	.short	0x0064
        /*001c*/ 	.short	0x0082
	.zero		2


//--------------------- .nv.info                  --------------------------
	.section	.nv.info,"",@"SHT_CUDA_INFO"
	.align	4


	//----- nvinfo : EIATTR_REGCOUNT
	.align		4
        /*0000*/ 	.byte	0x04, 0x2f
        /*0002*/ 	.short	(.L_19 - .L_18)
	.align		4
.L_18:
        /*0004*/ 	.word	index@(_ZN7cutlass13device_kernelINS_4gemm6kernel13GemmUniversalIN4cute5tupleIJiiiiEEENS1_10collective13CollectiveMmaINS1_46MainloopSm100TmaUmmaWarpSpecializedBlockScaledILi3ELi2ELi1ENS5_IJNS4_1CILi4EEENSA_ILi1EEESC_EEEEENS5_IJNSA_ILi128EEENSA_ILi256EEESF_EEENS5_IJNS_12float_e4m3_tENS_13float_ue8m0_tEEEENS5_IJNS5_IJlSC_lEEENS4_6LayoutINS5_IJNS5_IJNS5_IJNSA_ILi32EEESB_EEEiEEESP_NS5_IJSC_iEEEEEENS5_IJNS5_IJNS5_IJNSA_ILi16EEESB_EEEiEEENS5_IJNS5_IJNSA_ILi0EEESC_EEENSA_ILi512EEEEEENS5_IJSV_iEEEEEEEEEEESK_S12_NS4_8TiledMMAINS4_8MMA_AtomIJNS4_21SM100_MMA_MXF8F6F4_SSISI_SI_fSJ_Li128ELi256ELNS4_4UMMA5MajorE0ELS17_0ELNS16_7ScaleInE0ELS18_0EEEEEENSM_INS5_IJSC_SC_SC_EEENS5_IJSV_SV_SV_EEEEENS5_IJNS4_10UnderscoreES1E_S1E_EEEEENS5_IJNS4_13SM90_TMA_LOADES1H_EEENS5_IJNS4_14ComposedLayoutINS4_7SwizzleILi3ELi4ELi3EEENS4_18smem_ptr_flag_bitsILi8EEENSM_INS5_IJNSA_ILi8EEESF_EEENS5_IJSF_SC_EEEEEEENSM_INS5_IJNS5_IJNS5_IJSO_SC_EEENS5_IJSN_SC_EEEEEESC_NS5_IJSB_SC_EEEEEENS5_IJNS5_IJNS5_IJST_SX_EEESW_EEESV_NS5_IJSC_SX_EEEEEEEEEEEvNS4_8identityENS5_IJNS4_23SM90_TMA_LOAD_MULTICASTES25_EEENS5_IJS1S_NSM_INS5_IJNS5_IJNS5_IJSO_NSA_ILi2EEEEEES1U_EEESC_S1W_EEENS5_IJS1Z_SV_NS5_IJSC_NSA_ILi1024EEEEEEEEEEEEEEvS24_EENS_8epilogue10collective18CollectiveEpilogueINS2H_23Sm100TmaWarpSpecializedILi4ELi2ELi32ELb1ELb0EEEJNS5_IJNSA_ILi64EEESG_SF_EEENS5_IJNSM_IS2M_SC_EENSM_INS5_IJSN_S27_EEENS5_IJSC_SF_EEEEEEEENS_10bfloat16_tESL_S2T_SL_NS2H_6fusion15FusionCallbacksIS2L_NS2U_17LinearCombinationIS2T_fS2T_fLNS_15FloatRoundStyleE2EEES2N_S2S_JEEENS4_5SM1004TMEM4LOAD26SM100_TMEM_LOAD_32dp32b32xES1H_NS1J_INS1K_ILi2ELi4ELi3EEENS1M_ILi16EEENSM_INS5_IJS1O_SN_EEES1U_EEEENS4_39AutoVectorizingCopyWithAssumedAlignmentILi128EEENS4_14SM90_TMA_STOREES38_S3A_S3A_EEEvvEEEEvNT_6ParamsE)
        /*0008*/ 	.word	0x000000de


	//----- nvinfo : EIATTR_FRAME_SIZE
	.align		4
.L_19:
        /*000c*/ 	.byte	0x04, 0x11
        /*000e*/ 	.short	(.L_21 - .L_20)
	.align		4
.L_20:
        /*0010*/ 	.word	index@($__internal_2_$__cuda_sm10x_tcgen05_guardrail_trap_unallocated_columns_being_dealloced)
        /*0014*/ 	.word	0x00000000


	//----- nvinfo : EIATTR_FRAME_SIZE
	.align		4
.L_21:
        /*0018*/ 	.byte	0x04, 0x11
        /*001a*/ 	.short	(.L_23 - .L_22)
	.align		4
.L_22:
        /*001c*/ 	.word	index@($__internal_1_$__cuda_sm10x_tcgen05_guardrail_trap_phase_invalid_during_alloc)
        /*0020*/ 	.word	0x00000000


	//----- nvinfo : EIATTR_FRAME_SIZE
	.align		4
.L_23:
        /*0024*/ 	.byte	0x04, 0x11
        /*0026*/ 	.short	(.L_25 - .L_24)
	.align		4
.L_24:
        /*0028*/ 	.word	index@($__internal_0_$__cuda_sm10x_tcgen05_guardrail_trap_col_being_dealloced_not_returned_by_alloc)
        /*002c*/ 	.word	0x00000000


	//----- nvinfo : EIATTR_FRAME_SIZE
	.align		4
.L_25:
        /*0030*/ 	.byte	0x04, 0x11
        /*0032*/ 	.short	(.L_27 - .L_26)
	.align		4
.L_26:
        /*0034*/ 	.word	index@(_ZN7cutlass13device_kernelINS_4gemm6kernel13GemmUniversalIN4cute5tupleIJiiiiEEENS1_10collective13CollectiveMmaINS1_46MainloopSm100TmaUmmaWarpSpecializedBlockScaledILi3ELi2ELi1ENS5_IJNS4_1CILi4EEENSA_ILi1EEESC_EEEEENS5_IJNSA_ILi128EEENSA_ILi256EEESF_EEENS5_IJNS_12float_e4m3_tENS_13float_ue8m0_tEEEENS5_IJNS5_IJlSC_lEEENS4_6LayoutINS5_IJNS5_IJNS5_IJNSA_ILi32EEESB_EEEiEEESP_NS5_IJSC_iEEEEEENS5_IJNS5_IJNS5_IJNSA_ILi16EEESB_EEEiEEENS5_IJNS5_IJNSA_ILi0EEESC_EEENSA_ILi512EEEEEENS5_IJSV_iEEEEEEEEEEESK_S12_NS4_8TiledMMAINS4_8MMA_AtomIJNS4_21SM100_MMA_MXF8F6F4_SSISI_SI_fSJ_Li128ELi256ELNS4_4UMMA5MajorE0ELS17_0ELNS16_7ScaleInE0ELS18_0EEEEEENSM_INS5_IJSC_SC_SC_EEENS5_IJSV_SV_SV_EEEEENS5_IJNS4_10UnderscoreES1E_S1E_EEEEENS5_IJNS4_13SM90_TMA_LOADES1H_EEENS5_IJNS4_14ComposedLayoutINS4_7SwizzleILi3ELi4ELi3EEENS4_18smem_ptr_flag_bitsILi8EEENSM_INS5_IJNSA_ILi8EEESF_EEENS5_IJSF_SC_EEEEEEENSM_INS5_IJNS5_IJNS5_IJSO_SC_EEENS5_IJSN_SC_EEEEEESC_NS5_IJSB_SC_EEEEEENS5_IJNS5_IJNS5_IJST_SX_EEESW_EEESV_NS5_IJSC_SX_EEEEEEEEEEEvNS4_8identityENS5_IJNS4_23SM90_TMA_LOAD_MULTICASTES25_EEENS5_IJS1S_NSM_INS5_IJNS5_IJNS5_IJSO_NSA_ILi2EEEEEES1U_EEESC_S1W_EEENS5_IJS1Z_SV_NS5_IJSC_NSA_ILi1024EEEEEEEEEEEEEEvS24_EENS_8epilogue10collective18CollectiveEpilogueINS2H_23Sm100TmaWarpSpecializedILi4ELi2ELi32ELb1ELb0EEEJNS5_IJNSA_ILi64EEESG_SF_EEENS5_IJNSM_IS2M_SC_EENSM_INS5_IJSN_S27_EEENS5_IJSC_SF_EEEEEEEENS_10bfloat16_tESL_S2T_SL_NS2H_6fusion15FusionCallbacksIS2L_NS2U_17LinearCombinationIS2T_fS2T_fLNS_15FloatRoundStyleE2EEES2N_S2S_JEEENS4_5SM1004TMEM4LOAD26SM100_TMEM_LOAD_32dp32b32xES1H_NS1J_INS1K_ILi2ELi4ELi3EEENS1M_ILi16EEENSM_INS5_IJS1O_SN_EEES1U_EEEENS4_39AutoVectorizingCopyWithAssumedAlignmentILi128EEENS4_14SM90_TMA_STOREES38_S3A_S3A_EEEvvEEEEvNT_6ParamsE)
        /*0038*/ 	.word	0x00000000


	//----- nvinfo : EIATTR_MIN_STACK_SIZE
	.align		4
.L_27:
        /*003c*/ 	.byte	0x04, 0x12
        /*003e*/ 	.short	(.L_29 - .L_28)
	.align		4
.L_28:
        /*0040*/ 	.word	index@(_ZN7cutlass13device_kernelINS_4gemm6kernel13GemmUniversalIN4cute5tupleIJiiiiEEENS1_10collective13CollectiveMmaINS1_46MainloopSm100TmaUmmaWarpSpecializedBlockScaledILi3ELi2ELi1ENS5_IJNS4_1CILi4EEENSA_ILi1EEESC_EEEEENS5_IJNSA_ILi128EEENSA_ILi256EEESF_EEENS5_IJNS_12float_e4m3_tENS_13float_ue8m0_tEEEENS5_IJNS5_IJlSC_lEEENS4_6LayoutINS5_IJNS5_IJNS5_IJNSA_ILi32EEESB_EEEiEEESP_NS5_IJSC_iEEEEEENS5_IJNS5_IJNS5_IJNSA_ILi16EEESB_EEEiEEENS5_IJNS5_IJNSA_ILi0EEESC_EEENSA_ILi512EEEEEENS5_IJSV_iEEEEEEEEEEESK_S12_NS4_8TiledMMAINS4_8MMA_AtomIJNS4_21SM100_MMA_MXF8F6F4_SSISI_SI_fSJ_Li128ELi256ELNS4_4UMMA5MajorE0ELS17_0ELNS16_7ScaleInE0ELS18_0EEEEEENSM_INS5_IJSC_SC_SC_EEENS5_IJSV_SV_SV_EEEEENS5_IJNS4_10UnderscoreES1E_S1E_EEEEENS5_IJNS4_13SM90_TMA_LOADES1H_EEENS5_IJNS4_14ComposedLayoutINS4_7SwizzleILi3ELi4ELi3EEENS4_18smem_ptr_flag_bitsILi8EEENSM_INS5_IJNSA_ILi8EEESF_EEENS5_IJSF_SC_EEEEEEENSM_INS5_IJNS5_IJNS5_IJSO_SC_EEENS5_IJSN_SC_EEEEEESC_NS5_IJSB_SC_EEEEEENS5_IJNS5_IJNS5_IJST_SX_EEESW_EEESV_NS5_IJSC_SX_EEEEEEEEEEEvNS4_8identityENS5_IJNS4_23SM90_TMA_LOAD_MULTICASTES25_EEENS5_IJS1S_NSM_INS5_IJNS5_IJNS5_IJSO_NSA_ILi2EEEEEES1U_EEESC_S1W_EEENS5_IJS1Z_SV_NS5_IJSC_NSA_ILi1024EEEEEEEEEEEEEEvS24_EENS_8epilogue10collective18CollectiveEpilogueINS2H_23Sm100TmaWarpSpecializedILi4ELi2ELi32ELb1ELb0EEEJNS5_IJNSA_ILi64EEESG_SF_EEENS5_IJNSM_IS2M_SC_EENSM_INS5_IJSN_S27_EEENS5_IJSC_SF_EEEEEEEENS_10bfloat16_tESL_S2T_SL_NS2H_6fusion15FusionCallbacksIS2L_NS2U_17LinearCombinationIS2T_fS2T_fLNS_15FloatRoundStyleE2EEES2N_S2S_JEEENS4_5SM1004TMEM4LOAD26SM100_TMEM_LOAD_32dp32b32xES1H_NS1J_INS1K_ILi2ELi4ELi3EEENS1M_ILi16EEENSM_INS5_IJS1O_SN_EEES1U_EEEENS4_39AutoVectorizingCopyWithAssumedAlignmentILi128EEENS4_14SM90_TMA_STOREES38_S3A_S3A_EEEvvEEEEvNT_6ParamsE)
        /*0044*/ 	.word	0x00000000
.L_29:


//--------------------- .nv.compat                --------------------------
	.section	.nv.compat,"",@"SHT_CUDA_COMPAT_INFO"
	.align	4
        /*0000*/ 	.byte	0x02, 0x09, 0x01, 0x00, 0x02, 0x02, 0x02, 0x00, 0x02, 0x05, 0x05, 0x00, 0x03, 0x07, 0x01, 0x01
        /*0010*/ 	.byte	0x02, 0x03, 0x01, 0x00, 0x02, 0x06, 0x01, 0x00, 0x04, 0x0b, 0x08, 0x00, 0x09, 0x00, 0x00, 0x00
        /*0020*/ 	.byte	0x00, 0x00, 0x00, 0x00


//--------------------- .nv.info._ZN7cutlass13device_kernelINS_4gemm6kernel13GemmUniversalIN4cute5tupleIJiiiiEEENS1_10collective13CollectiveMmaINS1_46MainloopSm100TmaUmmaWarpSpecializedBlockScaledILi3ELi2ELi1ENS5_IJNS4_1CILi4EEENSA_ILi1EEESC_EEEEENS5_IJNSA_ILi128EEENSA_ILi256EEESF_EEENS5_IJNS_12float_e4m3_tENS_13float_ue8m0_tEEEENS5_IJNS5_IJlSC_lEEENS4_6LayoutINS5_IJNS5_IJNS5_IJNSA_ILi32EEESB_EEEiEEESP_NS5_IJSC_iEEEEEENS5_IJNS5_IJNS5_IJNSA_ILi16EEESB_EEEiEEENS5_IJNS5_IJNSA_ILi0EEESC_EEENSA_ILi512EEEEEENS5_IJSV_iEEEEEEEEEEESK_S12_NS4_8TiledMMAINS4_8MMA_AtomIJNS4_21SM100_MMA_MXF8F6F4_SSISI_SI_fSJ_Li128ELi256ELNS4_4UMMA5MajorE0ELS17_0ELNS16_7ScaleInE0ELS18_0EEEEEENSM_INS5_IJSC_SC_SC_EEENS5_IJSV_SV_SV_EEEEENS5_IJNS4_10UnderscoreES1E_S1E_EEEEENS5_IJNS4_13SM90_TMA_LOADES1H_EEENS5_IJNS4_14ComposedLayoutINS4_7SwizzleILi3ELi4ELi3EEENS4_18smem_ptr_flag_bitsILi8EEENSM_INS5_IJNSA_ILi8EEESF_EEENS5_IJSF_SC_EEEEEEENSM_INS5_IJNS5_IJNS5_IJSO_SC_EEENS5_IJSN_SC_EEEEEESC_NS5_IJSB_SC_EEEEEENS5_IJNS5_IJNS5_IJST_SX_EEESW_EEESV_NS5_IJSC_SX_EEEEEEEEEEEvNS4_8identityENS5_IJNS4_23SM90_TMA_LOAD_MULTICASTES25_EEENS5_IJS1S_NSM_INS5_IJNS5_IJNS5_IJSO_NSA_ILi2EEEEEES1U_EEESC_S1W_EEENS5_IJS1Z_SV_NS5_IJSC_NSA_ILi1024EEEEEEEEEEEEEEvS24_EENS_8epilogue10collective18CollectiveEpilogueINS2H_23Sm100TmaWarpSpecializedILi4ELi2ELi32ELb1ELb0EEEJNS5_IJNSA_ILi64EEESG_SF_EEENS5_IJNSM_IS2M_SC_EENSM_INS5_IJSN_S27_EEENS5_IJSC_SF_EEEEEEEENS_10bfloat16_tESL_S2T_SL_NS2H_6fusion15FusionCallbacksIS2L_NS2U_17LinearCombinationIS2T_fS2T_fLNS_15FloatRoundStyleE2EEES2N_S2S_JEEENS4_5SM1004TMEM4LOAD26SM100_TMEM_LOAD_32dp32b32xES1H_NS1J_INS1K_ILi2ELi4ELi3EEENS1M_ILi16EEENSM_INS5_IJS1O_SN_EEES1U_EEEENS4_39AutoVectorizingCopyWithAssumedAlignmentILi128EEENS4_14SM90_TMA_STOREES38_S3A_S3A_EEEvvEEEEvNT_6ParamsE --------------------------
	.section	.nv.info._ZN7cutlass13device_kernelINS_4gemm6kernel13GemmUniversalIN4cute5tupleIJiiiiEEENS1_10collective13CollectiveMmaINS1_46MainloopSm100TmaUmmaWarpSpecializedBlockScaledILi3ELi2ELi1ENS5_IJNS4_1CILi4EEENSA_ILi1EEESC_EEEEENS5_IJNSA_ILi128EEENSA_ILi256EEESF_EEENS5_IJNS_12float_e4m3_tENS_13float_ue8m0_tEEEENS5_IJNS5_IJlSC_lEEENS4_6LayoutINS5_IJNS5_IJNS5_IJNSA_ILi32EEESB_EEEiEEESP_NS5_IJSC_iEEEEEENS5_IJNS5_IJNS5_IJNSA_ILi16EEESB_EEEiEEENS5_IJNS5_IJNSA_ILi0EEESC_EEENSA_ILi512EEEEEENS5_IJSV_iEEEEEEEEEEESK_S12_NS4_8TiledMMAINS4_8MMA_AtomIJNS4_21SM100_MMA_MXF8F6F4_SSISI_SI_fSJ_Li128ELi256ELNS4_4UMMA5MajorE0ELS17_0ELNS16_7ScaleInE0ELS18_0EEEEEENSM_INS5_IJSC_SC_SC_EEENS5_IJSV_SV_SV_EEEEENS5_IJNS4_10UnderscoreES1E_S1E_EEEEENS5_IJNS4_13SM90_TMA_LOADES1H_EEENS5_IJNS4_14ComposedLayoutINS4_7SwizzleILi3ELi4ELi3EEENS4_18smem_ptr_flag_bitsILi8EEENSM_INS5_IJNSA_ILi8EEESF_EEENS5_IJSF_SC_EEEEEEENSM_INS5_IJNS5_IJNS5_IJSO_SC_EEENS5_IJSN_SC_EEEEEESC_NS5_IJSB_SC_EEEEEENS5_IJNS5_IJNS5_IJST_SX_EEESW_EEESV_NS5_IJSC_SX_EEEEEEEEEEEvNS4_8identityENS5_IJNS4_23SM90_TMA_LOAD_MULTICASTES25_EEENS5_IJS1S_NSM_INS5_IJNS5_IJNS5_IJSO_NSA_ILi2EEEEEES1U_EEESC_S1W_EEENS5_IJS1Z_SV_NS5_IJSC_NSA_ILi1024EEEEEEEEEEEEEEvS24_EENS_8epilogue10collective18CollectiveEpilogueINS2H_23Sm100TmaWarpSpecializedILi4ELi2ELi32ELb1ELb0EEEJNS5_IJNSA_ILi64EEESG_SF_EEENS5_IJNSM_IS2M_SC_EENSM_INS5_IJSN_S27_EEENS5_IJSC_SF_EEEEEEEENS_10bfloat16_tESL_S2T_SL_NS2H_6fusion15FusionCallbacksIS2L_NS2U_17LinearCombinationIS2T_fS2T_fLNS_15FloatRoundStyleE2EEES2N_S2S_JEEENS4_5SM1004TMEM4LOAD26SM100_TMEM_LOAD_32dp32b32xES1H_NS1J_INS1K_ILi2ELi4ELi3EEENS1M_ILi16EEENSM_INS5_IJS1O_SN_EEES1U_EEEENS4_39AutoVectorizingCopyWithAssumedAlignmentILi128EEENS4_14SM90_TMA_STOREES38_S3A_S3A_EEEvvEEEEvNT_6ParamsE,"",@"SHT_CUDA_INFO"
	.sectionflags	@""
	.align	4


	//----- nvinfo : EIATTR_CUDA_API_VERSION
	.align		4
        /*0000*/ 	.byte	0x04, 0x37
        /*0002*/ 	.short	(.L_31 - .L_30)
.L_30:
        /*0004*/ 	.word	0x00000082


	//----- nvinfo : EIATTR_KPARAM_INFO
	.align		4
.L_31:
        /*0008*/ 	.byte	0x04, 0x17
        /*000a*/ 	.short	(.L_33 - .L_32)
.L_32:
        /*000c*/ 	.word	0x00000000
        /*0010*/ 	.short	0x0000
        /*0012*/ 	.short	0x0000
        /*0014*/ 	.byte	0x00, 0xf0, 0x01, 0x30


	//----- nvinfo : EIATTR_AT_ENTRY_FRAGMENTS
	.align		4
.L_33:
        /*0018*/ 	.byte	0x04, 0x4f
        /*001a*/ 	.short	(.L_35 - .L_34)


	//   ....[0]....
.L_34:
        /*001c*/ 	.word	0x00000006


	//----- nvinfo : EIATTR_RESERVED_SMEM_USED
	.align		4
.L_35:
        /*0020*/ 	.byte	0x01, 0x41
	.zero		2


	//----- nvinfo : EIATTR_SPARSE_MMA_MASK
	.align		4
        /*0024*/ 	.byte	0x03, 0x50
        /*0026*/ 	.short	0x0000


	//----- nvinfo : EIATTR_TCGEN05_1CTA_USED
	.align		4
        /*0028*/ 	.byte	0x01, 0x51
	.zero		2


	//----- nvinfo : EIATTR_MAXREG_COUNT
	.align		4
        /*002c*/ 	.byte	0x03, 0x1b
        /*002e*/ 	.short	0x00ff


	//----- nvinfo : EIATTR_NUM_BARRIERS
	.align		4
        /*0030*/ 	.byte	0x02, 0x4c
        /*0032*/ 	.byte	0x07
	.zero		1


	//----- nvinfo : EIATTR_EXTERNS
	.align		4
        /*0034*/ 	.byte	0x04, 0x0f
        /*0036*/ 	.short	(.L_37 - .L_36)


	//   ....[0]....
	.align		4
.L_36:
        /*0038*/ 	.word	index@(__assertfail)


	//----- nvinfo : EIATTR_MERCURY_ISA_VERSION
	.align		4
.L_37:
        /*003c*/ 	.byte	0x03, 0x5f
        /*003e*/ 	.short	0x0101


	//----- nvinfo : EIATTR_INT_WARP_WIDE_INSTR_OFFSETS
	.align		4
        /*0040*/ 	.byte	0x04, 0x31
        /*0042*/ 	.short	(.L_39 - .L_38)


	//   ....[0]....
.L_38:
        /*0044*/ 	.word	0x00000d60


	//   ....[1]....
        /*0048*/ 	.word	0x00000e20


	//   ....[2]....
        /*004c*/ 	.word	0x000044d0


	//   ....[3]....
        /*0050*/ 	.word	0x000044f0


	//   ....[4]....
        /*0054*/ 	.word	0x00004520


	//   ....[5]....
        /*0058*/ 	.word	0x00005160


	//   ....[6]....
        /*005c*/ 	.word	0x00005200


	//   ....[7]....
        /*0060*/ 	.word	0x000052b0


	//   ....[8]....
        /*0064*/ 	.word	0x00005320


	//   ....[9]....
        /*0068*/ 	.word	0x000053d0


	//   ....[10]....
        /*006c*/ 	.word	0x000054a0


	//   ....[11]....
        /*0070*/ 	.word	0x00005520


	//   ....[12]....
        /*0074*/ 	.word	0x000055b0


	//   ....[13]....
        /*0078*/ 	.word	0x00005690


	//   ....[14]....
        /*007c*/ 	.word	0x00005700


	//   ....[15]....
        /*0080*/ 	.word	0x000057c0


	//   ....[16]....
        /*0084*/ 	.word	0x00005870


	//   ....[17]....
        /*0088*/ 	.word	0x000058f0


	//   ....[18]....
        /*008c*/ 	.word	0x00005980


	//   ....[19]....
        /*0090*/ 	.word	0x00005a70


	//   ....[20]....
        /*0094*/ 	.word	0x00005ae0


	//   ....[21]....
        /*0098*/ 	.word	0x00005c40


	//   ....[22]....
        /*009c*/ 	.word	0x00005c70


	//   ....[23]....
        /*00a0*/ 	.word	0x00005ce0


	//   ....[24]....
        /*00a4*/ 	.word	0x00005d90


	//   ....[25]....
        /*00a8*/ 	.word	0x00005e60


	//   ....[26]....
        /*00ac*/ 	.word	0x00005f00


	//   ....[27]....
        /*00b0*/ 	.word	0x00005fc0


	//   ....[28]....
        /*00b4*/ 	.word	0x000060d0


	//----- nvinfo : EIATTR_COOP_GROUP_MASK_REGIDS
	.align		4
.L_39:
        /*00b8*/ 	.byte	0x04, 0x29
        /*00ba*/ 	.short	(.L_41 - .L_40)


	//   ....[0]....
.L_40:
        /*00bc*/ 	.word	0xffffffff


	//   ....[1]....
        /*00c0*/ 	.word	0xffffffff


	//   ....[2]....
        /*00c4*/ 	.word	0xffffffff


	//   ....[3]....
        /*00c8*/ 	.word	0xffffffff


	//   ....[4]....
        /*00cc*/ 	.word	0xffffffff


	//   ....[5]....
        /*00d0*/ 	.word	0xffffffff


	//   ....[6]....
        /*00d4*/ 	.word	0xffffffff


	//   ....[7]....
        /*00d8*/ 	.word	0xffffffff


	//   ....[8]....
        /*00dc*/ 	.word	0xffffffff


	//   ....[9]....
        /*00e0*/ 	.word	0xffffffff


	//   ....[10]....
        /*00e4*/ 	.word	0xffffffff


	//   ....[11]....
        /*00e8*/ 	.word	0xffffffff


	//   ....[12]....
        /*00ec*/ 	.word	0xffffffff


	//   ....[13]....
        /*00f0*/ 	.word	0xffffffff


	//----- nvinfo : EIATTR_COOP_GROUP_INSTR_OFFSETS
	.align		4
.L_41:
        /*00f4*/ 	.byte	0x04, 0x28
        /*00f6*/ 	.short	(.L_43 - .L_42)


	//   ....[0]....
.L_42:
        /*00f8*/ 	.word	0x00000080


	//   ....[1]....
        /*00fc*/ 	.word	0x00000550


	//   ....[2]....
        /*0100*/ 	.word	0x000006d0


	//   ....[3]....
        /*0104*/ 	.word	0x00000870


	//   ....[4]....
        /*0108*/ 	.word	0x00000970


	//   ....[5]....
        /*010c*/ 	.word	0x00000ae0


	//   ....[6]....
        /*0110*/ 	.word	0x00000c20


	//   ....[7]....
        /*0114*/ 	.word	0x00000e90


	//   ....[8]....
        /*0118*/ 	.word	0x000023f0


	//   ....[9]....
        /*011c*/ 	.word	0x00003250


	//   ....[10]....
        /*0120*/ 	.word	0x00003460


	//   ....[11]....
        /*0124*/ 	.word	0x00003490


	//   ....[12]....
        /*0128*/ 	.word	0x000043b0


	//   ....[13]....
        /*012c*/ 	.word	0x000045e0


	//----- nvinfo : EIATTR_VRC_CTA_INIT_COUNT
	.align		4
.L_43:
        /*0130*/ 	.byte	0x02, 0x4a
        /*0132*/ 	.byte	0x80
	.zero		1


	//----- nvinfo : EIATTR_SYSCALL_OFFSETS
	.align		4
        /*0134*/ 	.byte	0x04, 0x46
        /*0136*/ 	.short	(.L_45 - .L_44)


	//   ....[0]....
.L_44:
        /*0138*/ 	.word	0x00006cb0


	//   ....[1]....
        /*013c*/ 	.word	0x00006da0


	//   ....[2]....
        /*0140*/ 	.word	0x00007970


	//   ....[3]....
        /*0144*/ 	.word	0x00007ae0


	//   ....[4]....
        /*0148*/ 	.word	0x00008fa0


	//   ....[5]....
        /*014c*/ 	.word	0x00009110


	//   ....[6]....
        /*0150*/ 	.word	0x0000a630


	//   ....[7]....
        /*0154*/ 	.word	0x0000a7a0


	//   ....[8]....
        /*0158*/ 	.word	0x0000bc50


	//   ....[9]....
        /*015c*/ 	.word	0x0000bdc0


	//   ....[10]....
        /*0160*/ 	.word	0x0000d2d0


	//   ....[11]....
        /*0164*/ 	.word	0x0000d440


	//   ....[12]....
        /*0168*/ 	.word	0x0000e910


	//   ....[13]....
        /*016c*/ 	.word	0x0000ea80


	//   ....[14]....
        /*0170*/ 	.word	0x0000ff80


	//   ....[15]....
        /*0174*/ 	.word	0x000100f0


	//   ....[16]....
        /*0178*/ 	.word	0x00011550


	//   ....[17]....
        /*017c*/ 	.word	0x000116c0


	//----- nvinfo : EIATTR_MBARRIER_INSTR_OFFSETS
	.align		4
.L_45:
        /*0180*/ 	.byte	0x04, 0x39
        /*0182*/ 	.short	(.L_47 - .L_46)


	//   ....[0]....
.L_46:
        /*0184*/ 	.word	0x00000660
        /*0188*/ 	.word	0x000000ff
        /*018c*/ 	.word	0x00000000
        /*0190*/ 	.short	0x0100
        /*0192*/ 	.byte	0x04
	.zero		1


	//   ....[1]....
        /*0194*/ 	.word	0x00000670
        /*0198*/ 	.word	0x000000ff
        /*019c*/ 	.word	0x00000018
        /*01a0*/ 	.short	0x0100
        /*01a2*/ 	.byte	0x04
	.zero		1


	//   ....[2]....
        /*01a4*/ 	.word	0x00000680
        /*01a8*/ 	.word	0x000000ff
        /*01ac*/ 	.word	0x00000008
        /*01b0*/ 	.short	0x0100
        /*01b2*/ 	.byte	0x04
	.zero		1


	//   ....[3]....
        /*01b4*/ 	.word	0x00000690
        /*01b8*/ 	.word	0x000000ff
        /*01bc*/ 	.word	0x00000020
        /*01c0*/ 	.short	0x0100
        /*01c2*/ 	.byte	0x04
	.zero		1


	//   ....[4]....
        /*01c4*/ 	.word	0x000006a0
        /*01c8*/ 	.word	0x000000ff
        /*01cc*/ 	.word	0x00000010
        /*01d0*/ 	.short	0x0100
        /*01d2*/ 	.byte	0x04
	.zero		1


	//   ....[5]....
        /*01d4*/ 	.word	0x000006b0
        /*01d8*/ 	.word	0x000000ff
        /*01dc*/ 	.word	0x00000028
        /*01e0*/ 	.short	0x0100
        /*01e2*/ 	.byte	0x04
	.zero		1


	//   ....[6]....
        /*01e4*/ 	.word	0x000007e0
        /*01e8*/ 	.word	0x000000ff
        /*01ec*/ 	.word	0x00000030
        /*01f0*/ 	.short	0x0100
        /*01f2*/ 	.byte	0x04
	.zero		1


	//   ....[7]....
        /*01f4*/ 	.word	0x000007f0
        /*01f8*/ 	.word	0x000000ff
        /*01fc*/ 	.word	0x00000050
        /*0200*/ 	.short	0x0100
        /*0202*/ 	.byte	0x04
	.zero		1


	//   ....[8]....
        /*0204*/ 	.word	0x00000800
        /*0208*/ 	.word	0x000000ff
        /*020c*/ 	.word	0x00000038
        /*0210*/ 	.short	0x0100
        /*0212*/ 	.byte	0x04
	.zero		1


	//   ....[9]....
        /*0214*/ 	.word	0x00000810
        /*0218*/ 	.word	0x000000ff
        /*021c*/ 	.word	0x00000058
        /*0220*/ 	.short	0x0100
        /*0222*/ 	.byte	0x04
	.zero		1


	//   ....[10]....
        /*0224*/ 	.word	0x00000820
        /*0228*/ 	.word	0x000000ff
        /*022c*/ 	.word	0x00000040
        /*0230*/ 	.short	0x0100
        /*0232*/ 	.byte	0x04
	.zero		1


	//   ....[11]....
        /*0234*/ 	.word	0x00000830
        /*0238*/ 	.word	0x000000ff
        /*023c*/ 	.word	0x00000060
        /*0240*/ 	.short	0x0100
        /*0242*/ 	.byte	0x04
	.zero		1


	//   ....[12]....
        /*0244*/ 	.word	0x00000840
        /*0248*/ 	.word	0x000000ff
        /*024c*/ 	.word	0x00000048
        /*0250*/ 	.short	0x0100
        /*0252*/ 	.byte	0x04
	.zero		1


	//   ....[13]....
        /*0254*/ 	.word	0x00000850
        /*0258*/ 	.word	0x000000ff
        /*025c*/ 	.word	0x00000068
        /*0260*/ 	.short	0x0100
        /*0262*/ 	.byte	0x04
	.zero		1


	//   ....[14]....
        /*0264*/ 	.word	0x00000940
        /*0268*/ 	.word	0x000000ff
        /*026c*/ 	.word	0x00000070
        /*0270*/ 	.short	0x0100
        /*0272*/ 	.byte	0x06
	.zero		1


	//   ....[15]....
        /*0274*/ 	.word	0x00000950
        /*0278*/ 	.word	0x000000ff
        /*027c*/ 	.word	0x00000078
        /*0280*/ 	.short	0x0100
        /*0282*/ 	.byte	0x06
	.zero		1


	//   ....[16]....
        /*0284*/ 	.word	0x00000a90
        /*0288*/ 	.word	0x000000ff
        /*028c*/ 	.word	0x00000080
        /*0290*/ 	.short	0x0100
        /*0292*/ 	.byte	0x06
	.zero		1


	//   ....[17]....
        /*0294*/ 	.word	0x00000aa0
        /*0298*/ 	.word	0x000000ff
        /*029c*/ 	.word	0x00000090
        /*02a0*/ 	.short	0x0100
        /*02a2*/ 	.byte	0x06
	.zero		1


	//   ....[18]....
        /*02a4*/ 	.word	0x00000ab0
        /*02a8*/ 	.word	0x000000ff
        /*02ac*/ 	.word	0x00000088
        /*02b0*/ 	.short	0x0100
        /*02b2*/ 	.byte	0x06
	.zero		1


	//   ....[19]....
        /*02b4*/ 	.word	0x00000ac0
        /*02b8*/ 	.word	0x000000ff
        /*02bc*/ 	.word	0x00000098
        /*02c0*/ 	.short	0x0100
        /*02c2*/ 	.byte	0x06
	.zero		1


	//   ....[20]....
        /*02c4*/ 	.word	0x00000bf0
        /*02c8*/ 	.word	0x000000ff
        /*02cc*/ 	.word	0x000000a0
        /*02d0*/ 	.short	0x0100
        /*02d2*/ 	.byte	0x04
	.zero		1


	//   ....[21]....
        /*02d4*/ 	.word	0x00000c00
        /*02d8*/ 	.word	0x000000ff
        /*02dc*/ 	.word	0x000000a8
        /*02e0*/ 	.short	0x0100
        /*02e2*/ 	.byte	0x04
	.zero		1


	//   ....[22]....
        /*02e4*/ 	.word	0x00000d00
        /*02e8*/ 	.word	0x000000ff
        /*02ec*/ 	.word	0x000000b0
        /*02f0*/ 	.short	0x0100
        /*02f2*/ 	.byte	0x04
	.zero		1


	//   ....[23]....
        /*02f4*/ 	.word	0x00000d10
        /*02f8*/ 	.word	0x000000ff
        /*02fc*/ 	.word	0x000000c0
        /*0300*/ 	.short	0x0100
        /*0302*/ 	.byte	0x04
	.zero		1


	//   ....[24]....
        /*0304*/ 	.word	0x00000d20
        /*0308*/ 	.word	0x000000ff
        /*030c*/ 	.word	0x000000b8
        /*0310*/ 	.short	0x0100
        /*0312*/ 	.byte	0x04
	.zero		1


	//   ....[25]....
        /*0314*/ 	.word	0x00000d30
        /*0318*/ 	.word	0x000000ff
        /*031c*/ 	.word	0x000000c8
        /*0320*/ 	.short	0x0100
        /*0322*/ 	.byte	0x04
	.zero		1


	//   ....[26]....
        /*0324*/ 	.word	0x00000e40
        /*0328*/ 	.word	0x000000ff
        /*032c*/ 	.word	0x000000d0
        /*0330*/ 	.short	0x0100
        /*0332*/ 	.byte	0x06
	.zero		1


	//   ....[27]....
        /*0334*/ 	.word	0x00001a10
        /*0338*/ 	.word	0x00000000
        /*033c*/ 	.word	0x000000c0
        /*0340*/ 	.short	0x010a
        /*0342*/ 	.byte	0xff
	.zero		1


	//   ....[28]....
        /*0344*/ 	.word	0x00001a30
        /*0348*/ 	.word	0x00000000
        /*034c*/ 	.word	0x000000b0
        /*0350*/ 	.short	0x0101
        /*0352*/ 	.byte	0xff
	.zero		1


	//   ....[29]....
        /*0354*/ 	.word	0x00001af0
        /*0358*/ 	.word	0x000000ff
        /*035c*/ 	.word	0x00000018
        /*0360*/ 	.short	0x010a
        /*0362*/ 	.byte	0x04
	.zero		1


	//   ....[30]....
        /*0364*/ 	.word	0x00001b80
        /*0368*/ 	.word	0x000000ff
        /*036c*/ 	.word	0x00000018
        /*0370*/ 	.short	0x010a
        /*0372*/ 	.byte	0x21
	.zero		1


	//   ....[31]....
        /*0374*/ 	.word	0x00001cc0
        /*0378*/ 	.word	0x000000ff
        /*037c*/ 	.word	0x00000018
        /*0380*/ 	.short	0x010a
        /*0382*/ 	.byte	0x05
	.zero		1


	//   ....[32]....
        /*0384*/ 	.word	0x00001f80
        /*0388*/ 	.word	0x000000ff
        /*038c*/ 	.word	0x00000078
        /*0390*/ 	.short	0x0101
        /*0392*/ 	.byte	0x06
	.zero		1


	//   ....[33]....
        /*0394*/ 	.word	0x00001fa0
        /*0398*/ 	.word	0x000000ff
        /*039c*/ 	.word	0x00000018
        /*03a0*/ 	.short	0x010a
        /*03a2*/ 	.byte	0x04
	.zero		1


	//   ....[34]....
        /*03a4*/ 	.word	0x00002020
        /*03a8*/ 	.word	0x000000ff
        /*03ac*/ 	.word	0x00000018
        /*03b0*/ 	.short	0x010a
        /*03b2*/ 	.byte	0x21
	.zero		1


	//   ....[35]....
        /*03b4*/ 	.word	0x00002160
        /*03b8*/ 	.word	0x000000ff
        /*03bc*/ 	.word	0x00000018
        /*03c0*/ 	.short	0x010a
        /*03c2*/ 	.byte	0x05
	.zero		1


	//   ....[36]....
        /*03c4*/ 	.word	0x00002420
        /*03c8*/ 	.word	0x00000003
        /*03cc*/ 	.word	0x00000080
        /*03d0*/ 	.short	0x010a
        /*03d2*/ 	.byte	0xff
	.zero		1


	//   ....[37]....
        /*03d4*/ 	.word	0x00002570
        /*03d8*/ 	.word	0x00000000
        /*03dc*/ 	.word	0x00000000
        /*03e0*/ 	.short	0x0101
        /*03e2*/ 	.byte	0xff
	.zero		1


	//   ....[38]....
        /*03e4*/ 	.word	0x00002b30
        /*03e8*/ 	.word	0x000000ff
        /*03ec*/ 	.word	0x00000000
        /*03f0*/ 	.short	0x010a
        /*03f2*/ 	.byte	0x04
	.zero		1


	//   ....[39]....
        /*03f4*/ 	.word	0x00002bc0
        /*03f8*/ 	.word	0x000000ff
        /*03fc*/ 	.word	0x00000000
        /*0400*/ 	.short	0x010a
        /*0402*/ 	.byte	0x05
	.zero		1


	//   ....[40]....
        /*0404*/ 	.word	0x00002c60
        /*0408*/ 	.word	0x00000000
        /*040c*/ 	.word	0x00000000
        /*0410*/ 	.short	0x010a
        /*0412*/ 	.byte	0xff
	.zero		1


	//   ....[41]....
        /*0414*/ 	.word	0x00002da0
        /*0418*/ 	.word	0x00000002
        /*041c*/ 	.word	0x000000b0
        /*0420*/ 	.short	0x010a
        /*0422*/ 	.byte	0xff
	.zero		1


	//   ....[42]....
        /*0424*/ 	.word	0x00002e00
        /*0428*/ 	.word	0x00000004
        /*042c*/ 	.word	0x00000000
        /*0430*/ 	.short	0x0101
        /*0432*/ 	.byte	0xff
	.zero		1


	//   ....[43]....
        /*0434*/ 	.word	0x00002e20
        /*0438*/ 	.word	0x000000ff
        /*043c*/ 	.word	0x00000090
        /*0440*/ 	.short	0x010a
        /*0442*/ 	.byte	0x04
	.zero		1


	//   ....[44]....
        /*0444*/ 	.word	0x00002f40
        /*0448*/ 	.word	0x00000002
        /*044c*/ 	.word	0x00000080
        /*0450*/ 	.short	0x010a
        /*0452*/ 	.byte	0xff
	.zero		1


	//   ....[45]....
        /*0454*/ 	.word	0x00003050
        /*0458*/ 	.word	0x00000002
        /*045c*/ 	.word	0x00000000
        /*0460*/ 	.short	0x0101
        /*0462*/ 	.byte	0xff
	.zero		1


	//   ....[46]....
        /*0464*/ 	.word	0x000030e0
        /*0468*/ 	.word	0x000000ff
        /*046c*/ 	.word	0x00000090
        /*0470*/ 	.short	0x0106
        /*0472*/ 	.byte	0x04
	.zero		1


	//   ....[47]....
        /*0474*/ 	.word	0x00003100
        /*0478*/ 	.word	0x000000ff
        /*047c*/ 	.word	0x00000090
        /*0480*/ 	.short	0x010a
        /*0482*/ 	.byte	0x04
	.zero		1


	//   ....[48]....
        /*0484*/ 	.word	0x00003190
        /*0488*/ 	.word	0x000000ff
        /*048c*/ 	.word	0x00000090
        /*0490*/ 	.short	0x0106
        /*0492*/ 	.byte	0x07
	.zero		1


	//   ....[49]....
        /*0494*/ 	.word	0x000031d0
        /*0498*/ 	.word	0x00000000
        /*049c*/ 	.word	0x00000090
        /*04a0*/ 	.short	0x010a
        /*04a2*/ 	.byte	0xff
	.zero		1


	//   ....[50]....
        /*04a4*/ 	.word	0x000039b0
        /*04a8*/ 	.word	0x00000000
        /*04ac*/ 	.word	0x00000080
        /*04b0*/ 	.short	0x010a
        /*04b2*/ 	.byte	0xff
	.zero		1


	//   ....[51]....
        /*04b4*/ 	.word	0x00003ac0
        /*04b8*/ 	.word	0x00000000
        /*04bc*/ 	.word	0x00000000
        /*04c0*/ 	.short	0x0101
        /*04c2*/ 	.byte	0xff
	.zero		1


	//   ....[52]....
        /*04c4*/ 	.word	0x00003b10
        /*04c8*/ 	.word	0x000000ff
        /*04cc*/ 	.word	0x00000000
        /*04d0*/ 	.short	0x010a
        /*04d2*/ 	.byte	0x07
	.zero		1


	//   ....[53]....
        /*04d4*/ 	.word	0x00003b30
        /*04d8*/ 	.word	0x000000ff
        /*04dc*/ 	.word	0x00000000
        /*04e0*/ 	.short	0x010a
        /*04e2*/ 	.byte	0x07
	.zero		1


	//   ....[54]....
        /*04e4*/ 	.word	0x00003c50
        /*04e8*/ 	.word	0x000000ff
        /*04ec*/ 	.word	0x00000000
        /*04f0*/ 	.short	0x010a
        /*04f2*/ 	.byte	0x09
	.zero		1


	//   ....[55]....
        /*04f4*/ 	.word	0x00003ca0
        /*04f8*/ 	.word	0x000000ff
        /*04fc*/ 	.word	0x000000a8
        /*0500*/ 	.short	0x010a
        /*0502*/ 	.byte	0x22
	.zero		1


	//   ....[56]....
        /*0504*/ 	.word	0x00003f20
        /*0508*/ 	.word	0x000000ff
        /*050c*/ 	.word	0x00000000
        /*0510*/ 	.short	0x010a
        /*0512*/ 	.byte	0x07
	.zero		1


	//   ....[57]....
        /*0514*/ 	.word	0x00004060
        /*0518*/ 	.word	0x000000ff
        /*051c*/ 	.word	0x00000000
        /*0520*/ 	.short	0x010a
        /*0522*/ 	.byte	0x04
	.zero		1


	//   ....[58]....
        /*0524*/ 	.word	0x00004390
        /*0528*/ 	.word	0x000000ff
        /*052c*/ 	.word	0x000000d0
        /*0530*/ 	.short	0x010a
        /*0532*/ 	.byte	0x22
	.zero		1


	//   ....[59]....
        /*0534*/ 	.word	0x000048f0
        /*0538*/ 	.word	0x00000008
        /*053c*/ 	.word	0x00000080
        /*0540*/ 	.short	0x010a
        /*0542*/ 	.byte	0xff
	.zero		1


	//   ....[60]....
        /*0544*/ 	.word	0x00004a60
        /*0548*/ 	.word	0x00000000
        /*054c*/ 	.word	0x00000000
        /*0550*/ 	.short	0x0101
        /*0552*/ 	.byte	0xff
	.zero		1


	//   ....[61]....
        /*0554*/ 	.word	0x00004f40
        /*0558*/ 	.word	0x000000ff
        /*055c*/ 	.word	0x00000078
        /*0560*/ 	.short	0x010a
        /*0562*/ 	.byte	0x15
	.zero		1


	//   ....[62]....
        /*0564*/ 	.word	0x00005120
        /*0568*/ 	.word	0x000000ff
        /*056c*/ 	.word	0x00000050
        /*0570*/ 	.short	0x010a
        /*0572*/ 	.byte	0x15
	.zero		1


	//   ....[63]....
        /*0574*/ 	.word	0x000052d0
        /*0578*/ 	.word	0x000000ff
        /*057c*/ 	.word	0x00000030
        /*0580*/ 	.short	0x010b
        /*0582*/ 	.byte	0x15
	.zero		1


	//   ....[64]....
        /*0584*/ 	.word	0x000052e0
        /*0588*/ 	.word	0x000000ff
        /*058c*/ 	.word	0x00000000
        /*0590*/ 	.short	0x0101
        /*0592*/ 	.byte	0x2e
	.zero		1


	//   ....[65]....
        /*0594*/ 	.word	0x000052f0
        /*0598*/ 	.word	0x000000ff
        /*059c*/ 	.word	0x00000058
        /*05a0*/ 	.short	0x010a
        /*05a2*/ 	.byte	0x15
	.zero		1


	//   ....[66]....
        /*05a4*/ 	.word	0x000054c0
        /*05a8*/ 	.word	0x000000ff
        /*05ac*/ 	.word	0x00000038
        /*05b0*/ 	.short	0x010b
        /*05b2*/ 	.byte	0x15
	.zero		1


	//   ....[67]....
        /*05b4*/ 	.word	0x000054d0
        /*05b8*/ 	.word	0x000000ff
        /*05bc*/ 	.word	0x00000000
        /*05c0*/ 	.short	0x0101
        /*05c2*/ 	.byte	0x27
	.zero		1


	//   ....[68]....
        /*05c4*/ 	.word	0x000054e0
        /*05c8*/ 	.word	0x000000ff
        /*05cc*/ 	.word	0x00000060
        /*05d0*/ 	.short	0x010a
        /*05d2*/ 	.byte	0x15
	.zero		1


	//   ....[69]....
        /*05d4*/ 	.word	0x000056b0
        /*05d8*/ 	.word	0x000000ff
        /*05dc*/ 	.word	0x00000040
        /*05e0*/ 	.short	0x010b
        /*05e2*/ 	.byte	0x15
	.zero		1


	//   ....[70]....
        /*05e4*/ 	.word	0x000056c0
        /*05e8*/ 	.word	0x000000ff
        /*05ec*/ 	.word	0x00000000
        /*05f0*/ 	.short	0x0101
        /*05f2*/ 	.byte	0x26
	.zero		1


	//   ....[71]....
        /*05f4*/ 	.word	0x000056d0
        /*05f8*/ 	.word	0x000000ff
        /*05fc*/ 	.word	0x00000068
        /*0600*/ 	.short	0x010a
        /*0602*/ 	.byte	0x15
	.zero		1


	//   ....[72]....
        /*0604*/ 	.word	0x00005890
        /*0608*/ 	.word	0x000000ff
        /*060c*/ 	.word	0x00000048
        /*0610*/ 	.short	0x010b
        /*0612*/ 	.byte	0x15
	.zero		1


	//   ....[73]....
        /*0614*/ 	.word	0x000058a0
        /*0618*/ 	.word	0x000000ff
        /*061c*/ 	.word	0x00000000
        /*0620*/ 	.short	0x0101
        /*0622*/ 	.byte	0x25
	.zero		1


	//   ....[74]....
        /*0624*/ 	.word	0x000058b0
        /*0628*/ 	.word	0x000000ff
        /*062c*/ 	.word	0x00000050
        /*0630*/ 	.short	0x010a
        /*0632*/ 	.byte	0x15
	.zero		1


	//   ....[75]....
        /*0634*/ 	.word	0x00005a90
        /*0638*/ 	.word	0x000000ff
        /*063c*/ 	.word	0x00000030
        /*0640*/ 	.short	0x010b
        /*0642*/ 	.byte	0x15
	.zero		1


	//   ....[76]....
        /*0644*/ 	.word	0x00005aa0
        /*0648*/ 	.word	0x000000ff
        /*064c*/ 	.word	0x00000000
        /*0650*/ 	.short	0x0101
        /*0652*/ 	.byte	0x2e
	.zero		1


	//   ....[77]....
        /*0654*/ 	.word	0x00005ab0
        /*0658*/ 	.word	0x000000ff
        /*065c*/ 	.word	0x00000058
        /*0660*/ 	.short	0x010a
        /*0662*/ 	.byte	0x15
	.zero		1


	//   ....[78]....
        /*0664*/ 	.word	0x00005c90
        /*0668*/ 	.word	0x000000ff
        /*066c*/ 	.word	0x00000038
        /*0670*/ 	.short	0x010b
        /*0672*/ 	.byte	0x15
	.zero		1


	//   ....[79]....
        /*0674*/ 	.word	0x00005ca0
        /*0678*/ 	.word	0x000000ff
        /*067c*/ 	.word	0x00000000
        /*0680*/ 	.short	0x0101
        /*0682*/ 	.byte	0x27
	.zero		1


	//   ....[80]....
        /*0684*/ 	.word	0x00005cb0
        /*0688*/ 	.word	0x000000ff
        /*068c*/ 	.word	0x00000060
        /*0690*/ 	.short	0x010a
        /*0692*/ 	.byte	0x15
	.zero		1


	//   ....[81]....
        /*0694*/ 	.word	0x00005e80
        /*0698*/ 	.word	0x000000ff
        /*069c*/ 	.word	0x00000040
        /*06a0*/ 	.short	0x010b
        /*06a2*/ 	.byte	0x15
	.zero		1


	//   ....[82]....
        /*06a4*/ 	.word	0x00005e90
        /*06a8*/ 	.word	0x000000ff
        /*06ac*/ 	.word	0x00000000
        /*06b0*/ 	.short	0x0101
        /*06b2*/ 	.byte	0x26
	.zero		1


	//   ....[83]....
        /*06b4*/ 	.word	0x00005ea0
        /*06b8*/ 	.word	0x000000ff
        /*06bc*/ 	.word	0x00000068
        /*06c0*/ 	.short	0x010a
        /*06c2*/ 	.byte	0x15
	.zero		1


	//   ....[84]....
        /*06c4*/ 	.word	0x000060f0
        /*06c8*/ 	.word	0x000000ff
        /*06cc*/ 	.word	0x00000048
        /*06d0*/ 	.short	0x010b
        /*06d2*/ 	.byte	0x15
	.zero		1


	//   ....[85]....
        /*06d4*/ 	.word	0x00006100
        /*06d8*/ 	.word	0x000000ff
        /*06dc*/ 	.word	0x00000000
        /*06e0*/ 	.short	0x0101
        /*06e2*/ 	.byte	0x25
	.zero		1


	//   ....[86]....
        /*06e4*/ 	.word	0x00006120
        /*06e8*/ 	.word	0x000000ff
        /*06ec*/ 	.word	0x00000050
        /*06f0*/ 	.short	0x010a
        /*06f2*/ 	.byte	0x15
	.zero		1


	//   ....[87]....
        /*06f4*/ 	.word	0x00006140
        /*06f8*/ 	.word	0x000000ff
        /*06fc*/ 	.word	0x00000058
        /*0700*/ 	.short	0x010a
        /*0702*/ 	.byte	0x15
	.zero		1


	//   ....[88]....
        /*0704*/ 	.word	0x00006160
        /*0708*/ 	.word	0x000000ff
        /*070c*/ 	.word	0x00000060
        /*0710*/ 	.short	0x010a
        /*0712*/ 	.byte	0x15
	.zero		1


	//   ....[89]....
        /*0714*/ 	.word	0x000061b0
        /*0718*/ 	.word	0x00000002
        /*071c*/ 	.word	0x00000068
        /*0720*/ 	.short	0x010a
        /*0722*/ 	.byte	0xff
	.zero		1


	//   ....[90]....
        /*0724*/ 	.word	0x00006520
        /*0728*/ 	.word	0x00000000
        /*072c*/ 	.word	0x00000080
        /*0730*/ 	.short	0x010a
        /*0732*/ 	.byte	0xff
	.zero		1


	//   ....[91]....
        /*0734*/ 	.word	0x000065f0
        /*0738*/ 	.word	0x00000000
        /*073c*/ 	.word	0x00000000
        /*0740*/ 	.short	0x0101
        /*0742*/ 	.byte	0xff
	.zero		1


	//   ....[92]....
        /*0744*/ 	.word	0x000072a0
        /*0748*/ 	.word	0x000000ff
        /*074c*/ 	.word	0x00000030
        /*0750*/ 	.short	0x010a
        /*0752*/ 	.byte	0x2c
	.zero		1


	//   ....[93]....
        /*0754*/ 	.word	0x00007380
        /*0758*/ 	.word	0x000000ff
        /*075c*/ 	.word	0x000000a0
        /*0760*/ 	.short	0x010a
        /*0762*/ 	.byte	0x2c
	.zero		1


	//   ....[94]....
        /*0764*/ 	.word	0x00007500
        /*0768*/ 	.word	0x000000ff
        /*076c*/ 	.word	0x00000030
        /*0770*/ 	.short	0x010a
        /*0772*/ 	.byte	0x2c
	.zero		1


	//   ....[95]....
        /*0774*/ 	.word	0x00007620
        /*0778*/ 	.word	0x000000ff
        /*077c*/ 	.word	0x000000a0
        /*0780*/ 	.short	0x010a
        /*0782*/ 	.byte	0x2c
	.zero		1


	//   ....[96]....
        /*0784*/ 	.word	0x00008c60
        /*0788*/ 	.word	0x00000000
        /*078c*/ 	.word	0x00000000
        /*0790*/ 	.short	0x0101
        /*0792*/ 	.byte	0xff
	.zero		1


	//   ....[97]....
        /*0794*/ 	.word	0x00008c70
        /*0798*/ 	.word	0x00000003
        /*079c*/ 	.word	0x00000030
        /*07a0*/ 	.short	0x010a
        /*07a2*/ 	.byte	0xff
	.zero		1


	//   ....[98]....
        /*07a4*/ 	.word	0x00008d40
        /*07a8*/ 	.word	0x00000003
        /*07ac*/ 	.word	0x00000030
        /*07b0*/ 	.short	0x010a
        /*07b2*/ 	.byte	0xff
	.zero		1


	//   ....[99]....
        /*07b4*/ 	.word	0x00009470
        /*07b8*/ 	.word	0x000000ff
        /*07bc*/ 	.word	0x00000000
        /*07c0*/ 	.short	0x0101
        /*07c2*/ 	.byte	0x04
	.zero		1


	//   ....[100]....
        /*07c4*/ 	.word	0x0000a2a0
        /*07c8*/ 	.word	0x0000000d
        /*07cc*/ 	.word	0x00000000
        /*07d0*/ 	.short	0x0101
        /*07d2*/ 	.byte	0xff
	.zero		1


	//   ....[101]....
        /*07d4*/ 	.word	0x0000a300
        /*07d8*/ 	.word	0x0000000b
        /*07dc*/ 	.word	0x00000030
        /*07e0*/ 	.short	0x010a
        /*07e2*/ 	.byte	0xff
	.zero		1


	//   ....[102]....
        /*07e4*/ 	.word	0x0000a400
        /*07e8*/ 	.word	0x0000000b
        /*07ec*/ 	.word	0x00000030
        /*07f0*/ 	.short	0x010a
        /*07f2*/ 	.byte	0xff
	.zero		1


	//   ....[103]....
        /*07f4*/ 	.word	0x0000b8d0
        /*07f8*/ 	.word	0x00000003
        /*07fc*/ 	.word	0x00000000
        /*0800*/ 	.short	0x0101
        /*0802*/ 	.byte	0xff
	.zero		1


	//   ....[104]....
        /*0804*/ 	.word	0x0000b8f0
        /*0808*/ 	.word	0x00000000
        /*080c*/ 	.word	0x00000030
        /*0810*/ 	.short	0x010a
        /*0812*/ 	.byte	0xff
	.zero		1


	//   ....[105]....
        /*0814*/ 	.word	0x0000b9b0
        /*0818*/ 	.word	0x00000000
        /*081c*/ 	.word	0x00000030
        /*0820*/ 	.short	0x010a
        /*0822*/ 	.byte	0xff
	.zero		1


	//   ....[106]....
        /*0824*/ 	.word	0x0000cef0
        /*0828*/ 	.word	0x00000003
        /*082c*/ 	.word	0x00000000
        /*0830*/ 	.short	0x0101
        /*0832*/ 	.byte	0xff
	.zero		1


	//   ....[107]....
        /*0834*/ 	.word	0x0000cf50
        /*0838*/ 	.word	0x00000008
        /*083c*/ 	.word	0x00000030
        /*0840*/ 	.short	0x010a
        /*0842*/ 	.byte	0xff
	.zero		1


	//   ....[108]....
        /*0844*/ 	.word	0x0000d050
        /*0848*/ 	.word	0x00000008
        /*084c*/ 	.word	0x00000030
        /*0850*/ 	.short	0x010a
        /*0852*/ 	.byte	0xff
	.zero		1


	//   ....[109]....
        /*0854*/ 	.word	0x0000e580
        /*0858*/ 	.word	0x00000003
        /*085c*/ 	.word	0x00000000
        /*0860*/ 	.short	0x0101
        /*0862*/ 	.byte	0xff
	.zero		1


	//   ....[110]....
        /*0864*/ 	.word	0x0000e5a0
        /*0868*/ 	.word	0x00000008
        /*086c*/ 	.word	0x00000030
        /*0870*/ 	.short	0x010a
        /*0872*/ 	.byte	0xff
	.zero		1


	//   ....[111]....
        /*0874*/ 	.word	0x0000e660
        /*0878*/ 	.word	0x00000008
        /*087c*/ 	.word	0x00000030
        /*0880*/ 	.short	0x010a
        /*0882*/ 	.byte	0xff
	.zero		1


	//   ....[112]....
        /*0884*/ 	.word	0x0000fc20
        /*0888*/ 	.word	0x00000003
        /*088c*/ 	.word	0x00000000
        /*0890*/ 	.short	0x0101
        /*0892*/ 	.byte	0xff
	.zero		1


	//   ....[113]....
        /*0894*/ 	.word	0x0000fc40
        /*0898*/ 	.word	0x00000000
        /*089c*/ 	.word	0x00000030
        /*08a0*/ 	.short	0x010a
        /*08a2*/ 	.byte	0xff
	.zero		1


	//   ....[114]....
        /*08a4*/ 	.word	0x0000fd00
        /*08a8*/ 	.word	0x00000000
        /*08ac*/ 	.word	0x00000030
        /*08b0*/ 	.short	0x010a
        /*08b2*/ 	.byte	0xff
	.zero		1


	//   ....[115]....
        /*08b4*/ 	.word	0x00011210
        /*08b8*/ 	.word	0x00000003
        /*08bc*/ 	.word	0x00000000
        /*08c0*/ 	.short	0x0101
        /*08c2*/ 	.byte	0xff
	.zero		1


	//   ....[116]....
        /*08c4*/ 	.word	0x00011230
        /*08c8*/ 	.word	0x00000000
        /*08cc*/ 	.word	0x00000030
        /*08d0*/ 	.short	0x010a
        /*08d2*/ 	.byte	0xff
	.zero		1


	//   ....[117]....
        /*08d4*/ 	.word	0x000112e0
        /*08d8*/ 	.word	0x00000000
        /*08dc*/ 	.word	0x00000030
        /*08e0*/ 	.short	0x010a
        /*08e2*/ 	.byte	0xff
	.zero		1


	//   ....[118]....
        /*08e4*/ 	.word	0x00012800
        /*08e8*/ 	.word	0x00000003
        /*08ec*/ 	.word	0x00000000
        /*08f0*/ 	.short	0x0101
        /*08f2*/ 	.byte	0xff
	.zero		1


	//   ....[119]....
        /*08f4*/ 	.word	0x00012900
        /*08f8*/ 	.word	0x000000ff
        /*08fc*/ 	.word	0x000000d0
        /*0900*/ 	.short	0x0101
        /*0902*/ 	.byte	0x2c
	.zero		1


	//   ....[120]....
        /*0904*/ 	.word	0x00012aa0
        /*0908*/ 	.word	0x000000ff
        /*090c*/ 	.word	0x00000000
        /*0910*/ 	.short	0x0101
        /*0912*/ 	.byte	0x04
	.zero		1


	//   ....[121]....
        /*0914*/ 	.word	0x00012ac0
        /*0918*/ 	.word	0x00000000
        /*091c*/ 	.word	0x000000c0
        /*0920*/ 	.short	0x010a
        /*0922*/ 	.byte	0xff
	.zero		1


	//   ....[122]....
        /*0924*/ 	.word	0x00012b20
        /*0928*/ 	.word	0x00000000
        /*092c*/ 	.word	0x00000018
        /*0930*/ 	.short	0x010a
        /*0932*/ 	.byte	0xff
	.zero		1


	//   ....[123]....
        /*0934*/ 	.word	0x00012b80
        /*0938*/ 	.word	0x00000000
        /*093c*/ 	.word	0x00000018
        /*0940*/ 	.short	0x010a
        /*0942*/ 	.byte	0xff
	.zero		1


	//   ....[124]....
        /*0944*/ 	.word	0x00012bd0
        /*0948*/ 	.word	0x00000003
        /*094c*/ 	.word	0x00000080
        /*0950*/ 	.short	0x010a
        /*0952*/ 	.byte	0xff
	.zero		1


	//   ....[125]....
        /*0954*/ 	.word	0x00012c30
        /*0958*/ 	.word	0x00000000
        /*095c*/ 	.word	0x00000000
        /*0960*/ 	.short	0x010a
        /*0962*/ 	.byte	0xff
	.zero		1


	//   ....[126]....
        /*0964*/ 	.word	0x00012c90
        /*0968*/ 	.word	0x00000000
        /*096c*/ 	.word	0x00000000
        /*0970*/ 	.short	0x010a
        /*0972*/ 	.byte	0xff
	.zero		1


	//   ....[127]....
        /*0974*/ 	.word	0x00012ce0
        /*0978*/ 	.word	0x00000002
        /*097c*/ 	.word	0x000000b0
        /*0980*/ 	.short	0x010a
        /*0982*/ 	.byte	0xff
	.zero		1


	//   ....[128]....
        /*0984*/ 	.word	0x00012d40
        /*0988*/ 	.word	0x00000002
        /*098c*/ 	.word	0x00000090
        /*0990*/ 	.short	0x010a
        /*0992*/ 	.byte	0xff
	.zero		1


	//   ....[129]....
        /*0994*/ 	.word	0x00012d90
        /*0998*/ 	.word	0x00000002
        /*099c*/ 	.word	0x00000080
        /*09a0*/ 	.short	0x010a
        /*09a2*/ 	.byte	0xff
	.zero		1


	//   ....[130]....
        /*09a4*/ 	.word	0x00012df0
        /*09a8*/ 	.word	0x00000000
        /*09ac*/ 	.word	0x00000090
        /*09b0*/ 	.short	0x010a
        /*09b2*/ 	.byte	0xff
	.zero		1


	//   ....[131]....
        /*09b4*/ 	.word	0x00012e40
        /*09b8*/ 	.word	0x00000000
        /*09bc*/ 	.word	0x00000080
        /*09c0*/ 	.short	0x010a
        /*09c2*/ 	.byte	0xff
	.zero		1


	//   ....[132]....
        /*09c4*/ 	.word	0x00012ea0
        /*09c8*/ 	.word	0x00000000
        /*09cc*/ 	.word	0x00000000
        /*09d0*/ 	.short	0x010a
        /*09d2*/ 	.byte	0xff
	.zero		1


	//   ....[133]....
        /*09d4*/ 	.word	0x00012f00
        /*09d8*/ 	.word	0x00000000
        /*09dc*/ 	.word	0x000000a8
        /*09e0*/ 	.short	0x010a
        /*09e2*/ 	.byte	0xff
	.zero		1


	//   ....[134]....
        /*09e4*/ 	.word	0x00012f60
        /*09e8*/ 	.word	0x00000000
        /*09ec*/ 	.word	0x00000000
        /*09f0*/ 	.short	0x010a
        /*09f2*/ 	.byte	0xff
	.zero		1


	//   ....[135]....
        /*09f4*/ 	.word	0x00012fc0
        /*09f8*/ 	.word	0x00000000
        /*09fc*/ 	.word	0x000000d0
        /*0a00*/ 	.short	0x010a
        /*0a02*/ 	.byte	0xff
	.zero		1


	//   ....[136]....
        /*0a04*/ 	.word	0x00013010
        /*0a08*/ 	.word	0x00000008
        /*0a0c*/ 	.word	0x00000080
        /*0a10*/ 	.short	0x010a
        /*0a12*/ 	.byte	0xff
	.zero		1


	//   ....[137]....
        /*0a14*/ 	.word	0x00013070
        /*0a18*/ 	.word	0x00000000
        /*0a1c*/ 	.word	0x00000078
        /*0a20*/ 	.short	0x010a
        /*0a22*/ 	.byte	0xff
	.zero		1


	//   ....[138]....
        /*0a24*/ 	.word	0x000130d0
        /*0a28*/ 	.word	0x00000000
        /*0a2c*/ 	.word	0x00000050
        /*0a30*/ 	.short	0x010a
        /*0a32*/ 	.byte	0xff
	.zero		1


	//   ....[139]....
        /*0a34*/ 	.word	0x00013130
        /*0a38*/ 	.word	0x00000000
        /*0a3c*/ 	.word	0x00000058
        /*0a40*/ 	.short	0x010a
        /*0a42*/ 	.byte	0xff
	.zero		1


	//   ....[140]....
        /*0a44*/ 	.word	0x00013190
        /*0a48*/ 	.word	0x00000000
        /*0a4c*/ 	.word	0x00000060
        /*0a50*/ 	.short	0x010a
        /*0a52*/ 	.byte	0xff
	.zero		1


	//   ....[141]....
        /*0a54*/ 	.word	0x000131f0
        /*0a58*/ 	.word	0x00000000
        /*0a5c*/ 	.word	0x00000068
        /*0a60*/ 	.short	0x010a
        /*0a62*/ 	.byte	0xff
	.zero		1


	//   ....[142]....
        /*0a64*/ 	.word	0x00013250
        /*0a68*/ 	.word	0x00000007
        /*0a6c*/ 	.word	0x00000050
        /*0a70*/ 	.short	0x010a
        /*0a72*/ 	.byte	0xff
	.zero		1


	//   ....[143]....
        /*0a74*/ 	.word	0x000132b0
        /*0a78*/ 	.word	0x00000007
        /*0a7c*/ 	.word	0x00000058
        /*0a80*/ 	.short	0x010a
        /*0a82*/ 	.byte	0xff
	.zero		1


	//   ....[144]....
        /*0a84*/ 	.word	0x00013310
        /*0a88*/ 	.word	0x00000007
        /*0a8c*/ 	.word	0x00000060
        /*0a90*/ 	.short	0x010a
        /*0a92*/ 	.byte	0xff
	.zero		1


	//   ....[145]....
        /*0a94*/ 	.word	0x00013370
        /*0a98*/ 	.word	0x00000007
        /*0a9c*/ 	.word	0x00000068
        /*0aa0*/ 	.short	0x010a
        /*0aa2*/ 	.byte	0xff
	.zero		1


	//   ....[146]....
        /*0aa4*/ 	.word	0x000133d0
        /*0aa8*/ 	.word	0x00000000
        /*0aac*/ 	.word	0x00000050
        /*0ab0*/ 	.short	0x010a
        /*0ab2*/ 	.byte	0xff
	.zero		1


	//   ....[147]....
        /*0ab4*/ 	.word	0x00013430
        /*0ab8*/ 	.word	0x00000000
        /*0abc*/ 	.word	0x00000058
        /*0ac0*/ 	.short	0x010a
        /*0ac2*/ 	.byte	0xff
	.zero		1


	//   ....[148]....
        /*0ac4*/ 	.word	0x00013490
        /*0ac8*/ 	.word	0x00000002
        /*0acc*/ 	.word	0x00000060
        /*0ad0*/ 	.short	0x010a
        /*0ad2*/ 	.byte	0xff
	.zero		1


	//   ....[149]....
        /*0ad4*/ 	.word	0x000134e0
        /*0ad8*/ 	.word	0x00000000
        /*0adc*/ 	.word	0x00000080
        /*0ae0*/ 	.short	0x010a
        /*0ae2*/ 	.byte	0xff
	.zero		1


	//   ....[150]....
        /*0ae4*/ 	.word	0x00013540
        /*0ae8*/ 	.word	0x00000003
        /*0aec*/ 	.word	0x00000030
        /*0af0*/ 	.short	0x010a
        /*0af2*/ 	.byte	0xff
	.zero		1


	//   ....[151]....
        /*0af4*/ 	.word	0x000135a0
        /*0af8*/ 	.word	0x00000003
        /*0afc*/ 	.word	0x000000a0
        /*0b00*/ 	.short	0x010a
        /*0b02*/ 	.byte	0xff
	.zero		1


	//   ....[152]....
        /*0b04*/ 	.word	0x000135f0
        /*0b08*/ 	.word	0x00000003
        /*0b0c*/ 	.word	0x00000030
        /*0b10*/ 	.short	0x010a
        /*0b12*/ 	.byte	0xff
	.zero		1


	//   ....[153]....
        /*0b14*/ 	.word	0x00013640
        /*0b18*/ 	.word	0x0000000b
        /*0b1c*/ 	.word	0x00000030
        /*0b20*/ 	.short	0x010a
        /*0b22*/ 	.byte	0xff
	.zero		1


	//   ....[154]....
        /*0b24*/ 	.word	0x00013690
        /*0b28*/ 	.word	0x00000000
        /*0b2c*/ 	.word	0x00000030
        /*0b30*/ 	.short	0x010a
        /*0b32*/ 	.byte	0xff
	.zero		1


	//   ....[155]....
        /*0b34*/ 	.word	0x000136e0
        /*0b38*/ 	.word	0x00000008
        /*0b3c*/ 	.word	0x00000030
        /*0b40*/ 	.short	0x010a
        /*0b42*/ 	.byte	0xff
	.zero		1


	//   ....[156]....
        /*0b44*/ 	.word	0x00013730
        /*0b48*/ 	.word	0x00000008
        /*0b4c*/ 	.word	0x00000030
        /*0b50*/ 	.short	0x010a
        /*0b52*/ 	.byte	0xff
	.zero		1


	//   ....[157]....
        /*0b54*/ 	.word	0x00013780
        /*0b58*/ 	.word	0x00000000
        /*0b5c*/ 	.word	0x00000030
        /*0b60*/ 	.short	0x010a
        /*0b62*/ 	.byte	0xff
	.zero		1


	//   ....[158]....
        /*0b64*/ 	.word	0x000137d0
        /*0b68*/ 	.word	0x00000000
        /*0b6c*/ 	.word	0x00000030
        /*0b70*/ 	.short	0x010a
        /*0b72*/ 	.byte	0xff
	.zero		1


	//----- nvinfo : EIATTR_NUM_MBARRIERS
	.align		4
.L_47:
        /*0b74*/ 	.byte	0x03, 0x38
        /*0b76*/ 	.short	0x001b


	//----- nvinfo : EIATTR_EXIT_INSTR_OFFSETS
	.align		4
        /*0b78*/ 	.byte	0x04, 0x1c
        /*0b7a*/ 	.short	(.L_49 - .L_48)


	//   ....[0]....
.L_48:
        /*0b7c*/ 	.word	0x00002c90


	//   ....[1]....
        /*0b80*/ 	.word	0x000031a0


	//   ....[2]....
        /*0b84*/ 	.word	0x00003200


	//   ....[3]....
        /*0b88*/ 	.word	0x000045f0


	//   ....[4]....
        /*0b8c*/ 	.word	0x000061e0


	//   ....[5]....
        /*0b90*/ 	.word	0x00006220


	//   ....[6]....
        /*0b94*/ 	.word	0x00012980


	//   ....[7]....
        /*0b98*/ 	.word	0x00012a00


	//   ....[8]....
        /*0b9c*/ 	.word	0x00012a30


	//   ....[9]....
        /*0ba0*/ 	.word	0x00012ab0


	//----- nvinfo : EIATTR_MAX_THREADS
	.align		4
.L_49:
        /*0ba4*/ 	.byte	0x04, 0x05
        /*0ba6*/ 	.short	(.L_51 - .L_50)
.L_50:
        /*0ba8*/ 	.word	0x00000100
        /*0bac*/ 	.word	0x00000001
        /*0bb0*/ 	.word	0x00000001


	//----- nvinfo : EIATTR_CRS_STACK_SIZE
	.align		4
.L_51:
        /*0bb4*/ 	.byte	0x04, 0x1e
        /*0bb6*/ 	.short	(.L_53 - .L_52)
.L_52:
        /*0bb8*/ 	.word	0x00000000


	//----- nvinfo : EIATTR_CBANK_PARAM_SIZE
	.align		4
.L_53:
        /*0bbc*/ 	.byte	0x03, 0x19
        /*0bbe*/ 	.short	0x0c00


	//----- nvinfo : EIATTR_PARAM_CBANK
	.align		4
        /*0bc0*/ 	.byte	0x04, 0x0a
        /*0bc2*/ 	.short	(.L_55 - .L_54)
	.align		4
.L_54:
        /*0bc4*/ 	.word	index@(.nv.constant0._ZN7cutlass13device_kernelINS_4gemm6kernel13GemmUniversalIN4cute5tupleIJiiiiEEENS1_10collective13CollectiveMmaINS1_46MainloopSm100TmaUmmaWarpSpecializedBlockScaledILi3ELi2ELi1ENS5_IJNS4_1CILi4EEENSA_ILi1EEESC_EEEEENS5_IJNSA_ILi128EEENSA_ILi256EEESF_EEENS5_IJNS_12float_e4m3_tENS_13float_ue8m0_tEEEENS5_IJNS5_IJlSC_lEEENS4_6LayoutINS5_IJNS5_IJNS5_IJNSA_ILi32EEESB_EEEiEEESP_NS5_IJSC_iEEEEEENS5_IJNS5_IJNS5_IJNSA_ILi16EEESB_EEEiEEENS5_IJNS5_IJNSA_ILi0EEESC_EEENSA_ILi512EEEEEENS5_IJSV_iEEEEEEEEEEESK_S12_NS4_8TiledMMAINS4_8MMA_AtomIJNS4_21SM100_MMA_MXF8F6F4_SSISI_SI_fSJ_Li128ELi256ELNS4_4UMMA5MajorE0ELS17_0ELNS16_7ScaleInE0ELS18_0EEEEEENSM_INS5_IJSC_SC_SC_EEENS5_IJSV_SV_SV_EEEEENS5_IJNS4_10UnderscoreES1E_S1E_EEEEENS5_IJNS4_13SM90_TMA_LOADES1H_EEENS5_IJNS4_14ComposedLayoutINS4_7SwizzleILi3ELi4ELi3EEENS4_18smem_ptr_flag_bitsILi8EEENSM_INS5_IJNSA_ILi8EEESF_EEENS5_IJSF_SC_EEEEEEENSM_INS5_IJNS5_IJNS5_IJSO_SC_EEENS5_IJSN_SC_EEEEEESC_NS5_IJSB_SC_EEEEEENS5_IJNS5_IJNS5_IJST_SX_EEESW_EEESV_NS5_IJSC_SX_EEEEEEEEEEEvNS4_8identityENS5_IJNS4_23SM90_TMA_LOAD_MULTICASTES25_EEENS5_IJS1S_NSM_INS5_IJNS5_IJNS5_IJSO_NSA_ILi2EEEEEES1U_EEESC_S1W_EEENS5_IJS1Z_SV_NS5_IJSC_NSA_ILi1024EEEEEEEEEEEEEEvS24_EENS_8epilogue10collective18CollectiveEpilogueINS2H_23Sm100TmaWarpSpecializedILi4ELi2ELi32ELb1ELb0EEEJNS5_IJNSA_ILi64EEESG_SF_EEENS5_IJNSM_IS2M_SC_EENSM_INS5_IJSN_S27_EEENS5_IJSC_SF_EEEEEEEENS_10bfloat16_tESL_S2T_SL_NS2H_6fusion15FusionCallbacksIS2L_NS2U_17LinearCombinationIS2T_fS2T_fLNS_15FloatRoundStyleE2EEES2N_S2S_JEEENS4_5SM1004TMEM4LOAD26SM100_TMEM_LOAD_32dp32b32xES1H_NS1J_INS1K_ILi2ELi4ELi3EEENS1M_ILi16EEENSM_INS5_IJS1O_SN_EEES1U_EEEENS4_39AutoVectorizingCopyWithAssumedAlignmentILi128EEENS4_14SM90_TMA_STOREES38_S3A_S3A_EEEvvEEEEvNT_6ParamsE)
        /*0bc8*/ 	.short	0x0380
        /*0bca*/ 	.short	0x0c00


	//----- nvinfo : EIATTR_SW_WAR
	.align		4
.L_55:
        /*0bcc*/ 	.byte	0x04, 0x36
        /*0bce*/ 	.short	(.L_57 - .L_56)
.L_56:
        /*0bd0*/ 	.word	0x00000008
.L_57:


//--------------------- .nv.callgraph             --------------------------
	.section	.nv.callgraph,"",@"SHT_CUDA_CALLGRAPH"
	.align	4
	.sectionentsize	8
	.align		4
        /*0000*/ 	.word	0x00000000
	.align		4
        /*0004*/ 	.word	0xffffffff
	.align		4
        /*0008*/ 	.word	index@(_ZN7cutlass13device_kernelINS_4gemm6kernel13GemmUniversalIN4cute5tupleIJiiiiEEENS1_10collective13CollectiveMmaINS1_46MainloopSm100TmaUmmaWarpSpecializedBlockScaledILi3ELi2ELi1ENS5_IJNS4_1CILi4EEENSA_ILi1EEESC_EEEEENS5_IJNSA_ILi128EEENSA_ILi256EEESF_EEENS5_IJNS_12float_e4m3_tENS_13float_ue8m0_tEEEENS5_IJNS5_IJlSC_lEEENS4_6LayoutINS5_IJNS5_IJNS5_IJNSA_ILi32EEESB_EEEiEEESP_NS5_IJSC_iEEEEEENS5_IJNS5_IJNS5_IJNSA_ILi16EEESB_EEEiEEENS5_IJNS5_IJNSA_ILi0EEESC_EEENSA_ILi512EEEEEENS5_IJSV_iEEEEEEEEEEESK_S12_NS4_8TiledMMAINS4_8MMA_AtomIJNS4_21SM100_MMA_MXF8F6F4_SSISI_SI_fSJ_Li128ELi256ELNS4_4UMMA5MajorE0ELS17_0ELNS16_7ScaleInE0ELS18_0EEEEEENSM_INS5_IJSC_SC_SC_EEENS5_IJSV_SV_SV_EEEEENS5_IJNS4_10UnderscoreES1E_S1E_EEEEENS5_IJNS4_13SM90_TMA_LOADES1H_EEENS5_IJNS4_14ComposedLayoutINS4_7SwizzleILi3ELi4ELi3EEENS4_18smem_ptr_flag_bitsILi8EEENSM_INS5_IJNSA_ILi8EEESF_EEENS5_IJSF_SC_EEEEEEENSM_INS5_IJNS5_IJNS5_IJSO_SC_EEENS5_IJSN_SC_EEEEEESC_NS5_IJSB_SC_EEEEEENS5_IJNS5_IJNS5_IJST_SX_EEESW_EEESV_NS5_IJSC_SX_EEEEEEEEEEEvNS4_8identityENS5_IJNS4_23SM90_TMA_LOAD_MULTICASTES25_EEENS5_IJS1S_NSM_INS5_IJNS5_IJNS5_IJSO_NSA_ILi2EEEEEES1U_EEESC_S1W_EEENS5_IJS1Z_SV_NS5_IJSC_NSA_ILi1024EEEEEEEEEEEEEEvS24_EENS_8epilogue10collective18CollectiveEpilogueINS2H_23Sm100TmaWarpSpecializedILi4ELi2ELi32ELb1ELb0EEEJNS5_IJNSA_ILi64EEESG_SF_EEENS5_IJNSM_IS2M_SC_EENSM_INS5_IJSN_S27_EEENS5_IJSC_SF_EEEEEEEENS_10bfloat16_tESL_S2T_SL_NS2H_6fusion15FusionCallbacksIS2L_NS2U_17LinearCombinationIS2T_fS2T_fLNS_15FloatRoundStyleE2EEES2N_S2S_JEEENS4_5SM1004TMEM4LOAD26SM100_TMEM_LOAD_32dp32b32xES1H_NS1J_INS1K_ILi2ELi4ELi3EEENS1M_ILi16EEENSM_INS5_IJS1O_SN_EEES1U_EEEENS4_39AutoVectorizingCopyWithAssumedAlignmentILi128EEENS4_14SM90_TMA_STOREES38_S3A_S3A_EEEvvEEEEvNT_6ParamsE)
	.align		4
        /*000c*/ 	.word	index@(__assertfail)
	.align		4
        /*0010*/ 	.word	0x00000000
	.align		4
        /*0014*/ 	.word	0xfffffffe
	.align		4
        /*0018*/ 	.word	0x00000000
	.align		4
        /*001c*/ 	.word	0xfffffffd
	.align		4
        /*0020*/ 	.word	0x00000000
	.align		4
        /*0024*/ 	.word	0xfffffffc


//--------------------- .nv.constant4             --------------------------
	.section	.nv.constant4,"a",@progbits
	.align	8
	.align		8
.nv.constant4:
        /*0000*/ 	.dword	__assertfail
	.align		8
        /*0008*/ 	.dword	__unnamed_1
	.align		8
        /*0010*/ 	.dword	__unnamed_2
	.align		8
        /*0018*/ 	.dword	_ZN40_INTERNAL_bb36273e_4_k_cu_9aa59ecb_369724cuda3std3__45__cpo5beginE
	.align		8
        /*0020*/ 	.dword	_ZN40_INTERNAL_bb36273e_4_k_cu_9aa59ecb_369724cuda3std3__45__cpo3endE
	.align		8
        /*0028*/ 	.dword	_ZN40_INTERNAL_bb36273e_4_k_cu_9aa59ecb_369724cuda3std3__45__cpo6cbeginE
	.align		8
        /*0030*/ 	.dword	_ZN40_INTERNAL_bb36273e_4_k_cu_9aa59ecb_369724cuda3std3__45__cpo4cendE
	.align		8
        /*0038*/ 	.dword	_ZN40_INTERNAL_bb36273e_4_k_cu_9aa59ecb_369724cuda3std3__442_GLOBAL__N__bb36273e_4_k_cu_9aa59ecb_369726ignoreE
	.align		8
        /*0040*/ 	.dword	_ZN40_INTERNAL_bb36273e_4_k_cu_9aa59ecb_369724cuda3std3__419piecewise_constructE
	.align		8
        /*0048*/ 	.dword	_ZN40_INTERNAL_bb36273e_4_k_cu_9aa59ecb_369724cuda3std3__48in_placeE
	.align		8
        /*0050*/ 	.dword	_ZN40_INTERNAL_bb36273e_4_k_cu_9aa59ecb_369724cuda3std6ranges3__45__cpo4swapE
	.align		8
        /*0058*/ 	.dword	_ZN40_INTERNAL_bb36273e_4_k_cu_9aa59ecb_369724cuda3std6ranges3__45__cpo9iter_moveE
	.align		8
        /*0060*/ 	.dword	_ZN40_INTERNAL_bb36273e_4_k_cu_9aa59ecb_369724cute7productE
	.align		8
        /*0068*/ 	.dword	_ZN40_INTERNAL_bb36273e_4_k_cu_9aa59ecb_369724cute1_E
	.align		8
        /*0070*/ 	.dword	$str$25
	.align		8
        /*0078*/ 	.dword	$str$26
	.align		8
        /*0080*/ 	.dword	$str$27
	.align		8
        /*0088*/ 	.dword	$str$28


//--------------------- .text._ZN7cutlass13device_kernelINS_4gemm6kernel13GemmUniversalIN4cute5tupleIJiiiiEEENS1_10collective13CollectiveMmaINS1_46MainloopSm100TmaUmmaWarpSpecializedBlockScaledILi3ELi2ELi1ENS5_IJNS4_1CILi4EEENSA_ILi1EEESC_EEEEENS5_IJNSA_ILi128EEENSA_ILi256EEESF_EEENS5_IJNS_12float_e4m3_tENS_13float_ue8m0_tEEEENS5_IJNS5_IJlSC_lEEENS4_6LayoutINS5_IJNS5_IJNS5_IJNSA_ILi32EEESB_EEEiEEESP_NS5_IJSC_iEEEEEENS5_IJNS5_IJNS5_IJNSA_ILi16EEESB_EEEiEEENS5_IJNS5_IJNSA_ILi0EEESC_EEENSA_ILi512EEEEEENS5_IJSV_iEEEEEEEEEEESK_S12_NS4_8TiledMMAINS4_8MMA_AtomIJNS4_21SM100_MMA_MXF8F6F4_SSISI_SI_fSJ_Li128ELi256ELNS4_4UMMA5MajorE0ELS17_0ELNS16_7ScaleInE0ELS18_0EEEEEENSM_INS5_IJSC_SC_SC_EEENS5_IJSV_SV_SV_EEEEENS5_IJNS4_10UnderscoreES1E_S1E_EEEEENS5_IJNS4_13SM90_TMA_LOADES1H_EEENS5_IJNS4_14ComposedLayoutINS4_7SwizzleILi3ELi4ELi3EEENS4_18smem_ptr_flag_bitsILi8EEENSM_INS5_IJNSA_ILi8EEESF_EEENS5_IJSF_SC_EEEEEEENSM_INS5_IJNS5_IJNS5_IJSO_SC_EEENS5_IJSN_SC_EEEEEESC_NS5_IJSB_SC_EEEEEENS5_IJNS5_IJNS5_IJST_SX_EEESW_EEESV_NS5_IJSC_SX_EEEEEEEEEEEvNS4_8identityENS5_IJNS4_23SM90_TMA_LOAD_MULTICASTES25_EEENS5_IJS1S_NSM_INS5_IJNS5_IJNS5_IJSO_NSA_ILi2EEEEEES1U_EEESC_S1W_EEENS5_IJS1Z_SV_NS5_IJSC_NSA_ILi1024EEEEEEEEEEEEEEvS24_EENS_8epilogue10collective18CollectiveEpilogueINS2H_23Sm100TmaWarpSpecializedILi4ELi2ELi32ELb1ELb0EEEJNS5_IJNSA_ILi64EEESG_SF_EEENS5_IJNSM_IS2M_SC_EENSM_INS5_IJSN_S27_EEENS5_IJSC_SF_EEEEEEEENS_10bfloat16_tESL_S2T_SL_NS2H_6fusion15FusionCallbacksIS2L_NS2U_17LinearCombinationIS2T_fS2T_fLNS_15FloatRoundStyleE2EEES2N_S2S_JEEENS4_5SM1004TMEM4LOAD26SM100_TMEM_LOAD_32dp32b32xES1H_NS1J_INS1K_ILi2ELi4ELi3EEENS1M_ILi16EEENSM_INS5_IJS1O_SN_EEES1U_EEEENS4_39AutoVectorizingCopyWithAssumedAlignmentILi128EEENS4_14SM90_TMA_STOREES38_S3A_S3A_EEEvvEEEEvNT_6ParamsE --------------------------
	.section	.text._ZN7cutlass13device_kernelINS_4gemm6kernel13GemmUniversalIN4cute5tupleIJiiiiEEENS1_10collective13CollectiveMmaINS1_46MainloopSm100TmaUmmaWarpSpecializedBlockScaledILi3ELi2ELi1ENS5_IJNS4_1CILi4EEENSA_ILi1EEESC_EEEEENS5_IJNSA_ILi128EEENSA_ILi256EEESF_EEENS5_IJNS_12float_e4m3_tENS_13float_ue8m0_tEEEENS5_IJNS5_IJlSC_lEEENS4_6LayoutINS5_IJNS5_IJNS5_IJNSA_ILi32EEESB_EEEiEEESP_NS5_IJSC_iEEEEEENS5_IJNS5_IJNS5_IJNSA_ILi16EEESB_EEEiEEENS5_IJNS5_IJNSA_ILi0EEESC_EEENSA_ILi512EEEEEENS5_IJSV_iEEEEEEEEEEESK_S12_NS4_8TiledMMAINS4_8MMA_AtomIJNS4_21SM100_MMA_MXF8F6F4_SSISI_SI_fSJ_Li128ELi256ELNS4_4UMMA5MajorE0ELS17_0ELNS16_7ScaleInE0ELS18_0EEEEEENSM_INS5_IJSC_SC_SC_EEENS5_IJSV_SV_SV_EEEEENS5_IJNS4_10UnderscoreES1E_S1E_EEEEENS5_IJNS4_13SM90_TMA_LOADES1H_EEENS5_IJNS4_14ComposedLayoutINS4_7SwizzleILi3ELi4ELi3EEENS4_18smem_ptr_flag_bitsILi8EEENSM_INS5_IJNSA_ILi8EEESF_EEENS5_IJSF_SC_EEEEEEENSM_INS5_IJNS5_IJNS5_IJSO_SC_EEENS5_IJSN_SC_EEEEEESC_NS5_IJSB_SC_EEEEEENS5_IJNS5_IJNS5_IJST_SX_EEESW_EEESV_NS5_IJSC_SX_EEEEEEEEEEEvNS4_8identityENS5_IJNS4_23SM90_TMA_LOAD_MULTICASTES25_EEENS5_IJS1S_NSM_INS5_IJNS5_IJNS5_IJSO_NSA_ILi2EEEEEES1U_EEESC_S1W_EEENS5_IJS1Z_SV_NS5_IJSC_NSA_ILi1024EEEEEEEEEEEEEEvS24_EENS_8epilogue10collective18CollectiveEpilogueINS2H_23Sm100TmaWarpSpecializedILi4ELi2ELi32ELb1ELb0EEEJNS5_IJNSA_ILi64EEESG_SF_EEENS5_IJNSM_IS2M_SC_EENSM_INS5_IJSN_S27_EEENS5_IJSC_SF_EEEEEEEENS_10bfloat16_tESL_S2T_SL_NS2H_6fusion15FusionCallbacksIS2L_NS2U_17LinearCombinationIS2T_fS2T_fLNS_15FloatRoundStyleE2EEES2N_S2S_JEEENS4_5SM1004TMEM4LOAD26SM100_TMEM_LOAD_32dp32b32xES1H_NS1J_INS1K_ILi2ELi4ELi3EEENS1M_ILi16EEENSM_INS5_IJS1O_SN_EEES1U_EEEENS4_39AutoVectorizingCopyWithAssumedAlignmentILi128EEENS4_14SM90_TMA_STOREES38_S3A_S3A_EEEvvEEEEvNT_6ParamsE,"ax",@progbits
	.align	128
.text._ZN7cutlass13device_kernelINS_4gemm6kernel13GemmUniversalIN4cute5tupleIJiiiiEEENS1_10collective13CollectiveMmaINS1_46MainloopSm100TmaUmmaWarpSpecializedBlockScaledILi3ELi2ELi1ENS5_IJNS4_1CILi4EEENSA_ILi1EEESC_EEEEENS5_IJNSA_ILi128EEENSA_ILi256EEESF_EEENS5_IJNS_12float_e4m3_tENS_13float_ue8m0_tEEEENS5_IJNS5_IJlSC_lEEENS4_6LayoutINS5_IJNS5_IJNS5_IJNSA_ILi32EEESB_EEEiEEESP_NS5_IJSC_iEEEEEENS5_IJNS5_IJNS5_IJNSA_ILi16EEESB_EEEiEEENS5_IJNS5_IJNSA_ILi0EEESC_EEENSA_ILi512EEEEEENS5_IJSV_iEEEEEEEEEEESK_S12_NS4_8TiledMMAINS4_8MMA_AtomIJNS4_21SM100_MMA_MXF8F6F4_SSISI_SI_fSJ_Li128ELi256ELNS4_4UMMA5MajorE0ELS17_0ELNS16_7ScaleInE0ELS18_0EEEEEENSM_INS5_IJSC_SC_SC_EEENS5_IJSV_SV_SV_EEEEENS5_IJNS4_10UnderscoreES1E_S1E_EEEEENS5_IJNS4_13SM90_TMA_LOADES1H_EEENS5_IJNS4_14ComposedLayoutINS4_7SwizzleILi3ELi4ELi3EEENS4_18smem_ptr_flag_bitsILi8EEENSM_INS5_IJNSA_ILi8EEESF_EEENS5_IJSF_SC_EEEEEEENSM_INS5_IJNS5_IJNS5_IJSO_SC_EEENS5_IJSN_SC_EEEEEESC_NS5_IJSB_SC_EEEEEENS5_IJNS5_IJNS5_IJST_SX_EEESW_EEESV_NS5_IJSC_SX_EEEEEEEEEEEvNS4_8identityENS5_IJNS4_23SM90_TMA_LOAD_MULTICASTES25_EEENS5_IJS1S_NSM_INS5_IJNS5_IJNS5_IJSO_NSA_ILi2EEEEEES1U_EEESC_S1W_EEENS5_IJS1Z_SV_NS5_IJSC_NSA_ILi1024EEEEEEEEEEEEEEvS24_EENS_8epilogue10collective18CollectiveEpilogueINS2H_23Sm100TmaWarpSpecializedILi4ELi2ELi32ELb1ELb0EEEJNS5_IJNSA_ILi64EEESG_SF_EEENS5_IJNSM_IS2M_SC_EENSM_INS5_IJSN_S27_EEENS5_IJSC_SF_EEEEEEEENS_10bfloat16_tESL_S2T_SL_NS2H_6fusion15FusionCallbacksIS2L_NS2U_17LinearCombinationIS2T_fS2T_fLNS_15FloatRoundStyleE2EEES2N_S2S_JEEENS4_5SM1004TMEM4LOAD26SM100_TMEM_LOAD_32dp32b32xES1H_NS1J_INS1K_ILi2ELi4ELi3EEENS1M_ILi16EEENSM_INS5_IJS1O_SN_EEES1U_EEEENS4_39AutoVectorizingCopyWithAssumedAlignmentILi128EEENS4_14SM90_TMA_STOREES38_S3A_S3A_EEEvvEEEEvNT_6ParamsE:
        .type           _ZN7cutlass13device_kernelINS_4gemm6kernel13GemmUniversalIN4cute5tupleIJiiiiEEENS1_10collective13CollectiveMmaINS1_46MainloopSm100TmaUmmaWarpSpecializedBlockScaledILi3ELi2ELi1ENS5_IJNS4_1CILi4EEENSA_ILi1EEESC_EEEEENS5_IJNSA_ILi128EEENSA_ILi256EEESF_EEENS5_IJNS_12float_e4m3_tENS_13float_ue8m0_tEEEENS5_IJNS5_IJlSC_lEEENS4_6LayoutINS5_IJNS5_IJNS5_IJNSA_ILi32EEESB_EEEiEEESP_NS5_IJSC_iEEEEEENS5_IJNS5_IJNS5_IJNSA_ILi16EEESB_EEEiEEENS5_IJNS5_IJNSA_ILi0EEESC_EEENSA_ILi512EEEEEENS5_IJSV_iEEEEEEEEEEESK_S12_NS4_8TiledMMAINS4_8MMA_AtomIJNS4_21SM100_MMA_MXF8F6F4_SSISI_SI_fSJ_Li128ELi256ELNS4_4UMMA5MajorE0ELS17_0ELNS16_7ScaleInE0ELS18_0EEEEEENSM_INS5_IJSC_SC_SC_EEENS5_IJSV_SV_SV_EEEEENS5_IJNS4_10UnderscoreES1E_S1E_EEEEENS5_IJNS4_13SM90_TMA_LOADES1H_EEENS5_IJNS4_14ComposedLayoutINS4_7SwizzleILi3ELi4ELi3EEENS4_18smem_ptr_flag_bitsILi8EEENSM_INS5_IJNSA_ILi8EEESF_EEENS5_IJSF_SC_EEEEEEENSM_INS5_IJNS5_IJNS5_IJSO_SC_EEENS5_IJSN_SC_EEEEEESC_NS5_IJSB_SC_EEEEEENS5_IJNS5_IJNS5_IJST_SX_EEESW_EEESV_NS5_IJSC_SX_EEEEEEEEEEEvNS4_8identityENS5_IJNS4_23SM90_TMA_LOAD_MULTICASTES25_EEENS5_IJS1S_NSM_INS5_IJNS5_IJNS5_IJSO_NSA_ILi2EEEEEES1U_EEESC_S1W_EEENS5_IJS1Z_SV_NS5_IJSC_NSA_ILi1024EEEEEEEEEEEEEEvS24_EENS_8epilogue10collective18CollectiveEpilogueINS2H_23Sm100TmaWarpSpecializedILi4ELi2ELi32ELb1ELb0EEEJNS5_IJNSA_ILi64EEESG_SF_EEENS5_IJNSM_IS2M_SC_EENSM_INS5_IJSN_S27_EEENS5_IJSC_SF_EEEEEEEENS_10bfloat16_tESL_S2T_SL_NS2H_6fusion15FusionCallbacksIS2L_NS2U_17LinearCombinationIS2T_fS2T_fLNS_15FloatRoundStyleE2EEES2N_S2S_JEEENS4_5SM1004TMEM4LOAD26SM100_TMEM_LOAD_32dp32b32xES1H_NS1J_INS1K_ILi2ELi4ELi3EEENS1M_ILi16EEENSM_INS5_IJS1O_SN_EEES1U_EEEENS4_39AutoVectorizingCopyWithAssumedAlignmentILi128EEENS4_14SM90_TMA_STOREES38_S3A_S3A_EEEvvEEEEvNT_6ParamsE,@function
        .size           _ZN7cutlass13device_kernelINS_4gemm6kernel13GemmUniversalIN4cute5tupleIJiiiiEEENS1_10collective13CollectiveMmaINS1_46MainloopSm100TmaUmmaWarpSpecializedBlockScaledILi3ELi2ELi1ENS5_IJNS4_1CILi4EEENSA_ILi1EEESC_EEEEENS5_IJNSA_ILi128EEENSA_ILi256EEESF_EEENS5_IJNS_12float_e4m3_tENS_13float_ue8m0_tEEEENS5_IJNS5_IJlSC_lEEENS4_6LayoutINS5_IJNS5_IJNS5_IJNSA_ILi32EEESB_EEEiEEESP_NS5_IJSC_iEEEEEENS5_IJNS5_IJNS5_IJNSA_ILi16EEESB_EEEiEEENS5_IJNS5_IJNSA_ILi0EEESC_EEENSA_ILi512EEEEEENS5_IJSV_iEEEEEEEEEEESK_S12_NS4_8TiledMMAINS4_8MMA_AtomIJNS4_21SM100_MMA_MXF8F6F4_SSISI_SI_fSJ_Li128ELi256ELNS4_4UMMA5MajorE0ELS17_0ELNS16_7ScaleInE0ELS18_0EEEEEENSM_INS5_IJSC_SC_SC_EEENS5_IJSV_SV_SV_EEEEENS5_IJNS4_10UnderscoreES1E_S1E_EEEEENS5_IJNS4_13SM90_TMA_LOADES1H_EEENS5_IJNS4_14ComposedLayoutINS4_7SwizzleILi3ELi4ELi3EEENS4_18smem_ptr_flag_bitsILi8EEENSM_INS5_IJNSA_ILi8EEESF_EEENS5_IJSF_SC_EEEEEEENSM_INS5_IJNS5_IJNS5_IJSO_SC_EEENS5_IJSN_SC_EEEEEESC_NS5_IJSB_SC_EEEEEENS5_IJNS5_IJNS5_IJST_SX_EEESW_EEESV_NS5_IJSC_SX_EEEEEEEEEEEvNS4_8identityENS5_IJNS4_23SM90_TMA_LOAD_MULTICASTES25_EEENS5_IJS1S_NSM_INS5_IJNS5_IJNS5_IJSO_NSA_ILi2EEEEEES1U_EEESC_S1W_EEENS5_IJS1Z_SV_NS5_IJSC_NSA_ILi1024EEEEEEEEEEEEEEvS24_EENS_8epilogue10collective18CollectiveEpilogueINS2H_23Sm100TmaWarpSpecializedILi4ELi2ELi32ELb1ELb0EEEJNS5_IJNSA_ILi64EEESG_SF_EEENS5_IJNSM_IS2M_SC_EENSM_INS5_IJSN_S27_EEENS5_IJSC_SF_EEEEEEEENS_10bfloat16_tESL_S2T_SL_NS2H_6fusion15FusionCallbacksIS2L_NS2U_17LinearCombinationIS2T_fS2T_fLNS_15FloatRoundStyleE2EEES2N_S2S_JEEENS4_5SM1004TMEM4LOAD26SM100_TMEM_LOAD_32dp32b32xES1H_NS1J_INS1K_ILi2ELi4ELi3EEENS1M_ILi16EEENSM_INS5_IJS1O_SN_EEES1U_EEEENS4_39AutoVectorizingCopyWithAssumedAlignmentILi128EEENS4_14SM90_TMA_STOREES38_S3A_S3A_EEEvvEEEEvNT_6ParamsE,(.L_x_239 - _ZN7cutlass13device_kernelINS_4gemm6kernel13GemmUniversalIN4cute5tupleIJiiiiEEENS1_10collective13CollectiveMmaINS1_46MainloopSm100TmaUmmaWarpSpecializedBlockScaledILi3ELi2ELi1ENS5_IJNS4_1CILi4EEENSA_ILi1EEESC_EEEEENS5_IJNSA_ILi128EEENSA_ILi256EEESF_EEENS5_IJNS_12float_e4m3_tENS_13float_ue8m0_tEEEENS5_IJNS5_IJlSC_lEEENS4_6LayoutINS5_IJNS5_IJNS5_IJNSA_ILi32EEESB_EEEiEEESP_NS5_IJSC_iEEEEEENS5_IJNS5_IJNS5_IJNSA_ILi16EEESB_EEEiEEENS5_IJNS5_IJNSA_ILi0EEESC_EEENSA_ILi512EEEEEENS5_IJSV_iEEEEEEEEEEESK_S12_NS4_8TiledMMAINS4_8MMA_AtomIJNS4_21SM100_MMA_MXF8F6F4_SSISI_SI_fSJ_Li128ELi256ELNS4_4UMMA5MajorE0ELS17_0ELNS16_7ScaleInE0ELS18_0EEEEEENSM_INS5_IJSC_SC_SC_EEENS5_IJSV_SV_SV_EEEEENS5_IJNS4_10UnderscoreES1E_S1E_EEEEENS5_IJNS4_13SM90_TMA_LOADES1H_EEENS5_IJNS4_14ComposedLayoutINS4_7SwizzleILi3ELi4ELi3EEENS4_18smem_ptr_flag_bitsILi8EEENSM_INS5_IJNSA_ILi8EEESF_EEENS5_IJSF_SC_EEEEEEENSM_INS5_IJNS5_IJNS5_IJSO_SC_EEENS5_IJSN_SC_EEEEEESC_NS5_IJSB_SC_EEEEEENS5_IJNS5_IJNS5_IJST_SX_EEESW_EEESV_NS5_IJSC_SX_EEEEEEEEEEEvNS4_8identityENS5_IJNS4_23SM90_TMA_LOAD_MULTICASTES25_EEENS5_IJS1S_NSM_INS5_IJNS5_IJNS5_IJSO_NSA_ILi2EEEEEES1U_EEESC_S1W_EEENS5_IJS1Z_SV_NS5_IJSC_NSA_ILi1024EEEEEEEEEEEEEEvS24_EENS_8epilogue10collective18CollectiveEpilogueINS2H_23Sm100TmaWarpSpecializedILi4ELi2ELi32ELb1ELb0EEEJNS5_IJNSA_ILi64EEESG_SF_EEENS5_IJNSM_IS2M_SC_EENSM_INS5_IJSN_S27_EEENS5_IJSC_SF_EEEEEEEENS_10bfloat16_tESL_S2T_SL_NS2H_6fusion15FusionCallbacksIS2L_NS2U_17LinearCombinationIS2T_fS2T_fLNS_15FloatRoundStyleE2EEES2N_S2S_JEEENS4_5SM1004TMEM4LOAD26SM100_TMEM_LOAD_32dp32b32xES1H_NS1J_INS1K_ILi2ELi4ELi3EEENS1M_ILi16EEENSM_INS5_IJS1O_SN_EEES1U_EEEENS4_39AutoVectorizingCopyWithAssumedAlignmentILi128EEENS4_14SM90_TMA_STOREES38_S3A_S3A_EEEvvEEEEvNT_6ParamsE)
        .other          _ZN7cutlass13device_kernelINS_4gemm6kernel13GemmUniversalIN4cute5tupleIJiiiiEEENS1_10collective13CollectiveMmaINS1_46MainloopSm100TmaUmmaWarpSpecializedBlockScaledILi3ELi2ELi1ENS5_IJNS4_1CILi4EEENSA_ILi1EEESC_EEEEENS5_IJNSA_ILi128EEENSA_ILi256EEESF_EEENS5_IJNS_12float_e4m3_tENS_13float_ue8m0_tEEEENS5_IJNS5_IJlSC_lEEENS4_6LayoutINS5_IJNS5_IJNS5_IJNSA_ILi32EEESB_EEEiEEESP_NS5_IJSC_iEEEEEENS5_IJNS5_IJNS5_IJNSA_ILi16EEESB_EEEiEEENS5_IJNS5_IJNSA_ILi0EEESC_EEENSA_ILi512EEEEEENS5_IJSV_iEEEEEEEEEEESK_S12_NS4_8TiledMMAINS4_8MMA_AtomIJNS4_21SM100_MMA_MXF8F6F4_SSISI_SI_fSJ_Li128ELi256ELNS4_4UMMA5MajorE0ELS17_0ELNS16_7ScaleInE0ELS18_0EEEEEENSM_INS5_IJSC_SC_SC_EEENS5_IJSV_SV_SV_EEEEENS5_IJNS4_10UnderscoreES1E_S1E_EEEEENS5_IJNS4_13SM90_TMA_LOADES1H_EEENS5_IJNS4_14ComposedLayoutINS4_7SwizzleILi3ELi4ELi3EEENS4_18smem_ptr_flag_bitsILi8EEENSM_INS5_IJNSA_ILi8EEESF_EEENS5_IJSF_SC_EEEEEEENSM_INS5_IJNS5_IJNS5_IJSO_SC_EEENS5_IJSN_SC_EEEEEESC_NS5_IJSB_SC_EEEEEENS5_IJNS5_IJNS5_IJST_SX_EEESW_EEESV_NS5_IJSC_SX_EEEEEEEEEEEvNS4_8identityENS5_IJNS4_23SM90_TMA_LOAD_MULTICASTES25_EEENS5_IJS1S_NSM_INS5_IJNS5_IJNS5_IJSO_NSA_ILi2EEEEEES1U_EEESC_S1W_EEENS5_IJS1Z_SV_NS5_IJSC_NSA_ILi1024EEEEEEEEEEEEEEvS24_EENS_8epilogue10collective18CollectiveEpilogueINS2H_23Sm100TmaWarpSpecializedILi4ELi2ELi32ELb1ELb0EEEJNS5_IJNSA_ILi64EEESG_SF_EEENS5_IJNSM_IS2M_SC_EENSM_INS5_IJSN_S27_EEENS5_IJSC_SF_EEEEEEEENS_10bfloat16_tESL_S2T_SL_NS2H_6fusion15FusionCallbacksIS2L_NS2U_17LinearCombinationIS2T_fS2T_fLNS_15FloatRoundStyleE2EEES2N_S2S_JEEENS4_5SM1004TMEM4LOAD26SM100_TMEM_LOAD_32dp32b32xES1H_NS1J_INS1K_ILi2ELi4ELi3EEENS1M_ILi16EEENSM_INS5_IJS1O_SN_EEES1U_EEEENS4_39AutoVectorizingCopyWithAssumedAlignmentILi128EEENS4_14SM90_TMA_STOREES38_S3A_S3A_EEEvvEEEEvNT_6ParamsE,@"STO_CUDA_ENTRY STV_DEFAULT"
_ZN7cutlass13device_kernelINS_4gemm6kernel13GemmUniversalIN4cute5tupleIJiiiiEEENS1_10collective13CollectiveMmaINS1_46MainloopSm100TmaUmmaWarpSpecializedBlockScaledILi3ELi2ELi1ENS5_IJNS4_1CILi4EEENSA_ILi1EEESC_EEEEENS5_IJNSA_ILi128EEENSA_ILi256EEESF_EEENS5_IJNS_12float_e4m3_tENS_13float_ue8m0_tEEEENS5_IJNS5_IJlSC_lEEENS4_6LayoutINS5_IJNS5_IJNS5_IJNSA_ILi32EEESB_EEEiEEESP_NS5_IJSC_iEEEEEENS5_IJNS5_IJNS5_IJNSA_ILi16EEESB_EEEiEEENS5_IJNS5_IJNSA_ILi0EEESC_EEENSA_ILi512EEEEEENS5_IJSV_iEEEEEEEEEEESK_S12_NS4_8TiledMMAINS4_8MMA_AtomIJNS4_21SM100_MMA_MXF8F6F4_SSISI_SI_fSJ_Li128ELi256ELNS4_4UMMA5MajorE0ELS17_0ELNS16_7ScaleInE0ELS18_0EEEEEENSM_INS5_IJSC_SC_SC_EEENS5_IJSV_SV_SV_EEEEENS5_IJNS4_10UnderscoreES1E_S1E_EEEEENS5_IJNS4_13SM90_TMA_LOADES1H_EEENS5_IJNS4_14ComposedLayoutINS4_7SwizzleILi3ELi4ELi3EEENS4_18smem_ptr_flag_bitsILi8EEENSM_INS5_IJNSA_ILi8EEESF_EEENS5_IJSF_SC_EEEEEEENSM_INS5_IJNS5_IJNS5_IJSO_SC_EEENS5_IJSN_SC_EEEEEESC_NS5_IJSB_SC_EEEEEENS5_IJNS5_IJNS5_IJST_SX_EEESW_EEESV_NS5_IJSC_SX_EEEEEEEEEEEvNS4_8identityENS5_IJNS4_23SM90_TMA_LOAD_MULTICASTES25_EEENS5_IJS1S_NSM_INS5_IJNS5_IJNS5_IJSO_NSA_ILi2EEEEEES1U_EEESC_S1W_EEENS5_IJS1Z_SV_NS5_IJSC_NSA_ILi1024EEEEEEEEEEEEEEvS24_EENS_8epilogue10collective18CollectiveEpilogueINS2H_23Sm100TmaWarpSpecializedILi4ELi2ELi32ELb1ELb0EEEJNS5_IJNSA_ILi64EEESG_SF_EEENS5_IJNSM_IS2M_SC_EENSM_INS5_IJSN_S27_EEENS5_IJSC_SF_EEEEEEEENS_10bfloat16_tESL_S2T_SL_NS2H_6fusion15FusionCallbacksIS2L_NS2U_17LinearCombinationIS2T_fS2T_fLNS_15FloatRoundStyleE2EEES2N_S2S_JEEENS4_5SM1004TMEM4LOAD26SM100_TMEM_LOAD_32dp32b32xES1H_NS1J_INS1K_ILi2ELi4ELi3EEENS1M_ILi16EEENSM_INS5_IJS1O_SN_EEES1U_EEEENS4_39AutoVectorizingCopyWithAssumedAlignmentILi128EEENS4_14SM90_TMA_STOREES38_S3A_S3A_EEEvvEEEEvNT_6ParamsE:
[----:B------:R-:W1:Y:S01]  /*0000*/  LDC R1, c[0x0][0x37c] ;  /* 0x0000df00ff017b82 */ /* 0x000e620000000800 */
[----:B------:R-:W2:Y:S01]  /*0010*/  S2R R184, SR_TID.X ;  /* 0x0000000000b87919 */ /* 0x000ea20000002100 */
[----:B------:R-:W3:Y:S01]  /*0020*/  LDCU.64 UR12, c[0x0][0xc90] ;  /* 0x00019200ff0c77ac */ /* 0x000ee20008000a00 */
[----:B------:R-:W-:Y:S02]  /*0030*/  PRMT R176, RZ, 0x7610, R176 ;  /* 0x00007610ffb07816 */ /* 0x000fe400000000b0 */
[----:B------:R-:W-:Y:S01]  /*0040*/  ELECT P4, URZ, PT ;  /* 0x0000000000ff782f */ /* 0x000fe20003880000 */
[----:B---3--:R-:W-:-:S04]  /*0050*/  UISETP.NE.U32.AND UP0, UPT, UR12, URZ, UPT ;  /* 0x000000ff0c00728c */ /* 0x008fc8000bf05070 */
[----:B------:R-:W-:Y:S01]  /*0060*/  UISETP.NE.AND.EX UP0, UPT, UR13, URZ, UPT, UP0 ;  /* 0x000000ff0d00728c */ /* 0x000fe2000bf05300 */
[----:B--2---:R-:W-:-:S05]  /*0070*/  SHF.R.U32.HI R177, RZ, 0x5, R184 ;  /* 0x00000005ffb17819 */ /* 0x004fca00000116b8 */
[----:B------:R-:W2:Y:S02]  /*0080*/  SHFL.IDX PT, R0, R177, RZ, 0x1f ;  /* 0x00001fffb1007589 */ /* 0x000ea400000e0000 */
[----:B--2---:R-:W-:Y:S01]  /*0090*/  R2UR UR19, R0 ;  /* 0x00000000001372ca */ /* 0x004fe200000e0000 */
[----:B-1----:R-:W-:-:S14]  /*00a0*/  BRA.U UP0, `(.L_x_0) ;  /* 0x0000000100307547 */ /* 0x002fdc000b800000 */
[----:B------:R-:W1:Y:S02]  /*00b0*/  LDCU.64 UR4, c[0x0][0xc88] ;  /* 0x00019100ff0477ac */ /* 0x000e640008000a00 */
[----:B-1----:R-:W-:-:S04]  /*00c0*/  UISETP.NE.U32.AND UP0, UPT, UR4, URZ, UPT ;  /* 0x000000ff0400728c */ /* 0x002fc8000bf05070 */
[----:B------:R-:W-:-:S09]  /*00d0*/  UISETP.NE.AND.EX UP0, UPT, UR5, URZ, UPT, UP0 ;  /* 0x000000ff0500728c */ /* 0x000fd2000bf05300 */
[----:B------:R-:W-:Y:S05]  /*00e0*/  BRA.U !UP0, `(.L_x_1) ;  /* 0x0000000108147547 */ /* 0x000fea000b800000 */
[----:B------:R-:W1:Y:S01]  /*00f0*/  LDC.64 R2, c[0x0][0xc88] ;  /* 0x00032200ff027b82 */ /* 0x000e620000000a00 */
[----:B------:R-:W1:Y:S02]  /*0100*/  LDCU.64 UR4, c[0x0][0x358] ;  /* 0x00006b00ff0477ac */ /* 0x000e640008000a00 */
[----:B-1----:R1:W5:Y:S01]  /*0110*/  LDG.E R133, desc[UR4][R2.64] ;  /* 0x0000000402857981 */ /* 0x002362000c1e1900 */
[----:B------:R-:W-:Y:S01]  /*0120*/  HFMA2 R176, -RZ, RZ, 0, 5.9604644775390625e-08 ;  /* 0x00000001ffb07431 */ /* 0x000fe200000001ff */
[----:B------:R-:W-:Y:S05]  /*0130*/  BRA `(.L_x_0) ;  /* 0x00000000000c7947 */ /* 0x000fea0003800000 */
.L_x_1:
[----:B------:R-:W1:Y:S01]  /*0140*/  LDCU UR4, c[0x0][0xc80] ;  /* 0x00019000ff0477ac */ /* 0x000e620008000800 */
[----:B------:R-:W-:Y:S01]  /*0150*/  HFMA2 R176, -RZ, RZ, 0, 5.9604644775390625e-08 ;  /* 0x00000001ffb07431 */ /* 0x000fe200000001ff */
[----:B-1----:R-:W-:-:S07]  /*0160*/  MOV R133, UR4 ;  /* 0x0000000400857c02 */ /* 0x002fce0008000f00 */
.L_x_0:
[----:B------:R-:W2:Y:S02]  /*0170*/  LDCU.64 UR4, c[0x0][0xcb0] ;  /* 0x00019600ff0477ac */ /* 0x000ea40008000a00 */
[----:B--2---:R-:W-:-:S04]  /*0180*/  UISETP.NE.U32.AND UP0, UPT, UR4, URZ, UPT ;  /* 0x000000ff0400728c */ /* 0x004fc8000bf05070 */
[----:B------:R-:W-:-:S09]  /*0190*/  UISETP.NE.AND.EX UP0, UPT, UR5, URZ, UPT, UP0 ;  /* 0x000000ff0500728c */ /* 0x000fd2000bf05300 */
[----:B------:R-:W-:Y:S05]  /*01a0*/  BRA.U UP0, `(.L_x_2) ;  /* 0x0000000100287547 */ /* 0x000fea000b800000 */
[----:B------:R-:W2:Y:S02]  /*01b0*/  LDCU.64 UR4, c[0x0][0xca8] ;  /* 0x00019500ff0477ac */ /* 0x000ea40008000a00 */
[----:B--2---:R-:W-:-:S04]  /*01c0*/  UISETP.NE.U32.AND UP0, UPT, UR4, URZ, UPT ;  /* 0x000000ff0400728c */ /* 0x004fc8000bf05070 */
[----:B------:R-:W-:-:S09]  /*01d0*/  UISETP.NE.AND.EX UP0, UPT, UR5, URZ, UPT, UP0 ;  /* 0x000000ff0500728c */ /* 0x000fd2000bf05300 */
[----:B------:R-:W-:Y:S05]  /*01e0*/  BRA.U !UP0, `(.L_x_3) ;  /* 0x0000000108107547 */ /* 0x000fea000b800000 */
[----:B------:R-:W2:Y:S01]  /*01f0*/  LDC.64 R130, c[0x0][0xca8] ;  /* 0x00032a00ff827b82 */ /* 0x000ea20000000a00 */
[----:B------:R-:W2:Y:S02]  /*0200*/  LDCU.64 UR4, c[0x0][0x358] ;  /* 0x00006b00ff0477ac */ /* 0x000ea40008000a00 */
[----:B--2---:R2:W5:Y:S01]  /*0210*/  LDG.E R130, desc[UR4][R130.64] ;  /* 0x0000000482827981 */ /* 0x004562000c1e1900 */
[----:B------:R-:W-:Y:S05]  /*0220*/  BRA `(.L_x_2) ;  /* 0x0000000000087947 */ /* 0x000fea0003800000 */
.L_x_3:
[----:B------:R-:W2:Y:S02]  /*0230*/  LDCU UR4, c[0x0][0xca0] ;  /* 0x00019400ff0477ac */ /* 0x000ea40008000800 */
[----:B--2---:R-:W-:Y:S02]  /*0240*/  MOV R130, UR4 ;  /* 0x0000000400827c02 */ /* 0x004fe40008000f00 */
.L_x_2:
[----:B------:R-:W-:Y:S01]  /*0250*/  IMAD.U32 R0, RZ, RZ, UR19 ;  /* 0x00000013ff007e24 */ /* 0x000fe2000f8e00ff */
[----:B------:R-:W-:Y:S04]  /*0260*/  BSSY.RECONVERGENT B0, `(.L_x_4) ;  /* 0x0000012000007945 */ /* 0x000fe80003800200 */
[C---:B------:R-:W-:Y:S02]  /*0270*/  ISETP.NE.OR P1, PT, R0.reuse, 0x1, !P4 ;  /* 0x000000010000780c */ /* 0x040fe40006725670 */
[----:B------:R-:W-:-:S11]  /*0280*/  ISETP.NE.OR P0, PT, R0, 0x3, !P4 ;  /* 0x000000030000780c */ /* 0x000fd60006705670 */
[----:B------:R-:W-:Y:S05]  /*0290*/  @P1 BRA `(.L_x_5) ;  /* 0x0000000000381947 */ /* 0x000fea0003800000 */
[----:B------:R-:W3:Y:S02]  /*02a0*/  LDCU.64 UR4, c[0x0][0x348] ;  /* 0x00006900ff0477ac */ /* 0x000ee40008000a00 */
[----:B---3--:R-:W-:Y:S02]  /*02b0*/  UIADD3 UR10, UP3, UPT, UR4, 0x80, URZ ;  /* 0x00000080040a7890 */ /* 0x008fe4000ff7e0ff */
[----:B------:R-:W-:Y:S02]  /*02c0*/  UIADD3 UR8, UP2, UPT, UR4, 0x180, URZ ;  /* 0x0000018004087890 */ /* 0x000fe4000ff5e0ff */
[----:B------:R-:W-:Y:S02]  /*02d0*/  UIADD3 UR6, UP1, UPT, UR4, 0x280, URZ ;  /* 0x0000028004067890 */ /* 0x000fe4000ff3e0ff */
[----:B------:R-:W-:Y:S02]  /*02e0*/  UIADD3 UR4, UP0, UPT, UR4, 0x380, URZ ;  /* 0x0000038004047890 */ /* 0x000fe4000ff1e0ff */
[----:B------:R-:W-:-:S02]  /*02f0*/  UIADD3.X UR11, UPT, UPT, URZ, UR5, URZ, UP3, !UPT ;  /* 0x00000005ff0b7290 */ /* 0x000fc40009ffe4ff */
[----:B------:R-:W-:Y:S02]  /*0300*/  UIADD3.X UR9, UPT, UPT, URZ, UR5, URZ, UP2, !UPT ;  /* 0x00000005ff097290 */ /* 0x000fe400097fe4ff */
[----:B------:R-:W-:Y:S02]  /*0310*/  UIADD3.X UR7, UPT, UPT, URZ, UR5, URZ, UP1, !UPT ;  /* 0x00000005ff077290 */ /* 0x000fe40008ffe4ff */
[----:B------:R-:W-:-:S03]  /*0320*/  UIADD3.X UR5, UPT, UPT, URZ, UR5, URZ, UP0, !UPT ;  /* 0x00000005ff057290 */ /* 0x000fc600087fe4ff */
[----:B------:R3:W-:Y:S02]  /*0330*/  UTMACCTL.PF [UR10] ;  /* 0x000000000a0079b9 */ /* 0x0007e40008040000 */
[----:B------:R3:W-:Y:S02]  /*0340*/  UTMACCTL.PF [UR8] ;  /* 0x00000000080079b9 */ /* 0x0007e40008040000 */
[----:B------:R3:W-:Y:S02]  /*0350*/  UTMACCTL.PF [UR6] ;  /* 0x00000000060079b9 */ /* 0x0007e40008040000 */
[----:B------:R3:W-:Y:S02]  /*0360*/  UTMACCTL.PF [UR4] ;  /* 0x00000000040079b9 */ /* 0x0007e40008040000 */
[----:B---3--:R-:W-:Y:S01]  /*0370*/  NOP ;  /* 0x0000000000007918 */ /* 0x008fe20000000000 */
.L_x_5:
[----:B------:R-:W-:Y:S05]  /*0380*/  BSYNC.RECONVERGENT B0 ;  /* 0x0000000000007941 */ /* 0x000fea0003800200 */
.L_x_4:
[----:B------:R-:W-:Y:S04]  /*0390*/  BSSY.RECONVERGENT B0, `(.L_x_6) ;  /* 0x000000a000007945 */ /* 0x000fe80003800200 */
[----:B------:R-:W-:Y:S05]  /*03a0*/  @P0 BRA `(.L_x_7) ;  /* 0x0000000000200947 */ /* 0x000fea0003800000 */
[----:B------:R-:W3:Y:S02]  /*03b0*/  LDCU.64 UR4, c[0x0][0x348] ;  /* 0x00006900ff0477ac */ /* 0x000ee40008000a00 */
[----:B---3--:R-:W-:Y:S02]  /*03c0*/  UIADD3 UR6, UP1, UPT, UR4, 0x980, URZ ;  /* 0x0000098004067890 */ /* 0x008fe4000ff3e0ff */
[----:B------:R-:W-:Y:S02]  /*03d0*/  UIADD3 UR4, UP0, UPT, UR4, 0xa80, URZ ;  /* 0x00000a8004047890 */ /* 0x000fe4000ff1e0ff */
[----:B------:R-:W-:Y:S02]  /*03e0*/  UIADD3.X UR7, UPT, UPT, URZ, UR5, URZ, UP1, !UPT ;  /* 0x00000005ff077290 */ /* 0x000fe40008ffe4ff */
[----:B------:R-:W-:-:S07]  /*03f0*/  UIADD3.X UR5, UPT, UPT, URZ, UR5, URZ, UP0, !UPT ;  /* 0x00000005ff057290 */ /* 0x000fce00087fe4ff */
[----:B------:R3:W-:Y:S02]  /*0400*/  UTMACCTL.PF [UR6] ;  /* 0x00000000060079b9 */ /* 0x0007e40008040000 */
[----:B------:R3:W-:Y:S02]  /*0410*/  UTMACCTL.PF [UR4] ;  /* 0x00000000040079b9 */ /* 0x0007e40008040000 */
[----:B---3--:R-:W-:Y:S01]  /*0420*/  NOP ;  /* 0x0000000000007918 */ /* 0x008fe20000000000 */
.L_x_7:
[----:B------:R-:W-:Y:S05]  /*0430*/  BSYNC.RECONVERGENT B0 ;  /* 0x0000000000007941 */ /* 0x000fea0003800200 */
.L_x_6:
[----:B------:R-:W3:Y:S01]  /*0440*/  LDCU.64 UR4, c[0x0][0xc88] ;  /* 0x00019100ff0477ac */ /* 0x000ee20008000a00 */
[----:B------:R-:W-:Y:S02]  /*0450*/  UISETP.EQ.U32.AND UP1, UPT, UR12, URZ, UPT ;  /* 0x000000ff0c00728c */ /* 0x000fe4000bf22070 */
[----:B------:R-:W-:Y:S02]  /*0460*/  UPLOP3.LUT UP3, UPT, UPT, UPT, UPT, 0x80, 0x8 ;  /* 0x000000000008789c */ /* 0x000fe40003f6f070 */
[----:B---3--:R-:W-:-:S04]  /*0470*/  UISETP.NE.U32.AND UP0, UPT, UR4, URZ, UPT ;  /* 0x000000ff0400728c */ /* 0x008fc8000bf05070 */
[----:B------:R-:W-:-:S04]  /*0480*/  UISETP.NE.AND.EX UP2, UPT, UR5, URZ, UPT, UP0 ;  /* 0x000000ff0500728c */ /* 0x000fc8000bf45300 */
[----:B------:R-:W-:-:S04]  /*0490*/  UISETP.EQ.OR.EX UP4, UPT, UR13, URZ, !UP2, UP1 ;  /* 0x000000ff0d00728c */ /* 0x000fc8000d782710 */
[----:B------:R-:W-:-:S06]  /*04a0*/  UP2UR UR4, UPR, URZ, 0x10 ;  /* 0x00000010ff047883 */ /* 0x000fcc0008000000 */
[----:B------:R-:W-:Y:S01]  /*04b0*/  MOV R180, UR4 ;  /* 0x0000000400b47c02 */ /* 0x000fe20008000f00 */
[----:B------:R-:W-:Y:S06]  /*04c0*/  BRA.U !UP4, `(.L_x_8) ;  /* 0x000000010c207547 */ /* 0x000fec000b800000 */
[----:B------:R-:W-:Y:S01]  /*04d0*/  UISETP.NE.U32.AND UP0, UPT, UR12, URZ, UPT ;  /* 0x000000ff0c00728c */ /* 0x000fe2000bf05070 */
[----:B-----5:R-:W-:Y:S01]  /*04e0*/  FSETP.NEU.AND P0, PT, R133, RZ, PT ;  /* 0x000000ff8500720b */ /* 0x020fe20003f0d000 */
[----:B------:R-:W-:Y:S02]  /*04f0*/  USEL UR4, URZ, 0xffffffff, UP2 ;  /* 0xffffffffff047887 */ /* 0x000fe40009000000 */
[----:B------:R-:W-:-:S10]  /*0500*/  UISETP.NE.AND.EX UP1, UPT, UR13, URZ, UPT, UP0 ;  /* 0x000000ff0d00728c */ /* 0x000fd4000bf25300 */
[----:B------:R-:W-:Y:S01]  /*0510*/  VOTEU.ANY UP0, P0 ;  /* 0x0000000000ff7886 */ /* 0x000fe20000000100 */
[----:B------:R-:W-:-:S04]  /*0520*/  @!UP1 USEL UR4, URZ, 0xffffffff, UP0 ;  /* 0xffffffffff049887 */ /* 0x000fc80008000000 */
[----:B------:R-:W-:-:S04]  /*0530*/  ULOP3.LUT UR4, UR4, 0x1, URZ, 0xc0, !UPT ;  /* 0x0000000104047892 */ /* 0x000fc8000f8ec0ff */
[----:B------:R-:W-:-:S11]  /*0540*/  UISETP.NE.U32.AND UP3, UPT, UR4, 0x1, UPT ;  /* 0x000000010400788c */ /* 0x000fd6000bf65070 */
.L_x_8:
[----:B-1----:R-:W1:Y:S01]  /*0550*/  SHFL.IDX PT, R2, R177, RZ, 0x1f ;  /* 0x00001fffb1027589 */ /* 0x002e6200000e0000 */
[----:B------:R-:W-:Y:S01]  /*0560*/  UISETP.NE.AND UP5, UPT, UR19, 0x2, UPT ;  /* 0x000000021300788c */ /* 0x000fe2000bfa5270 */
[----:B-1----:R-:W-:-:S13]  /*0570*/  ISETP.NE.AND P0, PT, R2, RZ, PT ;  /* 0x000000ff0200720c */ /* 0x002fda0003f05270 */
[----:B------:R-:W-:Y:S05]  /*0580*/  @P0 BRA `(.L_x_9) ;  /* 0x0000000000500947 */ /* 0x000fea0003800000 */
[----:B------:R-:W1:Y:S01]  /*0590*/  S2UR UR4, SR_CgaCtaId ;  /* 0x00000000000479c3 */ /* 0x000e620000008800 */
[----:B------:R-:W-:Y:S01]  /*05a0*/  UMOV UR5, 0x400 ;  /* 0x0000040000057882 */ /* 0x000fe20000000000 */
[----:B------:R-:W-:Y:S01]  /*05b0*/  UMOV UR8, 0x1 ;  /* 0x0000000100087882 */ /* 0x000fe20000000000 */
[----:B------:R-:W-:Y:S01]  /*05c0*/  UMOV UR6, 0x4 ;  /* 0x0000000400067882 */ /* 0x000fe20000000000 */
[----:B------:R-:W-:-:S04]  /*05d0*/  UIADD3 UR8, UPT, UPT, -UR8, 0x100000, URZ ;  /* 0x0010000008087890 */ /* 0x000fc8000fffe1ff */
[----:B------:R-:W-:Y:S02]  /*05e0*/  USHF.L.U32 UR9, UR8, 0xb, URZ ;  /* 0x0000000b08097899 */ /* 0x000fe400080006ff */
[----:B------:R-:W-:Y:S02]  /*05f0*/  USHF.L.U32 UR8, UR8, 0x1, URZ ;  /* 0x0000000108087899 */ /* 0x000fe400080006ff */
[----:B------:R-:W-:-:S04]  /*0600*/  UIADD3 UR6, UPT, UPT, -UR6, 0x100000, URZ ;  /* 0x0010000006067890 */ /* 0x000fc8000fffe1ff */
[----:B------:R-:W-:Y:S02]  /*0610*/  USHF.L.U32 UR7, UR6, 0xb, URZ ;  /* 0x0000000b06077899 */ /* 0x000fe400080006ff */
[----:B------:R-:W-:Y:S01]  /*0620*/  USHF.L.U32 UR6, UR6, 0x1, URZ ;  /* 0x0000000106067899 */ /* 0x000fe200080006ff */
[----:B------:R-:W-:Y:S01]  /*0630*/  ELECT P0, URZ, PT ;  /* 0x0000000000ff782f */ /* 0x000fe20003800000 */
[----:B-1----:R-:W-:Y:S01]  /*0640*/  ULEA UR4, UR4, UR5, 0x18 ;  /* 0x0000000504047291 */ /* 0x002fe2000f8ec0ff */
[----:B------:R-:W1:Y:S11]  /*0650*/  FENCE.VIEW.ASYNC.S ;  /* 0x00000000000073c6 */ /* 0x000e760000000000 */
[----:B-1----:R1:W3:Y:S01]  /*0660*/  SYNCS.EXCH.64 URZ, [UR4], UR8 ;  /* 0x0000000804ff75b2 */ /* 0x0022e20008000100 */
[----:B------:R1:W4:Y:S01]  /*0670*/  SYNCS.EXCH.64 URZ, [UR4+0x18], UR6 ;  /* 0x0000180604ff75b2 */ /* 0x0003220008000100 */
[----:B------:R1:W1:Y:S01]  /*0680*/  SYNCS.EXCH.64 URZ, [UR4+0x8], UR8 ;  /* 0x0000080804ff75b2 */ /* 0x0002620008000100 */
[----:B------:R1:W1:Y:S01]  /*0690*/  SYNCS.EXCH.64 URZ, [UR4+0x20], UR6 ;  /* 0x0000200604ff75b2 */ /* 0x0002620008000100 */
[----:B------:R1:W1:Y:S01]  /*06a0*/  SYNCS.EXCH.64 URZ, [UR4+0x10], UR8 ;  /* 0x0000100804ff75b2 */ /* 0x0002620008000100 */
[----:B------:R1:W1:Y:S01]  /*06b0*/  SYNCS.EXCH.64 URZ, [UR4+0x28], UR6 ;  /* 0x0000280604ff75b2 */ /* 0x0002620008000100 */
[----:B------:R-:W-:Y:S01]  /*06c0*/  NOP ;  /* 0x0000000000007918 */ /* 0x000fe20000000000 */
.L_x_9:
[----:B------:R-:W2:Y:S01]  /*06d0*/  SHFL.IDX PT, R2, R177, RZ, 0x1f ;  /* 0x00001fffb1027589 */ /* 0x000ea200000e0000 */
[----:B------:R-:W-:Y:S01]  /*06e0*/  NOP ;  /* 0x0000000000007918 */ /* 0x000fe20000000000 */
[----:B--2---:R-:W-:-:S13]  /*06f0*/  ISETP.NE.AND P0, PT, R2, 0x1, PT ;  /* 0x000000010200780c */ /* 0x004fda0003f05270 */
[----:B------:R-:W-:Y:S05]  /*0700*/  @P0 BRA `(.L_x_10) ;  /* 0x0000000000580947 */ /* 0x000fea0003800000 */
[----:B-1----:R-:W1:Y:S01]  /*0710*/  S2UR UR4, SR_CgaCtaId ;  /* 0x00000000000479c3 */ /* 0x002e620000008800 */
        /* <DEDUP_REMOVED lines=12> */
[----:B-1----:R2:W1:Y:S01]  /*07e0*/  SYNCS.EXCH.64 URZ, [UR4+0x30], UR8 ;  /* 0x0000300804ff75b2 */ /* 0x0024620008000100 */
[----:B------:R2:W1:Y:S01]  /*07f0*/  SYNCS.EXCH.64 URZ, [UR4+0x50], UR6 ;  /* 0x0000500604ff75b2 */ /* 0x0004620008000100 */
[----:B------:R2:W1:Y:S01]  /*0800*/  SYNCS.EXCH.64 URZ, [UR4+0x38], UR8 ;  /* 0x0000380804ff75b2 */ /* 0x0004620008000100 */
[----:B------:R2:W1:Y:S01]  /*0810*/  SYNCS.EXCH.64 URZ, [UR4+0x58], UR6 ;  /* 0x0000580604ff75b2 */ /* 0x0004620008000100 */
[----:B------:R2:W1:Y:S01]  /*0820*/  SYNCS.EXCH.64 URZ, [UR4+0x40], UR8 ;  /* 0x0000400804ff75b2 */ /* 0x0004620008000100 */
[----:B------:R2:W1:Y:S01]  /*0830*/  SYNCS.EXCH.64 URZ, [UR4+0x60], UR6 ;  /* 0x0000600604ff75b2 */ /* 0x0004620008000100 */
[----:B------:R2:W1:Y:S01]  /*0840*/  SYNCS.EXCH.64 URZ, [UR4+0x48], UR8 ;  /* 0x0000480804ff75b2 */ /* 0x0004620008000100 */
[----:B------:R2:W1:Y:S02]  /*0850*/  SYNCS.EXCH.64 URZ, [UR4+0x68], UR6 ;  /* 0x0000680604ff75b2 */ /* 0x0004640008000100 */
[----:B--2---:R-:W-:Y:S01]  /*0860*/  NOP ;  /* 0x0000000000007918 */ /* 0x004fe20000000000 */
.L_x_10:
[----:B------:R-:W2:Y:S01]  /*0870*/  SHFL.IDX PT, R2, R177, RZ, 0x1f ;  /* 0x00001fffb1027589 */ /* 0x000ea200000e0000 */
[----:B------:R-:W-:Y:S01]  /*0880*/  NOP ;  /* 0x0000000000007918 */ /* 0x000fe20000000000 */
[----:B--2---:R-:W-:-:S13]  /*0890*/  ISETP.NE.AND P0, PT, R2, 0x3, PT ;  /* 0x000000030200780c */ /* 0x004fda0003f05270 */
[----:B------:R-:W-:Y:S05]  /*08a0*/  @P0 BRA `(.L_x_11) ;  /* 0x0000000000300947 */ /* 0x000fea0003800000 */
[----:B-1----:R-:W1:Y:S01]  /*08b0*/  S2UR UR4, SR_CgaCtaId ;  /* 0x00000000000479c3 */ /* 0x002e620000008800 */
[----:B------:R-:W-:Y:S01]  /*08c0*/  UMOV UR6, 0x400 ;  /* 0x0000040000067882 */ /* 0x000fe20000000000 */
[----:B------:R-:W-:Y:S01]  /*08d0*/  UMOV UR5, 0x20 ;  /* 0x0000002000057882 */ /* 0x000fe20000000000 */
[----:B------:R-:W-:Y:S01]  /*08e0*/  ELECT P0, URZ, PT ;  /* 0x0000000000ff782f */ /* 0x000fe20003800000 */
[----:B-1----:R-:W-:Y:S02]  /*08f0*/  ULEA UR6, UR4, UR6, 0x18 ;  /* 0x0000000604067291 */ /* 0x002fe4000f8ec0ff */
[----:B------:R-:W-:-:S04]  /*0900*/  UIADD3 UR4, UPT, UPT, -UR5, 0x100000, URZ ;  /* 0x0010000005047890 */ /* 0x000fc8000fffe1ff */
[----:B------:R-:W-:Y:S02]  /*0910*/  USHF.L.U32 UR5, UR4, 0xb, URZ ;  /* 0x0000000b04057899 */ /* 0x000fe400080006ff */
[----:B------:R-:W-:Y:S01]  /*0920*/  USHF.L.U32 UR4, UR4, 0x1, URZ ;  /* 0x0000000104047899 */ /* 0x000fe200080006ff */
[----:B------:R-:W1:Y:S11]  /*0930*/  FENCE.VIEW.ASYNC.S ;  /* 0x00000000000073c6 */ /* 0x000e760000000000 */
[----:B-1----:R2:W1:Y:S01]  /*0940*/  SYNCS.EXCH.64 URZ, [UR6+0x70], UR4 ;  /* 0x0000700406ff75b2 */ /* 0x0024620008000100 */
[----:B------:R2:W1:Y:S02]  /*0950*/  SYNCS.EXCH.64 URZ, [UR6+0x78], UR4 ;  /* 0x0000780406ff75b2 */ /* 0x0004640008000100 */
[----:B--2---:R-:W-:Y:S01]  /*0960*/  NOP ;  /* 0x0000000000007918 */ /* 0x004fe20000000000 */
.L_x_11:
[----:B------:R-:W2:Y:S01]  /*0970*/  SHFL.IDX PT, R2, R177, RZ, 0x1f ;  /* 0x00001fffb1027589 */ /* 0x000ea200000e0000 */
[----:B------:R-:W-:Y:S01]  /*0980*/  NOP ;  /* 0x0000000000007918 */ /* 0x000fe20000000000 */
[----:B--2---:R-:W-:-:S13]  /*0990*/  ISETP.NE.AND P0, PT, R2, 0x4, PT ;  /* 0x000000040200780c */ /* 0x004fda0003f05270 */
[----:B------:R-:W-:Y:S05]  /*09a0*/  @P0 BRA `(.L_x_12) ;  /* 0x00000000004c0947 */ /* 0x000fea0003800000 */
[----:B-1----:R-:W1:Y:S01]  /*09b0*/  S2UR UR6, SR_CgaCtaId ;  /* 0x00000000000679c3 */ /* 0x002e620000008800 */
[----:B------:R-:W-:Y:S01]  /*09c0*/  UMOV UR4, 0x3a0 ;  /* 0x000003a000047882 */ /* 0x000fe20000000000 */
[----:B------:R-:W-:Y:S01]  /*09d0*/  UMOV UR5, 0x400 ;  /* 0x0000040000057882 */ /* 0x000fe20000000000 */
[----:B------:R-:W-:Y:S01]  /*09e0*/  USEL UR4, UR4, 0x320, UP3 ;  /* 0x0000032004047887 */ /* 0x000fe20009800000 */
[----:B------:R-:W-:Y:S01]  /*09f0*/  UMOV UR8, 0x1 ;  /* 0x0000000100087882 */ /* 0x000fe20000000000 */
[----:B------:R-:W-:Y:S01]  /*0a00*/  ELECT P0, URZ, PT ;  /* 0x0000000000ff782f */ /* 0x000fe20003800000 */
[----:B------:R-:W-:-:S04]  /*0a10*/  UIADD3 UR8, UPT, UPT, -UR8, 0x100000, URZ ;  /* 0x0010000008087890 */ /* 0x000fc8000fffe1ff */
[----:B------:R-:W-:Y:S02]  /*0a20*/  USHF.L.U32 UR9, UR8, 0xb, URZ ;  /* 0x0000000b08097899 */ /* 0x000fe400080006ff */
[----:B------:R-:W-:Y:S02]  /*0a30*/  USHF.L.U32 UR8, UR8, 0x1, URZ ;  /* 0x0000000108087899 */ /* 0x000fe400080006ff */
[----:B-1----:R-:W-:Y:S02]  /*0a40*/  ULEA UR6, UR6, UR5, 0x18 ;  /* 0x0000000506067291 */ /* 0x002fe4000f8ec0ff */
[----:B------:R-:W-:-:S04]  /*0a50*/  UIADD3 UR4, UPT, UPT, -UR4, 0x100000, URZ ;  /* 0x0010000004047890 */ /* 0x000fc8000fffe1ff */
[----:B------:R-:W-:Y:S02]  /*0a60*/  USHF.L.U32 UR5, UR4, 0xb, URZ ;  /* 0x0000000b04057899 */ /* 0x000fe400080006ff */
[----:B------:R-:W-:Y:S01]  /*0a70*/  USHF.L.U32 UR4, UR4, 0x1, URZ ;  /* 0x0000000104047899 */ /* 0x000fe200080006ff */
[----:B------:R-:W1:Y:S03]  /*0a80*/  FENCE.VIEW.ASYNC.S ;  /* 0x00000000000073c6 */ /* 0x000e660000000000 */
[----:B-1----:R2:W1:Y:S08]  /*0a90*/  SYNCS.EXCH.64 URZ, [UR6+0x80], UR8 ;  /* 0x0000800806ff75b2 */ /* 0x0024700008000100 */
[----:B------:R2:W1:Y:S01]  /*0aa0*/  SYNCS.EXCH.64 URZ, [UR6+0x90], UR4 ;  /* 0x0000900406ff75b2 */ /* 0x0004620008000100 */
[----:B------:R2:W1:Y:S01]  /*0ab0*/  SYNCS.EXCH.64 URZ, [UR6+0x88], UR8 ;  /* 0x0000880806ff75b2 */ /* 0x0004620008000100 */
[----:B------:R2:W1:Y:S02]  /*0ac0*/  SYNCS.EXCH.64 URZ, [UR6+0x98], UR4 ;  /* 0x0000980406ff75b2 */ /* 0x0004640008000100 */
[----:B--2---:R-:W-:Y:S01]  /*0ad0*/  NOP ;  /* 0x0000000000007918 */ /* 0x004fe20000000000 */
.L_x_12:
        /* <DEDUP_REMOVED lines=18> */
[----:B------:R2:W1:Y:S02]  /*0c00*/  SYNCS.EXCH.64 URZ, [UR4+0xa8], UR6 ;  /* 0x0000a80604ff75b2 */ /* 0x0004640008000100 */
[----:B--2---:R-:W-:Y:S01]  /*0c10*/  NOP ;  /* 0x0000000000007918 */ /* 0x004fe20000000000 */
.L_x_13:
[----:B------:R-:W2:Y:S01]  /*0c20*/  SHFL.IDX PT, R2, R177, RZ, 0x1f ;  /* 0x00001fffb1027589 */ /* 0x000ea200000e0000 */
[----:B------:R-:W-:Y:S01]  /*0c30*/  ISETP.NE.OR P1, PT, RZ, UR19, !P4 ;  /* 0x00000013ff007c0c */ /* 0x000fe2000e725670 */
[----:B------:R-:W-:Y:S01]  /*0c40*/  NOP ;  /* 0x0000000000007918 */ /* 0x000fe20000000000 */
[----:B--2---:R-:W-:-:S13]  /*0c50*/  ISETP.NE.AND P0, PT, R2, 0x3, PT ;  /* 0x000000030200780c */ /* 0x004fda0003f05270 */
[----:B------:R-:W-:Y:S05]  /*0c60*/  @P0 BRA `(.L_x_14) ;  /* 0x0000000000380947 */ /* 0x000fea0003800000 */
[----:B-1----:R-:W1:Y:S01]  /*0c70*/  S2UR UR4, SR_CgaCtaId ;  /* 0x00000000000479c3 */ /* 0x002e620000008800 */
[----:B------:R-:W-:Y:S01]  /*0c80*/  UMOV UR5, 0x400 ;  /* 0x0000040000057882 */ /* 0x000fe20000000000 */
[----:B------:R-:W-:Y:S01]  /*0c90*/  UMOV UR6, 0x20 ;  /* 0x0000002000067882 */ /* 0x000fe20000000000 */
[----:B------:R-:W-:Y:S01]  /*0ca0*/  ELECT P0, URZ, PT ;  /* 0x0000000000ff782f */ /* 0x000fe20003800000 */
[----:B------:R-:W-:-:S04]  /*0cb0*/  UIADD3 UR6, UPT, UPT, -UR6, 0x100000, URZ ;  /* 0x0010000006067890 */ /* 0x000fc8000fffe1ff */
[----:B------:R-:W-:Y:S02]  /*0cc0*/  USHF.L.U32 UR7, UR6, 0xb, URZ ;  /* 0x0000000b06077899 */ /* 0x000fe400080006ff */
[----:B------:R-:W-:Y:S02]  /*0cd0*/  USHF.L.U32 UR6, UR6, 0x1, URZ ;  /* 0x0000000106067899 */ /* 0x000fe400080006ff */
[----:B-1----:R-:W-:Y:S01]  /*0ce0*/  ULEA UR4, UR4, UR5, 0x18 ;  /* 0x0000000504047291 */ /* 0x002fe2000f8ec0ff */
[----:B------:R-:W1:Y:S11]  /*0cf0*/  FENCE.VIEW.ASYNC.S ;  /* 0x00000000000073c6 */ /* 0x000e760000000000 */
[----:B-1----:R2:W1:Y:S01]  /*0d00*/  SYNCS.EXCH.64 URZ, [UR4+0xb0], UR6 ;  /* 0x0000b00604ff75b2 */ /* 0x0024620008000100 */
[----:B------:R2:W1:Y:S01]  /*0d10*/  SYNCS.EXCH.64 URZ, [UR4+0xc0], UR6 ;  /* 0x0000c00604ff75b2 */ /* 0x0004620008000100 */
[----:B------:R2:W1:Y:S01]  /*0d20*/  SYNCS.EXCH.64 URZ, [UR4+0xb8], UR6 ;  /* 0x0000b80604ff75b2 */ /* 0x0004620008000100 */
[----:B------:R2:W1:Y:S02]  /*0d30*/  SYNCS.EXCH.64 URZ, [UR4+0xc8], UR6 ;  /* 0x0000c80604ff75b2 */ /* 0x0004640008000100 */
[----:B--2---:R-:W-:Y:S01]  /*0d40*/  NOP ;  /* 0x0000000000007918 */ /* 0x004fe20000000000 */
.L_x_14:
[----:B-1----:R-:W1:Y:S01]  /*0d50*/  S2UR UR7, SR_CgaCtaId ;  /* 0x00000000000779c3 */ /* 0x002e620000008800 */
[----:B------:R-:W-:Y:S01]  /*0d60*/  VOTEU.ALL UP0, P1 ;  /* 0x0000000000ff7886 */ /* 0x000fe20000800000 */
[----:B------:R-:W-:Y:S01]  /*0d70*/  UMOV UR4, 0x80 ;  /* 0x0000008000047882 */ /* 0x000fe20000000000 */
[----:B------:R-:W-:Y:S01]  /*0d80*/  NOP ;  /* 0x0000000000007918 */ /* 0x000fe20000000000 */
[----:B------:R-:W-:Y:S01]  /*0d90*/  ISETP.NE.OR P4, PT, R0, 0x2, !P4 ;  /* 0x000000020000780c */ /* 0x000fe20006785670 */
[----:B------:R-:W-:Y:S01]  /*0da0*/  UISETP.NE.AND UP4, UPT, UR19, URZ, UPT ;  /* 0x000000ff1300728c */ /* 0x000fe2000bf85270 */
[----:B------:R-:W-:Y:S01]  /*0db0*/  LOP3.LUT R0, R184, 0x1f, RZ, 0xc0, !PT ;  /* 0x0000001fb8007812 */ /* 0x000fe200078ec0ff */
[----:B------:R-:W-:Y:S01]  /*0dc0*/  @!UP0 UMOV UR6, 0x400 ;  /* 0x0000040000068882 */ /* 0x000fe20000000000 */
[----:B------:R-:W-:-:S04]  /*0dd0*/  @!UP0 UIADD3 UR4, UPT, UPT, -UR4, 0x100000, URZ ;  /* 0x0010000004048890 */ /* 0x000fc8000fffe1ff */
[----:B------:R-:W-:Y:S02]  /*0de0*/  @!UP0 USHF.L.U32 UR5, UR4, 0xb, URZ ;  /* 0x0000000b04058899 */ /* 0x000fe400080006ff */
[----:B------:R-:W-:Y:S02]  /*0df0*/  @!UP0 USHF.L.U32 UR4, UR4, 0x1, URZ ;  /* 0x0000000104048899 */ /* 0x000fe400080006ff */
[----:B-1----:R-:W-:Y:S01]  /*0e00*/  @!UP0 ULEA UR6, UR7, UR6, 0x18 ;  /* 0x0000000607068291 */ /* 0x002fe2000f8ec0ff */
[----:B------:R-:W1:Y:S01]  /*0e10*/  LDCU UR7, c[0x0][0x36c] ;  /* 0x00006d80ff0777ac */ /* 0x000e620008000800 */
[----:B------:R-:W-:Y:S01]  /*0e20*/  VOTEU.ALL UP0, P1 ;  /* 0x0000000000ff7886 */ /* 0x000fe20000800000 */
[----:B------:R-:W2:Y:S09]  /*0e30*/  FENCE.VIEW.ASYNC.S ;  /* 0x00000000000073c6 */ /* 0x000eb20000000000 */
[----:B--2---:R2:W2:Y:S01]  /*0e40*/  @!UP0 SYNCS.EXCH.64 URZ, [UR6+0xd0], UR4 ;  /* 0x0000d00406ff85b2 */ /* 0x0044a20008000100 */
[----:B-1----:R-:W-:-:S09]  /*0e50*/  UISETP.EQ.U32.AND UP6, UPT, UR7, 0x1, UPT ;  /* 0x000000010700788c */ /* 0x002fd2000bfc2070 */
[----:B------:R-:W-:Y:S05]  /*0e60*/  BRA.U !UP6, `(.L_x_15) ;  /* 0x000000010e087547 */ /* 0x000fea000b800000 */
[----:B--234-:R-:W-:Y:S01]  /*0e70*/  UCGABAR_ARV ;  /* 0x00000000000079c7 */ /* 0x01cfe20008000000 */
[----:B------:R-:W-:Y:S05]  /*0e80*/  BRA `(.L_x_16) ;  /* 0x0000000000047947 */ /* 0x000fea0003800000 */
.L_x_15:
[----:B--234-:R-:W-:Y:S01]  /*0e90*/  NOP ;  /* 0x0000000000007918 */ /* 0x01cfe20000000000 */
.L_x_16:
[----:B------:R-:W1:Y:S01]  /*0ea0*/  S2UR UR27, SR_CTAID.X ;  /* 0x00000000001b79c3 */ /* 0x000e620000002500 */
[----:B------:R-:W-:-:S05]  /*0eb0*/  CS2R.32 R179, SR_CgaSize ;  /* 0x0000000000b37805 */ /* 0x000fca0000008a00 */
[----:B------:R-:W-:-:S05]  /*0ec0*/  IMAD R179, R179, -0xa0, RZ ;  /* 0xffffff60b3b37824 */ /* 0x000fca00078e02ff */
[----:B------:R-:W-:-:S14]  /*0ed0*/  R2UR UR5, R179 ;  /* 0x00000000b30572ca */ /* 0x000fdc00000e0000 */
[----:B------:R-:W2:Y:S01]  /*0ee0*/  LDCU UR5, c[0x0][UR5+0x2b0] ;  /* 0x00005600050577ac */ /* 0x000ea20008000800 */
[----:B------:R-:W-:-:S05]  /*0ef0*/  CS2R.32 R179, SR_CgaSize ;  /* 0x0000000000b37805 */ /* 0x000fca0000008a00 */
[----:B------:R-:W-:-:S05]  /*0f00*/  IMAD R179, R179, -0xa0, RZ ;  /* 0xffffff60b3b37824 */ /* 0x000fca00078e02ff */
[----:B------:R-:W-:-:S14]  /*0f10*/  R2UR UR4, R179 ;  /* 0x00000000b30472ca */ /* 0x000fdc00000e0000 */
[----:B------:R-:W3:Y:S01]  /*0f20*/  LDCU UR4, c[0x0][UR4+0x2b4] ;  /* 0x00005680040477ac */ /* 0x000ee20008000800 */
[----:B------:R-:W4:Y:S01]  /*0f30*/  S2UR UR24, SR_CTAID.Y ;  /* 0x00000000001879c3 */ /* 0x000f220000002600 */
[----:B------:R-:W-:-:S05]  /*0f40*/  CS2R.32 R179, SR_CgaSize ;  /* 0x0000000000b37805 */ /* 0x000fca0000008a00 */
[----:B------:R-:W-:-:S05]  /*0f50*/  IMAD R179, R179, -0xa0, RZ ;  /* 0xffffff60b3b37824 */ /* 0x000fca00078e02ff */
[----:B------:R-:W-:-:S14]  /*0f60*/  R2UR UR7, R179 ;  /* 0x00000000b30772ca */ /* 0x000fdc00000e0000 */
[----:B------:R-:W3:Y:S01]  /*0f70*/  LDCU UR7, c[0x0][UR7+0x2a0] ;  /* 0x00005400070777ac */ /* 0x000ee20008000800 */
[----:B------:R-:W-:-:S05]  /*0f80*/  CS2R.32 R179, SR_CgaSize ;  /* 0x0000000000b37805 */ /* 0x000fca0000008a00 */
[----:B------:R-:W-:-:S05]  /*0f90*/  IMAD R179, R179, -0xa0, RZ ;  /* 0xffffff60b3b37824 */ /* 0x000fca00078e02ff */
[----:B------:R-:W-:-:S14]  /*0fa0*/  R2UR UR8, R179 ;  /* 0x00000000b30872ca */ /* 0x000fdc00000e0000 */
[----:B------:R-:W3:Y:S01]  /*0fb0*/  LDCU UR8, c[0x0][UR8+0x2a4] ;  /* 0x00005480080877ac */ /* 0x000ee20008000800 */
[----:B------:R-:W3:Y:S01]  /*0fc0*/  S2UR UR9, SR_CgaCtaId ;  /* 0x00000000000979c3 */ /* 0x000ee20000008800 */
[----:B------:R-:W3:Y:S01]  /*0fd0*/  LDCU UR20, c[0x0][0xf24] ;  /* 0x0001e480ff1477ac */ /* 0x000ee20008000800 */
[----:B------:R-:W3:Y:S01]  /*0fe0*/  LDCU UR45, c[0x0][0xf24] ;  /* 0x0001e480ff2d77ac */ /* 0x000ee20008000800 */
[----:B-1----:R-:W-:Y:S01]  /*0ff0*/  I2FP.F32.U32 R3, UR27 ;  /* 0x0000001b00037c45 */ /* 0x002fe20008201000 */
[----:B------:R-:W1:Y:S04]  /*1000*/  LDCU UR23, c[0x0][0xf30] ;  /* 0x0001e600ff1777ac */ /* 0x000e680008000800 */
[----:B--2---:R-:W-:Y:S01]  /*1010*/  FMUL R3, R3, UR5 ;  /* 0x0000000503037c20 */ /* 0x004fe20008400000 */
[----:B----4-:R-:W-:-:S05]  /*1020*/  I2FP.F32.U32 R2, UR24 ;  /* 0x0000001800027c45 */ /* 0x010fca0008201000 */
[----:B------:R-:W2:Y:S01]  /*1030*/  F2I.U32.TRUNC.NTZ R3, R3 ;  /* 0x0000000300037305 */ /* 0x000ea2000020f000 */
[----:B---3--:R-:W-:Y:S01]  /*1040*/  FMUL R2, R2, UR4 ;  /* 0x0000000402027c20 */ /* 0x008fe20008400000 */
[----:B------:R-:W-:Y:S02]  /*1050*/  USHF.L.U32 UR47, UR9, 0xd, URZ ;  /* 0x0000000d092f7899 */ /* 0x000fe400080006ff */
[----:B------:R-:W-:-:S04]  /*1060*/  USHF.L.U32 UR46, UR9, 0x8, URZ ;  /* 0x00000008092e7899 */ /* 0x000fc800080006ff */
[----:B------:R-:W3:Y:S01]  /*1070*/  F2I.U32.TRUNC.NTZ R2, R2 ;  /* 0x0000000200027305 */ /* 0x000ee2000020f000 */
[----:B------:R-:W-:Y:S02]  /*1080*/  USHF.L.U32 UR18, UR9, 0x7, URZ ;  /* 0x0000000709127899 */ /* 0x000fe400080006ff */
[----:B------:R-:W-:Y:S02]  /*1090*/  ULOP3.LUT UR47, UR47, 0x6000, URZ, 0xc0, !UPT ;  /* 0x000060002f2f7892 */ /* 0x000fe4000f8ec0ff */
[----:B------:R-:W-:Y:S01]  /*10a0*/  ULOP3.LUT UR46, UR46, 0x300, URZ, 0xc0, !UPT ;  /* 0x000003002e2e7892 */ /* 0x000fe2000f8ec0ff */
[----:B--2---:R-:W-:Y:S01]  /*10b0*/  R2UR UR4, R3 ;  /* 0x00000000030472ca */ /* 0x004fe200000e0000 */
[----:B------:R-:W-:Y:S01]  /*10c0*/  ULOP3.LUT UR18, UR18, 0x80, URZ, 0xc0, !UPT ;  /* 0x0000008012127892 */ /* 0x000fe2000f8ec0ff */
[----:B---3--:R-:W-:Y:S02]  /*10d0*/  R2UR UR6, R2 ;  /* 0x00000000020672ca */ /* 0x008fe400000e0000 */
[----:B------:R-:W-:-:S09]  /*10e0*/  PRMT R2, RZ, 0x7610, R2 ;  /* 0x00007610ff027816 */ /* 0x000fd20000000002 */
[----:B------:R-:W-:-:S04]  /*10f0*/  UIADD3 UR5, UPT, UPT, -UR4, URZ, URZ ;  /* 0x000000ff04057290 */ /* 0x000fc8000fffe1ff */
[----:B------:R-:W-:Y:S02]  /*1100*/  UIMAD UR5, UR7, UR5, UR27 ;  /* 0x00000005070572a4 */ /* 0x000fe4000f8e021b */
[----:B------:R-:W-:-:S04]  /*1110*/  UIADD3 UR4, UPT, UPT, -UR6, URZ, URZ ;  /* 0x000000ff06047290 */ /* 0x000fc8000fffe1ff */
[----:B------:R-:W-:Y:S01]  /*1120*/  IMAD.U32 R179, RZ, RZ, UR5 ;  /* 0x00000005ffb37e24 */ /* 0x000fe2000f8e00ff */
[----:B------:R-:W-:-:S06]  /*1130*/  UIMAD UR4, UR8, UR4, UR24 ;  /* 0x00000004080472a4 */ /* 0x000fcc000f8e0218 */
[----:B------:R-:W-:Y:S01]  /*1140*/  IMAD.U32 R178, RZ, RZ, UR4 ;  /* 0x00000004ffb27e24 */ /* 0x000fe2000f8e00ff */
[----:B-1----:R-:W-:Y:S06]  /*1150*/  BRA.U UP4, `(.L_x_17) ;  /* 0x0000000104487547 */ /* 0x002fec000b800000 */
[----:B------:R-:W-:Y:S02]  /*1160*/  R2UR UR4, R178 ;  /* 0x00000000b20472ca */ /* 0x000fe400000e0000 */
[----:B------:R-:W-:-:S11]  /*1170*/  R2UR UR8, R179 ;  /* 0x00000000b30872ca */ /* 0x000fd600000e0000 */
[----:B------:R-:W-:Y:S02]  /*1180*/  UISETP.NE.AND UP0, UPT, UR4, URZ, UPT ;  /* 0x000000ff0400728c */ /* 0x000fe4000bf05270 */
[----:B------:R-:W-:Y:S02]  /*1190*/  UISETP.NE.AND UP1, UPT, UR8, 0x1, UPT ;  /* 0x000000010800788c */ /* 0x000fe4000bf25270 */
[----:B------:R-:W-:-:S04]  /*11a0*/  UISETP.EQ.OR UP0, UPT, UR8, URZ, !UP0 ;  /* 0x000000ff0800728c */ /* 0x000fc8000c702670 */
[----:B------:R-:W-:Y:S02]  /*11b0*/  USEL UR7, URZ, 0x1, !UP0 ;  /* 0x00000001ff077887 */ /* 0x000fe4000c000000 */
[----:B------:R-:W-:-:S04]  /*11c0*/  UISETP.NE.AND UP0, UPT, UR4, URZ, UPT ;  /* 0x000000ff0400728c */ /* 0x000fc8000bf05270 */
[----:B------:R-:W-:-:S04]  /*11d0*/  USEL UR4, URZ, 0x2, UP0 ;  /* 0x00000002ff047887 */ /* 0x000fc80008000000 */
[----:B------:R-:W-:Y:S02]  /*11e0*/  USEL UR6, UR4, 0x2, UP1 ;  /* 0x0000000204067887 */ /* 0x000fe40008800000 */
[----:B------:R-:W-:Y:S02]  /*11f0*/  USEL UR4, URZ, 0x4, UP0 ;  /* 0x00000004ff047887 */ /* 0x000fe40008000000 */
[----:B------:R-:W-:-:S04]  /*1200*/  UISETP.NE.AND UP1, UPT, UR8, 0x2, UPT ;  /* 0x000000020800788c */ /* 0x000fc8000bf25270 */
[----:B------:R-:W-:Y:S02]  /*1210*/  USEL UR5, UR4, 0x4, UP1 ;  /* 0x0000000404057887 */ /* 0x000fe40008800000 */
[----:B------:R-:W-:Y:S02]  /*1220*/  USEL UR4, URZ, 0x8, UP0 ;  /* 0x00000008ff047887 */ /* 0x000fe40008000000 */
[----:B------:R-:W-:Y:S02]  /*1230*/  UISETP.NE.AND UP0, UPT, UR8, 0x3, UPT ;  /* 0x000000030800788c */ /* 0x000fe4000bf05270 */
[----:B------:R-:W-:Y:S02]  /*1240*/  UIADD3 UR5, UPT, UPT, UR5, UR6, UR7 ;  /* 0x0000000605057290 */ /* 0x000fe4000fffe007 */
[----:B------:R-:W-:-:S04]  /*1250*/  USEL UR4, UR4, 0x8, UP0 ;  /* 0x0000000804047887 */ /* 0x000fc80008000000 */
[----:B------:R-:W-:-:S06]  /*1260*/  UIADD3 UR4, UPT, UPT, UR5, UR4, URZ ;  /* 0x0000000405047290 */ /* 0x000fcc000fffe0ff */
[----:B------:R-:W-:-:S07]  /*1270*/  IMAD.U32 R2, RZ, RZ, UR4 ;  /* 0x00000004ff027e24 */ /* 0x000fce000f8e00ff */
.L_x_17:
[----:B------:R-:W1:Y:S01]  /*1280*/  S2UR UR36, SR_CTAID.Z ;  /* 0x00000000002479c3 */ /* 0x000e620000002700 */
[----:B------:R-:W-:-:S09]  /*1290*/  UISETP.GE.AND UP0, UPT, UR20, 0x1, UPT ;  /* 0x000000011400788c */ /* 0x000fd2000bf06270 */
[----:B------:R-:W-:Y:S05]  /*12a0*/  BRA.U !UP0, `(.L_x_18) ;  /* 0x0000000108d07547 */ /* 0x000fea000b800000 */
[----:B------:R-:W2:Y:S01]  /*12b0*/  LDCU UR21, c[0x0][0xf0c] ;  /* 0x0001e180ff1577ac */ /* 0x000ea20008000800 */
[----:B------:R-:W3:Y:S01]  /*12c0*/  LDCU.128 UR12, c[0x0][0xf10] ;  /* 0x0001e200ff0c77ac */ /* 0x000ee20008000c00 */
[----:B------:R-:W4:Y:S01]  /*12d0*/  LDCU UR6, c[0x0][0x370] ;  /* 0x00006e00ff0677ac */ /* 0x000f220008000800 */
[----:B------:R-:W1:Y:S01]  /*12e0*/  LDCU UR7, c[0x0][0x374] ;  /* 0x00006e80ff0777ac */ /* 0x000e620008000800 */
[----:B------:R-:W1:Y:S01]  /*12f0*/  LDCU UR22, c[0x0][0xf20] ;  /* 0x0001e400ff1677ac */ /* 0x000e620008000800 */
[----:B--2---:R-:W-:Y:S02]  /*1300*/  UISETP.NE.AND UP0, UPT, UR21, 0x1, UPT ;  /* 0x000000011500788c */ /* 0x004fe4000bf05270 */
[----:B---3--:R-:W-:Y:S01]  /*1310*/  UIMAD.WIDE.U32 UR4, UR27, UR12, URZ ;  /* 0x0000000c1b0472a5 */ /* 0x008fe2000f8e00ff */
[----:B------:R-:W2:Y:S01]  /*1320*/  LDCU.64 UR8, c[0x0][0xf28] ;  /* 0x0001e500ff0877ac */ /* 0x000ea20008000a00 */
[----:B----4-:R-:W-:Y:S02]  /*1330*/  UIMAD.WIDE.U32 UR10, UR6, UR12, URZ ;  /* 0x0000000c060a72a5 */ /* 0x010fe4000f8e00ff */
[----:B------:R-:W-:-:S02]  /*1340*/  USHF.R.U32.HI UR5, URZ, UR13, UR5 ;  /* 0x0000000dff057299 */ /* 0x000fc40008011605 */
[----:B------:R-:W-:Y:S02]  /*1350*/  UISETP.NE.AND UP1, UPT, UR20, 0x1, UPT ;  /* 0x000000011400788c */ /* 0x000fe4000bf25270 */
[----:B------:R-:W-:Y:S01]  /*1360*/  USEL UR5, UR27, UR5, !UP0 ;  /* 0x000000051b057287 */ /* 0x000fe2000c000000 */
[----:B------:R-:W-:Y:S01]  /*1370*/  UMOV UR10, UR11 ;  /* 0x0000000b000a7c82 */ /* 0x000fe20008000000 */
[----:B------:R-:W-:Y:S02]  /*1380*/  UIMAD.WIDE.U32 UR16, UR24, UR15, URZ ;  /* 0x0000000f181072a5 */ /* 0x000fe4000f8e00ff */
[----:B------:R-:W-:Y:S02]  /*1390*/  @UP0 USHF.R.U32.HI UR6, URZ, UR13, UR10 ;  /* 0x0000000dff060299 */ /* 0x000fe4000801160a */
[----:B------:R-:W-:Y:S02]  /*13a0*/  UISETP.NE.AND UP0, UPT, UR14, 0x1, UPT ;  /* 0x000000010e00788c */ /* 0x000fe4000bf05270 */
[----:B-1----:R-:W-:-:S02]  /*13b0*/  UIMAD.WIDE.U32 UR10, UR7, UR15, URZ ;  /* 0x0000000f070a72a5 */ /* 0x002fc4000f8e00ff */
[----:B--2---:R-:W-:Y:S01]  /*13c0*/  UIMAD.WIDE.U32 UR12, UR6, UR8, URZ ;  /* 0x00000008060c72a5 */ /* 0x004fe2000f8e00ff */
[----:B------:R-:W-:Y:S02]  /*13d0*/  UMOV UR4, UR17 ;  /* 0x0000001100047c82 */ /* 0x000fe40008000000 */
[----:B------:R-:W-:Y:S02]  /*13e0*/  USHF.R.U32.HI UR4, URZ, UR22, UR4 ;  /* 0x00000016ff047299 */ /* 0x000fe40008011604 */
[----:B------:R-:W-:Y:S02]  /*13f0*/  UMOV UR10, UR11 ;  /* 0x0000000b000a7c82 */ /* 0x000fe40008000000 */
[----:B------:R-:W-:Y:S01]  /*1400*/  UMOV UR12, UR13 ;  /* 0x0000000d000c7c82 */ /* 0x000fe20008000000 */
[----:B------:R-:W-:Y:S02]  /*1410*/  @UP0 USHF.R.U32.HI UR7, URZ, UR22, UR10 ;  /* 0x00000016ff070299 */ /* 0x000fe4000801160a */
[----:B------:R-:W-:-:S02]  /*1420*/  USEL UR4, UR24, UR4, !UP0 ;  /* 0x0000000418047287 */ /* 0x000fc4000c000000 */
[----:B------:R-:W-:Y:S02]  /*1430*/  UIMAD.WIDE.U32 UR10, UR7, UR8, URZ ;  /* 0x00000008070a72a5 */ /* 0x000fe4000f8e00ff */
[----:B------:R-:W-:Y:S02]  /*1440*/  @UP1 USHF.R.U32.HI UR6, URZ, UR9, UR12 ;  /* 0x00000009ff061299 */ /* 0x000fe4000801160c */
[----:B------:R-:W-:-:S03]  /*1450*/  UIMAD.WIDE.U32 UR12, UR4, UR8, URZ ;  /* 0x00000008040c72a5 */ /* 0x000fc6000f8e00ff */
[----:B------:R-:W-:Y:S02]  /*1460*/  UMOV UR10, UR11 ;  /* 0x0000000b000a7c82 */ /* 0x000fe40008000000 */
[----:B------:R-:W-:Y:S02]  /*1470*/  @UP1 USHF.R.U32.HI UR7, URZ, UR9, UR10 ;  /* 0x00000009ff071299 */ /* 0x000fe4000801160a */
[----:B------:R-:W-:Y:S02]  /*1480*/  UIMAD UR10, UR6, UR20, URZ ;  /* 0x00000014060a72a4 */ /* 0x000fe4000f8e02ff */
[----:B------:R-:W-:-:S04]  /*1490*/  UIMAD UR7, UR7, UR20, URZ ;  /* 0x00000014070772a4 */ /* 0x000fc8000f8e02ff */
[----:B------:R-:W-:-:S03]  /*14a0*/  UISETP.GE.AND UP0, UPT, UR4, UR7, UPT ;  /* 0x000000070400728c */ /* 0x000fc6000bf06270 */
[----:B------:R-:W-:Y:S01]  /*14b0*/  UMOV UR7, UR13 ;  /* 0x0000000d00077c82 */ /* 0x000fe20008000000 */
[----:B------:R-:W-:Y:S02]  /*14c0*/  UISETP.GE.OR UP0, UPT, UR5, UR10, UP0 ;  /* 0x0000000a0500728c */ /* 0x000fe40008706670 */
[----:B------:R-:W-:Y:S02]  /*14d0*/  UIMAD.WIDE.U32 UR10, UR5, UR8, URZ ;  /* 0x00000008050a72a5 */ /* 0x000fe4000f8e00ff */
[----:B------:R-:W-:Y:S02]  /*14e0*/  USHF.R.U32.HI UR7, URZ, UR9, UR7 ;  /* 0x00000009ff077299 */ /* 0x000fe40008011607 */
[----:B------:R-:W-:Y:S02]  /*14f0*/  UIADD3 UR10, UPT, UPT, -UR4, URZ, URZ ;  /* 0x000000ff040a7290 */ /* 0x000fe4000fffe1ff */
[----:B------:R-:W-:Y:S02]  /*1500*/  USEL UR7, UR4, UR7, !UP1 ;  /* 0x0000000704077287 */ /* 0x000fe4000c800000 */
[----:B------:R-:W-:Y:S01]  /*1510*/  UIMAD UR10, UR14, UR10, UR24 ;  /* 0x0000000a0e0a72a4 */ /* 0x000fe2000f8e0218 */
[----:B------:R-:W-:Y:S01]  /*1520*/  @!UP0 UMOV UR8, UR11 ;  /* 0x0000000b00088c82 */ /* 0x000fe20008000000 */
[----:B------:R-:W-:-:S02]  /*1530*/  UIADD3 UR11, UPT, UPT, -UR5, URZ, URZ ;  /* 0x000000ff050b7290 */ /* 0x000fc4000fffe1ff */
[----:B------:R-:W-:Y:S02]  /*1540*/  @!UP0 USHF.R.U32.HI UR8, URZ, UR9, UR8 ;  /* 0x00000009ff088299 */ /* 0x000fe40008011608 */
[----:B------:R-:W-:Y:S02]  /*1550*/  UIADD3 UR9, UPT, UPT, -UR7, URZ, URZ ;  /* 0x000000ff07097290 */ /* 0x000fe4000fffe1ff */
[----:B------:R-:W-:Y:S02]  /*1560*/  @!UP0 USEL UR8, UR5, UR8, !UP1 ;  /* 0x0000000805088287 */ /* 0x000fe4000c800000 */
[----:B------:R-:W-:Y:S02]  /*1570*/  UIMAD UR9, UR20, UR9, UR4 ;  /* 0x00000009140972a4 */ /* 0x000fe4000f8e0204 */
[----:B------:R-:W-:Y:S02]  /*1580*/  @!UP0 UIADD3 UR7, UPT, UPT, UR7, -UR8, URZ ;  /* 0x8000000807078290 */ /* 0x000fe4000fffe0ff */
[----:B------:R-:W-:-:S02]  /*1590*/  @!UP0 UIMAD UR6, UR9, UR6, UR8 ;  /* 0x00000006090682a4 */ /* 0x000fc4000f8e0208 */
[----:B------:R-:W-:Y:S02]  /*15a0*/  @!UP0 UIMAD UR4, UR7, UR20, UR5 ;  /* 0x00000014070482a4 */ /* 0x000fe4000f8e0205 */
[----:B------:R-:W-:Y:S02]  /*15b0*/  UIMAD UR27, UR21, UR11, UR27 ;  /* 0x0000000b151b72a4 */ /* 0x000fe4000f8e021b */
[----:B------:R-:W-:Y:S01]  /*15c0*/  UIMAD UR24, UR4, UR14, UR10 ;  /* 0x0000000e041872a4 */ /* 0x000fe2000f8e020a */
[----:B------:R-:W-:Y:S02]  /*15d0*/  @!UP0 UMOV UR5, UR6 ;  /* 0x0000000600058c82 */ /* 0x000fe40008000000 */
[----:B------:R-:W-:-:S12]  /*15e0*/  UIMAD UR27, UR5, UR21, UR27 ;  /* 0x00000015051b72a4 */ /* 0x000fd8000f8e021b */
.L_x_18:
[----:B------:R-:W-:-:S09]  /*15f0*/  UISETP.NE.AND UP0, UPT, UR23, 0x1, UPT ;  /* 0x000000011700788c */ /* 0x000fd2000bf05270 */
[----:B------:R-:W-:Y:S05]  /*1600*/  BRA.U UP0, `(.L_x_19) ;  /* 0x0000000100407547 */ /* 0x000fea000b800000 */
[----:B------:R-:W2:Y:S01]  /*1610*/  LDCU.128 UR8, c[0x0][0xf10] ;  /* 0x0001e200ff0877ac */ /* 0x000ea20008000c00 */
[----:B------:R-:W3:Y:S01]  /*1620*/  LDCU UR12, c[0x0][0xf0c] ;  /* 0x0001e180ff0c77ac */ /* 0x000ee20008000800 */
[----:B------:R-:W4:Y:S01]  /*1630*/  LDCU UR13, c[0x0][0xf20] ;  /* 0x0001e400ff0d77ac */ /* 0x000f220008000800 */
[----:B--2---:R-:W-:Y:S02]  /*1640*/  UIMAD.WIDE.U32 UR4, UR27, UR8, URZ ;  /* 0x000000081b0472a5 */ /* 0x004fe4000f8e00ff */
[----:B------:R-:W-:Y:S02]  /*1650*/  UIMAD.WIDE.U32 UR6, UR24, UR11, URZ ;  /* 0x0000000b180672a5 */ /* 0x000fe4000f8e00ff */
[----:B---3--:R-:W-:Y:S02]  /*1660*/  UISETP.NE.AND UP0, UPT, UR12, 0x1, UPT ;  /* 0x000000010c00788c */ /* 0x008fe4000bf05270 */
[----:B------:R-:W-:-:S03]  /*1670*/  USHF.R.U32.HI UR5, URZ, UR9, UR5 ;  /* 0x00000009ff057299 */ /* 0x000fc60008011605 */
[----:B------:R-:W-:Y:S01]  /*1680*/  UMOV UR4, UR7 ;  /* 0x0000000700047c82 */ /* 0x000fe20008000000 */
[----:B------:R-:W-:Y:S02]  /*1690*/  USEL UR5, UR27, UR5, !UP0 ;  /* 0x000000051b057287 */ /* 0x000fe4000c000000 */
[----:B------:R-:W-:Y:S02]  /*16a0*/  UISETP.NE.AND UP0, UPT, UR10, 0x1, UPT ;  /* 0x000000010a00788c */ /* 0x000fe4000bf05270 */
[----:B----4-:R-:W-:-:S04]  /*16b0*/  USHF.R.U32.HI UR4, URZ, UR13, UR4 ;  /* 0x0000000dff047299 */ /* 0x010fc80008011604 */
[----:B------:R-:W-:-:S04]  /*16c0*/  USEL UR4, UR24, UR4, !UP0 ;  /* 0x0000000418047287 */ /* 0x000fc8000c000000 */
[----:B------:R-:W-:Y:S02]  /*16d0*/  UIADD3 UR6, UPT, UPT, UR5, -UR4, URZ ;  /* 0x8000000405067290 */ /* 0x000fe4000fffe0ff */
[----:B------:R-:W-:Y:S02]  /*16e0*/  UIADD3 UR4, UPT, UPT, -UR5, UR4, URZ ;  /* 0x0000000405047290 */ /* 0x000fe4000fffe1ff */
[----:B------:R-:W-:Y:S02]  /*16f0*/  UIMAD UR24, UR6, UR10, UR24 ;  /* 0x0000000a061872a4 */ /* 0x000fe4000f8e0218 */
[----:B------:R-:W-:-:S12]  /*1700*/  UIMAD UR27, UR4, UR12, UR27 ;  /* 0x0000000c041b72a4 */ /* 0x000fd8000f8e021b */
.L_x_19:
[----:B------:R-:W-:Y:S01]  /*1710*/  UISETP.NE.AND UP0, UPT, UR19, 0x2, UPT ;  /* 0x000000021300788c */ /* 0x000fe2000bf05270 */
[----:B------:R-:W-:Y:S09]  /*1720*/  BRA.U !UP6, `(.L_x_20) ;  /* 0x000000010e0c7547 */ /* 0x000ff2000b800000 */
[----:B------:R-:W-:Y:S01]  /*1730*/  UCGABAR_WAIT ;  /* 0x0000000000007dc7 */ /* 0x000fe20008000000 */
[----:B------:R-:W-:Y:S01]  /*1740*/  CCTL.IVALL ;  /* 0x00000000ff00798f */ /* 0x000fe20002000000 */
[----:B------:R-:W-:Y:S05]  /*1750*/  BRA `(.L_x_21) ;  /* 0x0000000000047947 */ /* 0x000fea0003800000 */
.L_x_20:
[----:B------:R-:W-:Y:S06]  /*1760*/  BAR.SYNC.DEFER_BLOCKING 0x0 ;  /* 0x0000000000007b1d */ /* 0x000fec0000010000 */
.L_x_21:
[----:B------:R-:W-:Y:S05]  /*1770*/  BRA.U UP0, `(.L_x_22) ;  /* 0x00000015004c7547 */ /* 0x000fea000b800000 */
[----:B------:R-:W2:Y:S01]  /*1780*/  LDCU UR7, c[0x0][0x38c] ;  /* 0x00007180ff0777ac */ /* 0x000ea20008000800 */
[----:B------:R-:W3:Y:S01]  /*1790*/  S2UR UR8, SR_CgaCtaId ;  /* 0x00000000000879c3 */ /* 0x000ee20000008800 */
[----:B------:R-:W-:Y:S01]  /*17a0*/  PLOP3.LUT P2, PT, PT, PT, UP3, 0x80, 0x8 ;  /* 0x000000000008781c */ /* 0x000fe20003f4f038 */
[----:B------:R-:W-:Y:S01]  /*17b0*/  IMAD.MOV.U32 R12, RZ, RZ, 0x1 ;  /* 0x00000001ff0c7424 */ /* 0x000fe200078e00ff */
[----:B------:R-:W-:Y:S01]  /*17c0*/  UMOV UR6, 0x400 ;  /* 0x0000040000067882 */ /* 0x000fe20000000000 */
[----:B------:R-:W-:Y:S01]  /*17d0*/  UISETP.NE.AND UP1, UPT, UR19, URZ, UPT ;  /* 0x000000ff1300728c */ /* 0x000fe2000bf25270 */
[----:B------:R-:W-:Y:S01]  /*17e0*/  ISETP.EQ.OR P3, PT, R0, RZ, P4 ;  /* 0x000000ff0000720c */ /* 0x000fe20002762670 */
[----:B------:R-:W-:Y:S01]  /*17f0*/  USEL UR37, URZ, 0x1, UP5 ;  /* 0x00000001ff257887 */ /* 0x000fe2000a800000 */
[----:B------:R-:W-:Y:S02]  /*1800*/  PLOP3.LUT P2, PT, P2, PT, PT, 0x8, 0x80 ;  /* 0x000000000080781c */ /* 0x000fe4000174e170 */
[----:B------:R-:W-:Y:S01]  /*1810*/  CS2R R10, SRZ ;  /* 0x00000000000a7805 */ /* 0x000fe2000001ff00 */
[----:B------:R-:W-:Y:S01]  /*1820*/  IMAD.MOV.U32 R9, RZ, RZ, RZ ;  /* 0x000000ffff097224 */ /* 0x000fe200078e00ff */
[----:B------:R-:W4:Y:S01]  /*1830*/  LDCU UR53, c[0x0][0x370] ;  /* 0x00006e00ff3577ac */ /* 0x000f220008000800 */
[----:B------:R-:W-:Y:S01]  /*1840*/  IMAD.MOV.U32 R8, RZ, RZ, 0x1 ;  /* 0x00000001ff087424 */ /* 0x000fe200078e00ff */
[----:B------:R-:W1:Y:S01]  /*1850*/  LDCU.64 UR30, c[0x0][0x348] ;  /* 0x00006900ff1e77ac */ /* 0x000e620008000a00 */
[----:B--2---:R-:W-:-:S02]  /*1860*/  UIADD3 UR5, UPT, UPT, UR7, 0x7f, URZ ;  /* 0x0000007f07057890 */ /* 0x004fc4000fffe0ff */
[----:B------:R-:W-:Y:S02]  /*1870*/  USHF.R.U32.HI UR58, URZ, 0x9, UR46 ;  /* 0x00000009ff3a7899 */ /* 0x000fe4000801162e */
[----:B------:R-:W-:Y:S02]  /*1880*/  USHF.R.S32.HI UR4, URZ, 0x1f, UR5 ;  /* 0x0000001fff047899 */ /* 0x000fe40008011405 */
[----:B---3--:R-:W-:Y:S02]  /*1890*/  USHF.L.U32 UR57, UR8, 0x6, URZ ;  /* 0x0000000608397899 */ /* 0x008fe400080006ff */
[----:B------:R-:W-:Y:S02]  /*18a0*/  ULEA.HI UR4, UR4, UR5, URZ, 0x7 ;  /* 0x0000000504047291 */ /* 0x000fe4000f8f38ff */
[----:B------:R-:W-:Y:S02]  /*18b0*/  UIADD3 UR5, UPT, UPT, UR7, -0x1, URZ ;  /* 0xffffffff07057890 */ /* 0x000fe4000fffe0ff */
[----:B------:R-:W-:-:S02]  /*18c0*/  USHF.R.S32.HI UR55, URZ, 0x7, UR4 ;  /* 0x00000007ff377899 */ /* 0x000fc40008011404 */
[----:B------:R-:W-:Y:S02]  /*18d0*/  UISETP.GE.U32.AND UP2, UPT, UR5, -0xff, UPT ;  /* 0xffffff010500788c */ /* 0x000fe4000bf46070 */
[----:B------:R-:W-:Y:S02]  /*18e0*/  UISETP.LT.U32.AND UP0, UPT, UR55, 0x3, UPT ;  /* 0x000000033700788c */ /* 0x000fe4000bf01070 */
[----:B------:R-:W-:Y:S02]  /*18f0*/  ULEA UR6, UR8, UR6, 0x18 ;  /* 0x0000000608067291 */ /* 0x000fe4000f8ec0ff */
[----:B------:R-:W-:Y:S02]  /*1900*/  USEL UR54, UR55, 0x3, UP0 ;  /* 0x0000000337367887 */ /* 0x000fe40008000000 */
[----:B------:R-:W-:Y:S02]  /*1910*/  UIADD3 UR59, UPT, UPT, UR7, 0xfe, URZ ;  /* 0x000000fe073b7890 */ /* 0x000fe4000fffe0ff */
[----:B------:R-:W-:-:S02]  /*1920*/  UIADD3 UR15, UPT, UPT, UR54, -0x1, URZ ;  /* 0xffffffff360f7890 */ /* 0x000fc4000fffe0ff */
[----:B------:R-:W-:Y:S01]  /*1930*/  @UP2 UIADD3 UR15, UPT, UPT, UR54, URZ, URZ ;  /* 0x000000ff360f2290 */ /* 0x000fe2000fffe0ff */
[----:B------:R-:W2:Y:S01]  /*1940*/  LDCU UR52, c[0x0][0x374] ;  /* 0x00006e80ff3477ac */ /* 0x000ea20008000800 */
[----:B------:R-:W-:Y:S02]  /*1950*/  ULOP3.LUT UR57, UR57, 0xc0, URZ, 0xe2, !UPT ;  /* 0x000000c039397892 */ /* 0x000fe4000f8ee2ff */
[----:B------:R-:W-:Y:S02]  /*1960*/  USEL UR37, UR37, 0x2, UP1 ;  /* 0x0000000225257887 */ /* 0x000fe40008800000 */
[----:B------:R-:W-:Y:S02]  /*1970*/  UIADD3 UR49, UPT, UPT, UR6, 0x14400, UR47 ;  /* 0x0001440006317890 */ /* 0x000fe4000fffe02f */
[----:B------:R-:W-:Y:S02]  /*1980*/  UIADD3 UR48, UPT, UPT, UR6, 0x2ca00, UR46 ;  /* 0x0002ca0006307890 */ /* 0x000fe4000fffe02e */
[----:B------:R-:W-:-:S02]  /*1990*/  UIADD3 UR56, UPT, UPT, UR55, -UR54, URZ ;  /* 0x8000003637387290 */ /* 0x000fc4000fffe0ff */
[----:B------:R-:W-:Y:S01]  /*19a0*/  UIADD3 UR15, UPT, UPT, UR15, 0x1, URZ ;  /* 0x000000010f0f7890 */ /* 0x000fe2000fffe0ff */
[----:B-1--4-:R-:W-:-:S11]  /*19b0*/  UMOV UR14, URZ ;  /* 0x000000ff000e7c82 */ /* 0x012fd60008000000 */
.L_x_46:
[----:B-1----:R-:W1:Y:S02]  /*19c0*/  S2UR UR4, SR_CgaCtaId ;  /* 0x00000000000479c3 */ /* 0x002e640000008800 */
[----:B-1----:R-:W-:-:S09]  /*19d0*/  UISETP.NE.AND UP0, UPT, UR4, URZ, UPT ;  /* 0x000000ff0400728c */ /* 0x002fd2000bf05270 */
[----:B---3--:R-:W-:Y:S05]  /*19e0*/  BRA.U UP0, `(.L_x_23) ;  /* 0x0000000100287547 */ /* 0x008fea000b800000 */
[----:B------:R-:W-:Y:S02]  /*19f0*/  LEA R0, R9, UR6, 0x3 ;  /* 0x0000000609007c11 */ /* 0x000fe4000f8e18ff */
[----:B------:R-:W-:-:S04]  /*1a00*/  SHF.L.U32 R3, R8, 0x1f, RZ ;  /* 0x0000001f08037819 */ /* 0x000fc800000006ff */
[----:B------:R-:W1:Y:S02]  /*1a10*/  SYNCS.PHASECHK.TRANS64.TRYWAIT P0, [R0+URZ+0xc0], R3 ;  /* 0x0000c003000075a7 */ /* 0x000e6400080011ff */
[----:B-1----:R-:W-:Y:S05]  /*1a20*/  @!P0 BRA `(.L_x_24) ;  /* 0x0000011000248947 */ /* 0x002fea0003800000 */
.L_x_193:
[----:B------:R3:W-:Y:S01]  /*1a30*/  SYNCS.ARRIVE.TRANS64.A1T0 RZ, [R0+URZ+0xb0], RZ ;  /* 0x0000b0ff00ff79a7 */ /* 0x0007e200081000ff */
[----:B------:R-:W-:-:S05]  /*1a40*/  VIADD R9, R9, 0x1 ;  /* 0x0000000109097836 */ /* 0x000fca0000000000 */
[----:B------:R-:W-:-:S04]  /*1a50*/  ISETP.NE.AND P0, PT, R9, 0x2, PT ;  /* 0x000000020900780c */ /* 0x000fc80003f05270 */
[----:B-1----:R-:W-:Y:S02]  /*1a60*/  SEL R3, RZ, 0x1, P0 ;  /* 0x00000001ff037807 */ /* 0x002fe40000000000 */
[----:B------:R-:W-:Y:S02]  /*1a70*/  SEL R9, R9, RZ, P0 ;  /* 0x000000ff09097207 */ /* 0x000fe40000000000 */
[----:B------:R-:W-:Y:S02]  /*1a80*/  LOP3.LUT R8, R8, R3, RZ, 0x3c, !PT ;  /* 0x0000000308087212 */ /* 0x000fe400078e3cff */
.L_x_23:
[----:B------:R-:W-:Y:S01]  /*1a90*/  ULEA UR4, UR14, UR6, 0x3 ;  /* 0x000000060e047291 */ /* 0x000fe2000f8e18ff */
[----:B---3--:R-:W-:Y:S01]  /*1aa0*/  SHF.L.U32 R0, R12, 0x1f, RZ ;  /* 0x0000001f0c007819 */ /* 0x008fe200000006ff */
[----:B------:R-:W-:Y:S02]  /*1ab0*/  UISETP.GE.U32.AND UP0, UPT, UR59, 0xff, UPT ;  /* 0x000000ff3b00788c */ /* 0x000fe4000bf06070 */
[----:B------:R-:W-:Y:S02]  /*1ac0*/  USHF.L.U32 UR35, UR27, 0x7, URZ ;  /* 0x000000071b237899 */ /* 0x000fe400080006ff */
[----:B------:R-:W-:Y:S02]  /*1ad0*/  ULEA UR43, UR24, UR57, 0x8 ;  /* 0x00000039182b7291 */ /* 0x000fe4000f8e40ff */
[----:B------:R-:W-:Y:S01]  /*1ae0*/  ULEA UR19, UR24, UR58, 0x1 ;  /* 0x0000003a18137291 */ /* 0x000fe2000f8e08ff */
[----:B------:R1:W3:Y:S01]  /*1af0*/  SYNCS.PHASECHK.TRANS64.TRYWAIT P1, [UR4+0x18], R0 ;  /* 0x00001800ff0075a7 */ /* 0x0002e20008021104 */
[----:B------:R-:W-:Y:S01]  /*1b00*/  UMOV UR12, URZ ;  /* 0x000000ff000c7c82 */ /* 0x000fe20008000000 */
[----:B------:R-:W-:Y:S09]  /*1b10*/  BRA.U !UP0, `(.L_x_25) ;  /* 0x0000000508107547 */ /* 0x000ff2000b800000 */
[----:B------:R-:W-:Y:S01]  /*1b20*/  UMOV UR4, UR14 ;  /* 0x0000000e00047c82 */ /* 0x000fe20008000000 */
[----:B------:R-:W-:-:S05]  /*1b30*/  UMOV UR28, URZ ;  /* 0x000000ff001c7c82 */ /* 0x000fca0008000000 */
.L_x_33:
[----:B------:R-:W-:Y:S01]  /*1b40*/  ULEA UR33, UR4, UR6, 0x3 ;  /* 0x0000000604217291 */ /* 0x000fe2000f8e18ff */
[----:B---3--:R-:W-:Y:S01]  /*1b50*/  @!P4 MOV R2, 0xc600 ;  /* 0x0000c6000002c802 */ /* 0x008fe20000000f00 */
[----:B--23--:R-:W-:Y:S10]  /*1b60*/  @P1 BRA `(.L_x_26) ;  /* 0x00000000000c1947 */ /* 0x00cff40003800000 */
[----:B------:R-:W-:-:S04]  /*1b70*/  SHF.L.U32 R3, R12, 0x1f, RZ ;  /* 0x0000001f0c037819 */ /* 0x000fc800000006ff */
[----:B------:R-:W3:Y:S02]  /*1b80*/  SYNCS.PHASECHK.TRANS64.TRYWAIT P0, [UR33+0x18], R3 ;  /* 0x00001803ff0075a7 */ /* 0x000ee40008001121 */
[----:B---3--:R-:W-:Y:S05]  /*1b90*/  @!P0 BRA `(.L_x_27) ;  /* 0x0000010c00dc8947 */ /* 0x008fea0003800000 */
.L_x_26:
[----:B------:R3:W-:Y:S01]  /*1ba0*/  @!P4 SYNCS.ARRIVE.TRANS64 RZ, [UR33], R2 ;  /* 0x00000002ffffc9a7 */ /* 0x0007e20008000021 */
[----:B------:R-:W-:-:S04]  /*1bb0*/  ULOP3.LUT UR5, UR37, 0x2, URZ, 0xfc, !UPT ;  /* 0x0000000225057892 */ /* 0x000fc8000f8efcff */
[----:B------:R-:W-:-:S09]  /*1bc0*/  UISETP.NE.AND UP0, UPT, UR5, 0x2, UPT ;  /* 0x000000020500788c */ /* 0x000fd2000bf05270 */
[----:B------:R-:W-:Y:S05]  /*1bd0*/  BRA.U UP0, `(.L_x_28) ;  /* 0x0000000100047547 */ /* 0x000fea000b800000 */
[----:B--2---:R-:W-:Y:S05]  /*1be0*/  BPT.TRAP 0x1 ;  /* 0x000000040000795c */ /* 0x004fea0000300000 */
.L_x_28:
[----:B------:R-:W-:Y:S04]  /*1bf0*/  BSSY.RECONVERGENT B0, `(.L_x_29) ;  /* 0x0000003000007945 */ /* 0x000fe80003800200 */
[----:B------:R-:W-:Y:S05]  /*1c00*/  @P3 BRA `(.L_x_30) ;  /* 0x0000000000043947 */ /* 0x000fea0003800000 */
[----:B--2---:R-:W-:Y:S05]  /*1c10*/  BPT.TRAP 0x1 ;  /* 0x000000040000795c */ /* 0x004fea0000300000 */
.L_x_30:
[----:B--2---:R-:W-:Y:S05]  /*1c20*/  BSYNC.RECONVERGENT B0 ;  /* 0x0000000000007941 */ /* 0x004fea0003800200 */
.L_x_29:
[----:B------:R-:W-:Y:S01]  /*1c30*/  UIADD3 UR5, UPT, UPT, UR4, 0x1, URZ ;  /* 0x0000000104057890 */ /* 0x000fe2000fffe0ff */
[----:B------:R-:W-:Y:S01]  /*1c40*/  BSSY.RECONVERGENT B0, `(.L_x_31) ;  /* 0x000002c000007945 */ /* 0x000fe20003800200 */
[----:B------:R-:W-:Y:S02]  /*1c50*/  ELECT P0, URZ, PT ;  /* 0x0000000000ff782f */ /* 0x000fe40003800000 */
[----:B------:R-:W-:-:S04]  /*1c60*/  UISETP.NE.AND UP0, UPT, UR5, 0x3, UPT ;  /* 0x000000030500788c */ /* 0x000fc8000bf05270 */
[----:B------:R-:W-:Y:S02]  /*1c70*/  USEL UR7, URZ, 0x1, UP0 ;  /* 0x00000001ff077887 */ /* 0x000fe40008000000 */
[----:B------:R-:W-:-:S04]  /*1c80*/  USEL UR14, UR5, URZ, UP0 ;  /* 0x000000ff050e7287 */ /* 0x000fc80008000000 */
[----:B------:R-:W-:Y:S01]  /*1c90*/  ULEA UR5, UR14, UR6, 0x3 ;  /* 0x000000060e057291 */ /* 0x000fe2000f8e18ff */
[----:B------:R-:W-:-:S04]  /*1ca0*/  LOP3.LUT R12, R12, UR7, RZ, 0x3c, !PT ;  /* 0x000000070c0c7c12 */ /* 0x000fc8000f8e3cff */
[----:B-1----:R-:W-:-:S04]  /*1cb0*/  SHF.L.U32 R0, R12, 0x1f, RZ ;  /* 0x0000001f0c007819 */ /* 0x002fc800000006ff */
[----:B------:R1:W2:Y:S01]  /*1cc0*/  SYNCS.PHASECHK.TRANS64.TRYWAIT P1, [UR5+0x18], R0 ;  /* 0x00001800ff0075a7 */ /* 0x0002a20008021105 */
[----:B------:R-:W-:Y:S05]  /*1cd0*/  @!P0 BRA `(.L_x_32) ;  /* 0x0000000000888947 */ /* 0x000fea0003800000 */
[----:B------:R-:W-:Y:S02]  /*1ce0*/  ULEA UR32, UR4, UR6, 0xe ;  /* 0x0000000604207291 */ /* 0x000fe4000f8e70ff */
[----:B------:R-:W-:Y:S02]  /*1cf0*/  UIADD3 UR22, UP3, UPT, UR30, 0x80, URZ ;  /* 0x000000801e167890 */ /* 0x000fe4000ff7e0ff */
[----:B------:R-:W-:Y:S02]  /*1d00*/  ULEA UR40, UR4, UR47, 0xf ;  /* 0x0000002f04287291 */ /* 0x000fe4000f8e78ff */
[----:B------:R-:W-:Y:S02]  /*1d10*/  UIADD3 UR12, UP2, UPT, UR30, 0x180, URZ ;  /* 0x000001801e0c7890 */ /* 0x000fe4000ff5e0ff */
[----:B------:R-:W-:Y:S02]  /*1d20*/  ULEA UR24, UR4, UR6, 0x9 ;  /* 0x0000000604187291 */ /* 0x000fe4000f8e48ff */
[----:B------:R-:W-:-:S02]  /*1d30*/  UIADD3 UR10, UP1, UPT, UR30, 0x280, URZ ;  /* 0x000002801e0a7890 */ /* 0x000fc4000ff3e0ff */
[----:B------:R-:W-:Y:S02]  /*1d40*/  ULEA UR16, UR4, UR46, 0xa ;  /* 0x0000002e04107291 */ /* 0x000fe4000f8e50ff */
[----:B------:R-:W-:Y:S02]  /*1d50*/  UIADD3 UR8, UP0, UPT, UR30, 0x380, URZ ;  /* 0x000003801e087890 */ /* 0x000fe4000ff1e0ff */
[----:B------:R-:W-:Y:S02]  /*1d60*/  USHF.L.U32 UR34, UR28, 0x7, URZ ;  /* 0x000000071c227899 */ /* 0x000fe400080006ff */
[----:B------:R-:W-:Y:S02]  /*1d70*/  UIADD3.X UR23, UPT, UPT, URZ, UR31, URZ, UP3, !UPT ;  /* 0x0000001fff177290 */ /* 0x000fe40009ffe4ff */
[----:B------:R-:W-:Y:S02]  /*1d80*/  UIADD3 UR32, UPT, UPT, UR32, 0x8400, URZ ;  /* 0x0000840020207890 */ /* 0x000fe4000fffe0ff */
[----:B------:R-:W-:-:S02]  /*1d90*/  UIADD3.X UR13, UPT, UPT, URZ, UR31, URZ, UP2, !UPT ;  /* 0x0000001fff0d7290 */ /* 0x000fc400097fe4ff */
[----:B------:R-:W-:Y:S02]  /*1da0*/  UIADD3 UR40, UPT, UPT, UR6, 0x14400, UR40 ;  /* 0x0001440006287890 */ /* 0x000fe4000fffe028 */
[----:B------:R-:W-:Y:S02]  /*1db0*/  UIADD3.X UR11, UPT, UPT, URZ, UR31, URZ, UP1, !UPT ;  /* 0x0000001fff0b7290 */ /* 0x000fe40008ffe4ff */
[----:B------:R-:W-:Y:S02]  /*1dc0*/  UIADD3 UR24, UPT, UPT, UR24, 0x2c400, URZ ;  /* 0x0002c40018187890 */ /* 0x000fe4000fffe0ff */
[----:B------:R-:W-:Y:S02]  /*1dd0*/  UIADD3.X UR9, UPT, UPT, URZ, UR31, URZ, UP0, !UPT ;  /* 0x0000001fff097290 */ /* 0x000fe400087fe4ff */
[----:B------:R-:W-:Y:S01]  /*1de0*/  UIADD3 UR16, UPT, UPT, UR6, 0x2ca00, UR16 ;  /* 0x0002ca0006107890 */ /* 0x000fe2000fffe010 */
[----:B------:R-:W-:Y:S01]  /*1df0*/  UMOV UR38, 0x0 ;  /* 0x0000000000267882 */ /* 0x000fe20000000000 */
[----:B------:R-:W-:Y:S01]  /*1e00*/  UMOV UR39, 0x10000000 ;  /* 0x1000000000277882 */ /* 0x000fe20000000000 */
[----:B------:R-:W-:Y:S01]  /*1e10*/  UMOV UR5, 0xf0000 ;  /* 0x000f000000057882 */ /* 0x000fe20000000000 */
[----:B------:R-:W-:Y:S01]  /*1e20*/  UMOV UR41, UR33 ;  /* 0x0000002100297c82 */ /* 0x000fe20008000000 */
[----:B------:R-:W-:Y:S01]  /*1e30*/  UMOV UR44, UR36 ;  /* 0x00000024002c7c82 */ /* 0x000fe20008000000 */
[----:B------:R-:W-:Y:S01]  /*1e40*/  UMOV UR42, UR34 ;  /* 0x00000022002a7c82 */ /* 0x000fe20008000000 */
[----:B------:R-:W-:Y:S01]  /*1e50*/  UMOV UR26, URZ ;  /* 0x000000ff001a7c82 */ /* 0x000fe20008000000 */
[----:B------:R-:W-:Y:S01]  /*1e60*/  UMOV UR25, UR33 ;  /* 0x0000002100197c82 */ /* 0x000fe20008000000 */
[----:B------:R-:W-:Y:S01]  /*1e70*/  UMOV UR29, UR36 ;  /* 0x00000024001d7c82 */ /* 0x000fe20008000000 */
[----:B------:R4:W-:Y:S01]  /*1e80*/  UTMALDG.3D [UR32], [UR22], desc[UR38] ;  /* 0x00002620160075b4 */ /* 0x0009e20008011000 */
[----:B------:R-:W-:Y:S01]  /*1e90*/  UMOV UR17, UR33 ;  /* 0x0000002100117c82 */ /* 0x000fe20008000000 */
[----:B------:R-:W-:Y:S01]  /*1ea0*/  UMOV UR20, UR28 ;  /* 0x0000001c00147c82 */ /* 0x000fe20008000000 */
[----:B------:R-:W-:Y:S01]  /*1eb0*/  UMOV UR21, UR36 ;  /* 0x0000002400157c82 */ /* 0x000fe20008000000 */
[----:B------:R4:W-:Y:S01]  /*1ec0*/  UTMALDG.3D.MULTICAST [UR40], [UR12], UR5, desc[UR38] ;  /* 0x000026280c0073b4 */ /* 0x0009e20008011805 */
[----:B------:R4:W-:Y:S01]  /*1ed0*/  UTMALDG.4D [UR24], [UR10], desc[UR38] ;  /* 0x000026180a0075b4 */ /* 0x0009e20008019000 */
[----:B------:R4:W-:Y:S02]  /*1ee0*/  UTMALDG.4D.MULTICAST [UR16], [UR8], UR5, desc[UR38] ;  /* 0x00002610080073b4 */ /* 0x0009e40008019805 */
[----:B----4-:R-:W-:Y:S01]  /*1ef0*/  NOP ;  /* 0x0000000000007918 */ /* 0x010fe20000000000 */
.L_x_32:
[----:B------:R-:W-:Y:S05]  /*1f00*/  BSYNC.RECONVERGENT B0 ;  /* 0x0000000000007941 */ /* 0x000fea0003800200 */
.L_x_31:
[----:B------:R-:W-:Y:S01]  /*1f10*/  UIADD3 UR28, UPT, UPT, UR28, 0x1, URZ ;  /* 0x000000011c1c7890 */ /* 0x000fe2000fffe0ff */
[----:B------:R-:W-:Y:S01]  /*1f20*/  UMOV UR4, UR14 ;  /* 0x0000000e00047c82 */ /* 0x000fe20008000000 */
[----:B------:R-:W-:Y:S02]  /*1f30*/  UMOV UR12, UR15 ;  /* 0x0000000f000c7c82 */ /* 0x000fe40008000000 */
[----:B------:R-:W-:-:S09]  /*1f40*/  UISETP.NE.AND UP0, UPT, UR28, UR15, UPT ;  /* 0x0000000f1c00728c */ /* 0x000fd2000bf05270 */
[----:B------:R-:W-:Y:S05]  /*1f50*/  BRA.U UP0, `(.L_x_33) ;  /* 0xfffffff900f87547 */ /* 0x000fea000b83ffff */
.L_x_25:
[----:B------:R-:W-:Y:S01]  /*1f60*/  ULEA UR4, UR14, UR6, 0x3 ;  /* 0x000000060e047291 */ /* 0x000fe2000f8e18ff */
[----:B-1----:R-:W-:Y:S01]  /*1f70*/  SHF.L.U32 R0, R12, 0x1f, RZ ;  /* 0x0000001f0c007819 */ /* 0x002fe200000006ff */
[----:B------:R-:W-:Y:S01]  /*1f80*/  @!P2 SYNCS.ARRIVE.TRANS64.A1T0 RZ, [UR6+0x78], RZ ;  /* 0x000078ffffffa9a7 */ /* 0x000fe20008100006 */
[----:B------:R-:W-:-:S06]  /*1f90*/  UISETP.GT.AND UP0, UPT, UR55, UR54, UPT ;  /* 0x000000363700728c */ /* 0x000fcc000bf04270 */
[----:B--23--:R1:W2:Y:S03]  /*1fa0*/  SYNCS.PHASECHK.TRANS64.TRYWAIT P1, [UR4+0x18], R0 ;  /* 0x00001800ff0075a7 */ /* 0x00c2a60008021104 */
[----:B------:R-:W-:Y:S05]  /*1fb0*/  BRA.U !UP0, `(.L_x_34) ;  /* 0x0000000508087547 */ /* 0x000fea000b800000 */
[----:B------:R-:W-:Y:S01]  /*1fc0*/  UIADD3 UR26, UPT, UPT, UR56, UR12, URZ ;  /* 0x0000000c381a7290 */ /* 0x000fe2000fffe0ff */
[----:B------:R-:W-:-:S11]  /*1fd0*/  UMOV UR4, UR14 ;  /* 0x0000000e00047c82 */ /* 0x000fd60008000000 */
.L_x_42:
[----:B------:R-:W-:Y:S01]  /*1fe0*/  ULEA UR33, UR4, UR6, 0x3 ;  /* 0x0000000604217291 */ /* 0x000fe2000f8e18ff */
[----:B--2---:R-:W-:Y:S01]  /*1ff0*/  @!P4 MOV R2, 0xc600 ;  /* 0x0000c6000002c802 */ /* 0x004fe20000000f00 */
[----:B--23--:R-:W-:Y:S10]  /*2000*/  @P1 BRA `(.L_x_35) ;  /* 0x00000000000c1947 */ /* 0x00cff40003800000 */
[----:B------:R-:W-:-:S04]  /*2010*/  SHF.L.U32 R3, R12, 0x1f, RZ ;  /* 0x0000001f0c037819 */ /* 0x000fc800000006ff */
[----:B------:R-:W2:Y:S02]  /*2020*/  SYNCS.PHASECHK.TRANS64.TRYWAIT P0, [UR33+0x18], R3 ;  /* 0x00001803ff0075a7 */ /* 0x000ea40008001121 */
[----:B--2---:R-:W-:Y:S05]  /*2030*/  @!P0 BRA `(.L_x_36) ;  /* 0x0000010800cc8947 */ /* 0x004fea0003800000 */
.L_x_35:
[----:B------:R2:W-:Y:S01]  /*2040*/  @!P4 SYNCS.ARRIVE.TRANS64 RZ, [UR33], R2 ;  /* 0x00000002ffffc9a7 */ /* 0x0005e20008000021 */
[----:B------:R-:W-:-:S04]  /*2050*/  ULOP3.LUT UR5, UR37, 0x2, URZ, 0xfc, !UPT ;  /* 0x0000000225057892 */ /* 0x000fc8000f8efcff */
[----:B------:R-:W-:-:S09]  /*2060*/  UISETP.NE.AND UP0, UPT, UR5, 0x2, UPT ;  /* 0x000000020500788c */ /* 0x000fd2000bf05270 */
[----:B------:R-:W-:Y:S05]  /*2070*/  BRA.U UP0, `(.L_x_37) ;  /* 0x0000000100047547 */ /* 0x000fea000b800000 */
[----:B------:R-:W-:Y:S05]  /*2080*/  BPT.TRAP 0x1 ;  /* 0x000000040000795c */ /* 0x000fea0000300000 */
.L_x_37:
[----:B------:R-:W-:Y:S04]  /*2090*/  BSSY.RECONVERGENT B0, `(.L_x_38) ;  /* 0x0000003000007945 */ /* 0x000fe80003800200 */
[----:B------:R-:W-:Y:S05]  /*20a0*/  @P3 BRA `(.L_x_39) ;  /* 0x0000000000043947 */ /* 0x000fea0003800000 */
[----:B------:R-:W-:Y:S05]  /*20b0*/  BPT.TRAP 0x1 ;  /* 0x000000040000795c */ /* 0x000fea0000300000 */
.L_x_39:
[----:B------:R-:W-:Y:S05]  /*20c0*/  BSYNC.RECONVERGENT B0 ;  /* 0x0000000000007941 */ /* 0x000fea0003800200 */
.L_x_38:
        /* <DEDUP_REMOVED lines=9> */
[----:B------:R1:W3:Y:S01]  /*2160*/  SYNCS.PHASECHK.TRANS64.TRYWAIT P1, [UR5+0x18], R0 ;  /* 0x00001800ff0075a7 */ /* 0x0002e20008021105 */
[----:B------:R-:W-:Y:S05]  /*2170*/  @!P0 BRA `(.L_x_41) ;  /* 0x0000000000848947 */ /* 0x000fea0003800000 */
[----:B------:R-:W-:Y:S02]  /*2180*/  ULEA UR32, UR4, UR6, 0xe ;  /* 0x0000000604207291 */ /* 0x000fe4000f8e70ff */
[----:B------:R-:W-:Y:S02]  /*2190*/  UIADD3 UR22, UP3, UPT, UR30, 0x80, URZ ;  /* 0x000000801e167890 */ /* 0x000fe4000ff7e0ff */
[----:B------:R-:W-:Y:S02]  /*21a0*/  UIADD3 UR20, UP2, UPT, UR30, 0x180, URZ ;  /* 0x000001801e147890 */ /* 0x000fe4000ff5e0ff */
[----:B------:R-:W-:Y:S02]  /*21b0*/  ULEA UR8, UR4, UR6, 0x9 ;  /* 0x0000000604087291 */ /* 0x000fe4000f8e48ff */
[----:B------:R-:W-:Y:S02]  /*21c0*/  UIADD3 UR28, UP1, UPT, UR30, 0x280, URZ ;  /* 0x000002801e1c7890 */ /* 0x000fe4000ff3e0ff */
[----:B------:R-:W-:-:S02]  /*21d0*/  UIADD3 UR24, UP0, UPT, UR30, 0x380, URZ ;  /* 0x000003801e187890 */ /* 0x000fc4000ff1e0ff */
[----:B------:R-:W-:Y:S02]  /*21e0*/  USHF.L.U32 UR34, UR12, 0x7, URZ ;  /* 0x000000070c227899 */ /* 0x000fe400080006ff */
[----:B------:R-:W-:Y:S02]  /*21f0*/  UIADD3.X UR23, UPT, UPT, URZ, UR31, URZ, UP3, !UPT ;  /* 0x0000001fff177290 */ /* 0x000fe40009ffe4ff */
[----:B------:R-:W-:Y:S02]  /*2200*/  UIADD3 UR32, UPT, UPT, UR32, 0x8400, URZ ;  /* 0x0000840020207890 */ /* 0x000fe4000fffe0ff */
[----:B------:R-:W-:Y:S02]  /*2210*/  ULEA UR40, UR4, UR49, 0xf ;  /* 0x0000003104287291 */ /* 0x000fe4000f8e78ff */
[----:B------:R-:W-:Y:S02]  /*2220*/  UIADD3.X UR21, UPT, UPT, URZ, UR31, URZ, UP2, !UPT ;  /* 0x0000001fff157290 */ /* 0x000fe400097fe4ff */
[----:B------:R-:W-:-:S02]  /*2230*/  UIADD3.X UR29, UPT, UPT, URZ, UR31, URZ, UP1, !UPT ;  /* 0x0000001fff1d7290 */ /* 0x000fc40008ffe4ff */
[----:B------:R-:W-:Y:S02]  /*2240*/  UIADD3 UR8, UPT, UPT, UR8, 0x2c400, URZ ;  /* 0x0002c40008087890 */ /* 0x000fe4000fffe0ff */
[----:B------:R-:W-:Y:S02]  /*2250*/  ULEA UR16, UR4, UR48, 0xa ;  /* 0x0000003004107291 */ /* 0x000fe4000f8e50ff */
[----:B------:R-:W-:Y:S01]  /*2260*/  UIADD3.X UR25, UPT, UPT, URZ, UR31, URZ, UP0, !UPT ;  /* 0x0000001fff197290 */ /* 0x000fe200087fe4ff */
[----:B------:R-:W-:Y:S01]  /*2270*/  UMOV UR38, 0x0 ;  /* 0x0000000000267882 */ /* 0x000fe20000000000 */
[----:B------:R-:W-:Y:S01]  /*2280*/  UMOV UR39, 0x10000000 ;  /* 0x1000000000277882 */ /* 0x000fe20000000000 */
[----:B------:R-:W-:Y:S01]  /*2290*/  UMOV UR5, 0xf0000 ;  /* 0x000f000000057882 */ /* 0x000fe20000000000 */
[----:B------:R-:W-:Y:S01]  /*22a0*/  UMOV UR41, UR33 ;  /* 0x0000002100297c82 */ /* 0x000fe20008000000 */
[----:B------:R-:W-:Y:S01]  /*22b0*/  UMOV UR44, UR36 ;  /* 0x00000024002c7c82 */ /* 0x000fe20008000000 */
[----:B------:R-:W-:Y:S01]  /*22c0*/  UMOV UR42, UR34 ;  /* 0x00000022002a7c82 */ /* 0x000fe20008000000 */
[----:B------:R-:W-:Y:S01]  /*22d0*/  UTMALDG.3D [UR32], [UR22], desc[UR38] ;  /* 0x00002620160075b4 */ /* 0x000fe20008011000 */
[----:B------:R-:W-:Y:S01]  /*22e0*/  UMOV UR10, URZ ;  /* 0x000000ff000a7c82 */ /* 0x000fe20008000000 */
[----:B------:R-:W-:Y:S01]  /*22f0*/  UMOV UR9, UR33 ;  /* 0x0000002100097c82 */ /* 0x000fe20008000000 */
[----:B------:R-:W-:Y:S01]  /*2300*/  UMOV UR11, UR27 ;  /* 0x0000001b000b7c82 */ /* 0x000fe20008000000 */
[----:B------:R-:W-:Y:S01]  /*2310*/  UMOV UR13, UR36 ;  /* 0x00000024000d7c82 */ /* 0x000fe20008000000 */
[----:B------:R-:W-:Y:S01]  /*2320*/  UMOV UR17, UR33 ;  /* 0x0000002100117c82 */ /* 0x000fe20008000000 */
[----:B------:R4:W-:Y:S01]  /*2330*/  UTMALDG.3D.MULTICAST [UR40], [UR20], UR5, desc[UR38] ;  /* 0x00002628140073b4 */ /* 0x0009e20008011805 */
[----:B------:R1:W-:Y:S01]  /*2340*/  UTMALDG.4D [UR8], [UR28], desc[UR38] ;  /* 0x000026081c0075b4 */ /* 0x0003e20008019000 */
[----:B----4-:R-:W-:Y:S01]  /*2350*/  UMOV UR20, UR12 ;  /* 0x0000000c00147c82 */ /* 0x010fe20008000000 */
[----:B------:R-:W-:-:S02]  /*2360*/  UMOV UR21, UR36 ;  /* 0x0000002400157c82 */ /* 0x000fc40008000000 */
[----:B------:R1:W-:Y:S02]  /*2370*/  UTMALDG.4D.MULTICAST [UR16], [UR24], UR5, desc[UR38] ;  /* 0x00002610180073b4 */ /* 0x0003e40008019805 */
[----:B-1----:R-:W-:Y:S01]  /*2380*/  NOP ;  /* 0x0000000000007918 */ /* 0x002fe20000000000 */
.L_x_41:
[----:B------:R-:W-:Y:S05]  /*2390*/  BSYNC.RECONVERGENT B0 ;  /* 0x0000000000007941 */ /* 0x000fea0003800200 */
.L_x_40:
[----:B------:R-:W-:Y:S01]  /*23a0*/  UIADD3 UR12, UPT, UPT, UR12, 0x1, URZ ;  /* 0x000000010c0c7890 */ /* 0x000fe2000fffe0ff */
[----:B------:R-:W-:-:S03]  /*23b0*/  UMOV UR4, UR14 ;  /* 0x0000000e00047c82 */ /* 0x000fc60008000000 */
[----:B------:R-:W-:-:S09]  /*23c0*/  UISETP.NE.AND UP0, UPT, UR12, UR26, UPT ;  /* 0x0000001a0c00728c */ /* 0x000fd2000bf05270 */
[----:B------:R-:W-:Y:S05]  /*23d0*/  BRA.U UP0, `(.L_x_42) ;  /* 0xfffffffd00007547 */ /* 0x000fea000b83ffff */
.L_x_34:
[C---:B------:R-:W-:Y:S01]  /*23e0*/  LEA R3, R11.reuse, UR6, 0x3 ;  /* 0x000000060b037c11 */ /* 0x040fe2000f8e18ff */
[----:B------:R-:W-:Y:S01]  /*23f0*/  NOP ;  /* 0x0000000000007918 */ /* 0x000fe20000000000 */
[----:B-1----:R-:W-:Y:S02]  /*2400*/  SHF.L.U32 R0, R10, 0x1f, RZ ;  /* 0x0000001f0a007819 */ /* 0x002fe400000006ff */
[----:B------:R-:W-:Y:S02]  /*2410*/  LEA R5, R11, UR6, 0x4 ;  /* 0x000000060b057c11 */ /* 0x000fe4000f8e20ff */
[----:B------:R-:W1:Y:S02]  /*2420*/  SYNCS.PHASECHK.TRANS64.TRYWAIT P0, [R3+URZ+0x80], R0 ;  /* 0x00008000030075a7 */ /* 0x000e6400080011ff */
[----:B-1----:R-:W-:Y:S05]  /*2430*/  @!P0 BRA `(.L_x_43) ;  /* 0x0000010400e48947 */ /* 0x002fea0003800000 */
.L_x_196:
[----:B------:R-:W4:Y:S01]  /*2440*/  LDS.128 R4, [R5+0xe0] ;  /* 0x0000e00005047984 */ /* 0x000f220000000c00 */
[----:B------:R-:W-:Y:S01]  /*2450*/  UISETP.GE.AND UP0, UPT, UR45, 0x1, UPT ;  /* 0x000000012d00788c */ /* 0x000fe2000bf06270 */
[----:B------:R-:W-:Y:S01]  /*2460*/  @!PT LDS RZ, [RZ] ;  /* 0x00000000fffff984 */ /* 0x000fe20000000800 */
[----:B------:R-:W-:Y:S01]  /*2470*/  @!PT LDS RZ, [RZ] ;  /* 0x00000000fffff984 */ /* 0x000fe20000000800 */
[----:B------:R-:W-:Y:S01]  /*2480*/  @!PT LDS RZ, [RZ] ;  /* 0x00000000fffff984 */ /* 0x000fe20000000800 */
[----:B------:R-:W-:Y:S01]  /*2490*/  @!PT LDS RZ, [RZ] ;  /* 0x00000000fffff984 */ /* 0x000fe20000000800 */
[----:B------:R1:W-:Y:S06]  /*24a0*/  MEMBAR.ALL.CTA ;  /* 0x0000000000007992 */ /* 0x0003ec0000008000 */
[----:B-1----:R-:W1:Y:S01]  /*24b0*/  FENCE.VIEW.ASYNC.S ;  /* 0x00000000000073c6 */ /* 0x002e620000000000 */
[----:B----4-:R-:W-:-:S13]  /*24c0*/  LOP3.LUT P0, RZ, R6, 0x1, RZ, 0xc0, !PT ;  /* 0x0000000106ff7812 */ /* 0x010fda000780c0ff */
[----:B-1----:R-:W-:Y:S01]  /*24d0*/  VOTEU.ANY UP1, P0 ;  /* 0x0000000000ff7886 */ /* 0x002fe20000020100 */
[----:B------:R-:W-:-:S13]  /*24e0*/  PLOP3.LUT P0, PT, PT, PT, UP1, 0x80, 0x8 ;  /* 0x000000000008781c */ /* 0x000fda0003f0f018 */
[----:B------:R-:W-:Y:S02]  /*24f0*/  @P0 LOP3.LUT R0, R5, 0xffff, RZ, 0xc0, !PT ;  /* 0x0000ffff05000812 */ /* 0x000fe400078ec0ff */
[----:B--2---:R-:W-:Y:S02]  /*2500*/  @P0 MOV R2, R4 ;  /* 0x0000000400020202 */ /* 0x004fe40000000f00 */
[----:B------:R-:W-:Y:S01]  /*2510*/  @P0 R2UR UR5, R0 ;  /* 0x00000000000502ca */ /* 0x000fe200000e0000 */
[----:B------:R-:W-:Y:S01]  /*2520*/  VIADD R0, R3, 0x90 ;  /* 0x0000009003007836 */ /* 0x000fe20000000000 */
[----:B------:R-:W-:Y:S02]  /*2530*/  @P0 SHF.R.U32.HI R4, RZ, 0x10, R5 ;  /* 0x00000010ff040819 */ /* 0x000fe40000011605 */
[----:B------:R-:W-:Y:S02]  /*2540*/  @P0 R2UR UR7, R2 ;  /* 0x00000000020702ca */ /* 0x000fe400000e0000 */
[----:B------:R-:W-:-:S02]  /*2550*/  PRMT R0, RZ, 0x654, R0 ;  /* 0x00000654ff007816 */ /* 0x000fc40000000000 */
[----:B------:R-:W-:Y:S02]  /*2560*/  @P0 R2UR UR4, R4 ;  /* 0x00000000040402ca */ /* 0x000fe400000e0000 */
[----:B------:R1:W-:Y:S03]  /*2570*/  SYNCS.ARRIVE.TRANS64.RED.A1T0 RZ, [R0+URZ], RZ ;  /* 0x000000ff00ff79a7 */ /* 0x0003e600081004ff */
[----:B------:R-:W-:-:S04]  /*2580*/  @UP1 UMOV UR50, UR5 ;  /* 0x0000000500321c82 */ /* 0x000fc80008000000 */
[----:B------:R-:W-:-:S04]  /*2590*/  @UP1 UMOV UR51, UR7 ;  /* 0x0000000700331c82 */ /* 0x000fc80008000000 */
[----:B------:R-:W-:Y:S01]  /*25a0*/  @UP1 UMOV UR36, UR4 ;  /* 0x0000000400241c82 */ /* 0x000fe20008000000 */
[----:B------:R-:W-:Y:S05]  /*25b0*/  BRA.U !UP0, `(.L_x_44) ;  /* 0x0000000108d47547 */ /* 0x000fea000b800000 */
[----:B------:R-:W2:Y:S01]  /*25c0*/  LDCU.128 UR20, c[0x0][0xf10] ;  /* 0x0001e200ff1477ac */ /* 0x000ea20008000c00 */
[----:B------:R-:W4:Y:S01]  /*25d0*/  LDCU UR24, c[0x0][0xf20] ;  /* 0x0001e400ff1877ac */ /* 0x000f220008000800 */
[----:B------:R-:W3:Y:S01]  /*25e0*/  LDCU UR19, c[0x0][0xf0c] ;  /* 0x0001e180ff1377ac */ /* 0x000ee20008000800 */
[----:B------:R-:W1:Y:S01]  /*25f0*/  LDCU.64 UR8, c[0x0][0xf28] ;  /* 0x0001e500ff0877ac */ /* 0x000e620008000a00 */
[----:B------:R-:W-:Y:S02]  /*2600*/  UISETP.NE.AND UP3, UPT, UR45, 0x1, UPT ;  /* 0x000000012d00788c */ /* 0x000fe4000bf65270 */
[----:B--2---:R-:W-:Y:S02]  /*2610*/  UIMAD.WIDE.U32 UR10, UR52, UR23, URZ ;  /* 0x00000017340a72a5 */ /* 0x004fe4000f8e00ff */
[----:B------:R-:W-:Y:S02]  /*2620*/  UIMAD.WIDE.U32 UR4, UR53, UR20, URZ ;  /* 0x00000014350472a5 */ /* 0x000fe4000f8e00ff */
[----:B------:R-:W-:-:S02]  /*2630*/  UISETP.NE.AND UP0, UPT, UR22, 0x1, UPT ;  /* 0x000000011600788c */ /* 0x000fc4000bf05270 */
[----:B------:R-:W-:Y:S01]  /*2640*/  UIMAD.WIDE.U32 UR16, UR50, UR23, URZ ;  /* 0x00000017321072a5 */ /* 0x000fe2000f8e00ff */
[----:B------:R-:W-:Y:S02]  /*2650*/  UMOV UR10, UR11 ;  /* 0x0000000b000a7c82 */ /* 0x000fe40008000000 */
[----:B------:R-:W-:Y:S01]  /*2660*/  UMOV UR4, UR5 ;  /* 0x0000000500047c82 */ /* 0x000fe20008000000 */
[----:B----4-:R-:W-:Y:S02]  /*2670*/  USHF.R.U32.HI UR10, URZ, UR24, UR10 ;  /* 0x00000018ff0a7299 */ /* 0x010fe4000801160a */
[----:B---3--:R-:W-:Y:S02]  /*2680*/  UISETP.NE.AND UP2, UPT, UR19, 0x1, UPT ;  /* 0x000000011300788c */ /* 0x008fe4000bf45270 */
[----:B------:R-:W-:Y:S02]  /*2690*/  USHF.R.U32.HI UR4, URZ, UR21, UR4 ;  /* 0x00000015ff047299 */ /* 0x000fe40008011604 */
[----:B------:R-:W-:-:S02]  /*26a0*/  USEL UR5, UR52, UR10, !UP0 ;  /* 0x0000000a34057287 */ /* 0x000fc4000c000000 */
[----:B------:R-:W-:Y:S02]  /*26b0*/  USEL UR7, UR53, UR4, !UP2 ;  /* 0x0000000435077287 */ /* 0x000fe4000d000000 */
[----:B-1----:R-:W-:Y:S01]  /*26c0*/  UIMAD.WIDE.U32 UR10, UR5, UR8, URZ ;  /* 0x00000008050a72a5 */ /* 0x002fe2000f8e00ff */
[----:B------:R-:W-:Y:S01]  /*26d0*/  UMOV UR4, UR17 ;  /* 0x0000001100047c82 */ /* 0x000fe20008000000 */
[----:B------:R-:W-:Y:S02]  /*26e0*/  UIMAD.WIDE.U32 UR12, UR51, UR20, URZ ;  /* 0x00000014330c72a5 */ /* 0x000fe4000f8e00ff */
[----:B------:R-:W-:-:S03]  /*26f0*/  UIMAD.WIDE.U32 UR16, UR7, UR8, URZ ;  /* 0x00000008071072a5 */ /* 0x000fc6000f8e00ff */
[----:B------:R-:W-:Y:S01]  /*2700*/  UMOV UR10, UR11 ;  /* 0x0000000b000a7c82 */ /* 0x000fe20008000000 */
[----:B------:R-:W-:Y:S02]  /*2710*/  USHF.R.U32.HI UR4, URZ, UR24, UR4 ;  /* 0x00000018ff047299 */ /* 0x000fe40008011604 */
[----:B------:R-:W-:Y:S01]  /*2720*/  @UP3 USHF.R.U32.HI UR5, URZ, UR9, UR10 ;  /* 0x00000009ff053299 */ /* 0x000fe2000801160a */
[----:B------:R-:W-:Y:S01]  /*2730*/  UMOV UR12, UR13 ;  /* 0x0000000d000c7c82 */ /* 0x000fe20008000000 */
[----:B------:R-:W-:Y:S01]  /*2740*/  UMOV UR16, UR17 ;  /* 0x0000001100107c82 */ /* 0x000fe20008000000 */
[----:B------:R-:W-:Y:S02]  /*2750*/  USHF.R.U32.HI UR21, URZ, UR21, UR12 ;  /* 0x00000015ff157299 */ /* 0x000fe4000801160c */
[----:B------:R-:W-:Y:S02]  /*2760*/  USEL UR4, UR50, UR4, !UP0 ;  /* 0x0000000432047287 */ /* 0x000fe4000c000000 */
[----:B------:R-:W-:-:S02]  /*2770*/  @UP3 USHF.R.U32.HI UR7, URZ, UR9, UR16 ;  /* 0x00000009ff073299 */ /* 0x000fc40008011610 */
[----:B------:R-:W-:Y:S02]  /*2780*/  UIMAD UR10, UR45, UR5, URZ ;  /* 0x000000052d0a72a4 */ /* 0x000fe4000f8e02ff */
[----:B------:R-:W-:Y:S02]  /*2790*/  USEL UR5, UR51, UR21, !UP2 ;  /* 0x0000001533057287 */ /* 0x000fe4000d000000 */
[----:B------:R-:W-:Y:S02]  /*27a0*/  UIMAD UR12, UR45, UR7, URZ ;  /* 0x000000072d0c72a4 */ /* 0x000fe4000f8e02ff */
[----:B------:R-:W-:Y:S02]  /*27b0*/  UISETP.GE.AND UP0, UPT, UR4, UR10, UPT ;  /* 0x0000000a0400728c */ /* 0x000fe4000bf06270 */
[----:B------:R-:W-:Y:S02]  /*27c0*/  UIMAD.WIDE.U32 UR10, UR4, UR8, URZ ;  /* 0x00000008040a72a5 */ /* 0x000fe4000f8e00ff */
[----:B------:R-:W-:-:S02]  /*27d0*/  UISETP.GE.OR UP0, UPT, UR5, UR12, UP0 ;  /* 0x0000000c0500728c */ /* 0x000fc40008706670 */
[----:B------:R-:W-:Y:S02]  /*27e0*/  UIMAD.WIDE.U32 UR12, UR5, UR8, URZ ;  /* 0x00000008050c72a5 */ /* 0x000fe4000f8e00ff */
[----:B------:R-:W-:Y:S01]  /*27f0*/  UIADD3 UR12, UPT, UPT, -UR5, URZ, URZ ;  /* 0x000000ff050c7290 */ /* 0x000fe2000fffe1ff */
[----:B------:R-:W-:Y:S01]  /*2800*/  UMOV UR10, UR11 ;  /* 0x0000000b000a7c82 */ /* 0x000fe20008000000 */
[----:B------:R-:W-:Y:S02]  /*2810*/  UIADD3 UR11, UPT, UPT, -UR4, URZ, URZ ;  /* 0x000000ff040b7290 */ /* 0x000fe4000fffe1ff */
[----:B------:R-:W-:-:S03]  /*2820*/  USHF.R.U32.HI UR10, URZ, UR9, UR10 ;  /* 0x00000009ff0a7299 */ /* 0x000fc6000801160a */
[----:B------:R-:W-:Y:S01]  /*2830*/  @!UP0 UMOV UR8, UR13 ;  /* 0x0000000d00088c82 */ /* 0x000fe20008000000 */
[----:B------:R-:W-:Y:S02]  /*2840*/  UIMAD UR11, UR22, UR11, UR50 ;  /* 0x0000000b160b72a4 */ /* 0x000fe4000f8e0232 */
[----:B------:R-:W-:Y:S02]  /*2850*/  USEL UR10, UR4, UR10, !UP3 ;  /* 0x0000000a040a7287 */ /* 0x000fe4000d800000 */
[----:B------:R-:W-:Y:S02]  /*2860*/  @!UP0 USHF.R.U32.HI UR8, URZ, UR9, UR8 ;  /* 0x00000009ff088299 */ /* 0x000fe40008011608 */
[----:B------:R-:W-:Y:S02]  /*2870*/  UIADD3 UR9, UPT, UPT, -UR10, URZ, URZ ;  /* 0x000000ff0a097290 */ /* 0x000fe4000fffe1ff */
[----:B------:R-:W-:Y:S02]  /*2880*/  @!UP0 USEL UR8, UR5, UR8, !UP3 ;  /* 0x0000000805088287 */ /* 0x000fe4000d800000 */
[----:B------:R-:W-:-:S02]  /*2890*/  UIMAD UR9, UR45, UR9, UR4 ;  /* 0x000000092d0972a4 */ /* 0x000fc4000f8e0204 */
[----:B------:R-:W-:Y:S02]  /*28a0*/  @!UP0 UIADD3 UR10, UPT, UPT, UR10, -UR8, URZ ;  /* 0x800000080a0a8290 */ /* 0x000fe4000fffe0ff */
[----:B------:R-:W-:Y:S02]  /*28b0*/  @!UP0 UIMAD UR8, UR9, UR7, UR8 ;  /* 0x00000007090882a4 */ /* 0x000fe4000f8e0208 */
[----:B------:R-:W-:Y:S02]  /*28c0*/  @!UP0 UIMAD UR4, UR45, UR10, UR5 ;  /* 0x0000000a2d0482a4 */ /* 0x000fe4000f8e0205 */
[----:B------:R-:W-:Y:S02]  /*28d0*/  UIMAD UR7, UR19, UR12, UR51 ;  /* 0x0000000c130772a4 */ /* 0x000fe4000f8e0233 */
[----:B------:R-:W-:Y:S01]  /*28e0*/  UIMAD UR50, UR4, UR22, UR11 ;  /* 0x00000016043272a4 */ /* 0x000fe2000f8e020b */
[----:B------:R-:W-:Y:S02]  /*28f0*/  @!UP0 UMOV UR5, UR8 ;  /* 0x0000000800058c82 */ /* 0x000fe40008000000 */
[----:B------:R-:W-:-:S12]  /*2900*/  UIMAD UR51, UR5, UR19, UR7 ;  /* 0x00000013053372a4 */ /* 0x000fd8000f8e0207 */
.L_x_44:
[----:B------:R-:W2:Y:S02]  /*2910*/  LDCU UR4, c[0x0][0xf30] ;  /* 0x0001e600ff0477ac */ /* 0x000ea40008000800 */
[----:B--2---:R-:W-:-:S09]  /*2920*/  UISETP.NE.AND UP0, UPT, UR4, 0x1, UPT ;  /* 0x000000010400788c */ /* 0x004fd2000bf05270 */
[----:B------:R-:W-:Y:S05]  /*2930*/  BRA.U UP0, `(.L_x_45) ;  /* 0x0000000100447547 */ /* 0x000fea000b800000 */
[----:B------:R-:W2:Y:S01]  /*2940*/  LDCU.128 UR20, c[0x0][0xf10] ;  /* 0x0001e200ff1477ac */ /* 0x000ea20008000c00 */
[----:B------:R-:W4:Y:S01]  /*2950*/  LDCU UR10, c[0x0][0xf0c] ;  /* 0x0001e180ff0a77ac */ /* 0x000f220008000800 */
[----:B------:R-:W1:Y:S01]  /*2960*/  LDCU UR7, c[0x0][0xf20] ;  /* 0x0001e400ff0777ac */ /* 0x000e620008000800 */
[----:B--2---:R-:W-:Y:S02]  /*2970*/  UIMAD.WIDE.U32 UR8, UR51, UR20, URZ ;  /* 0x00000014330872a5 */ /* 0x004fe4000f8e00ff */
[----:B------:R-:W-:Y:S02]  /*2980*/  UIMAD.WIDE.U32 UR4, UR50, UR23, URZ ;  /* 0x00000017320472a5 */ /* 0x000fe4000f8e00ff */
[----:B----4-:R-:W-:Y:S02]  /*2990*/  UISETP.NE.AND UP2, UPT, UR10, 0x1, UPT ;  /* 0x000000010a00788c */ /* 0x010fe4000bf45270 */
[----:B------:R-:W-:Y:S01]  /*29a0*/  UISETP.NE.AND UP0, UPT, UR22, 0x1, UPT ;  /* 0x000000011600788c */ /* 0x000fe2000bf05270 */
[----:B------:R-:W-:-:S02]  /*29b0*/  UMOV UR8, UR9 ;  /* 0x0000000900087c82 */ /* 0x000fc40008000000 */
[----:B------:R-:W-:Y:S01]  /*29c0*/  UMOV UR4, UR5 ;  /* 0x0000000500047c82 */ /* 0x000fe20008000000 */
[----:B------:R-:W-:Y:S02]  /*29d0*/  USHF.R.U32.HI UR21, URZ, UR21, UR8 ;  /* 0x00000015ff157299 */ /* 0x000fe40008011608 */
[----:B-1----:R-:W-:Y:S02]  /*29e0*/  USHF.R.U32.HI UR4, URZ, UR7, UR4 ;  /* 0x00000007ff047299 */ /* 0x002fe40008011604 */
[----:B------:R-:W-:Y:S02]  /*29f0*/  USEL UR5, UR51, UR21, !UP2 ;  /* 0x0000001533057287 */ /* 0x000fe4000d000000 */
[----:B------:R-:W-:-:S04]  /*2a00*/  USEL UR4, UR50, UR4, !UP0 ;  /* 0x0000000432047287 */ /* 0x000fc8000c000000 */
[----:B------:R-:W-:Y:S02]  /*2a10*/  UIADD3 UR7, UPT, UPT, UR5, -UR4, URZ ;  /* 0x8000000405077290 */ /* 0x000fe4000fffe0ff */
[----:B------:R-:W-:Y:S02]  /*2a20*/  UIADD3 UR4, UPT, UPT, -UR5, UR4, URZ ;  /* 0x0000000405047290 */ /* 0x000fe4000fffe1ff */
[----:B------:R-:W-:Y:S02]  /*2a30*/  UIMAD UR50, UR7, UR22, UR50 ;  /* 0x00000016073272a4 */ /* 0x000fe4000f8e0232 */
[----:B------:R-:W-:-:S12]  /*2a40*/  UIMAD UR51, UR4, UR10, UR51 ;  /* 0x0000000a043372a4 */ /* 0x000fd8000f8e0233 */
.L_x_45:
[----:B------:R-:W-:Y:S01]  /*2a50*/  VIADD R11, R11, 0x1 ;  /* 0x000000010b0b7836 */ /* 0x000fe20000000000 */
[----:B------:R-:W-:Y:S02]  /*2a60*/  R2UR UR5, R178 ;  /* 0x00000000b20572ca */ /* 0x000fe400000e0000 */
[----:B------:R-:W-:Y:S02]  /*2a70*/  R2UR UR4, R179 ;  /* 0x00000000b30472ca */ /* 0x000fe400000e0000 */
[C---:B------:R-:W-:Y:S02]  /*2a80*/  ISETP.NE.AND P0, PT, R11.reuse, 0x2, PT ;  /* 0x000000020b00780c */ /* 0x040fe40003f05270 */
[----:B------:R-:W-:Y:S02]  /*2a90*/  PLOP3.LUT P2, PT, PT, PT, PT, 0x80, 0x8 ;  /* 0x000000000008781c */ /* 0x000fe40003f4f070 */
[----:B------:R-:W-:Y:S02]  /*2aa0*/  SEL R3, RZ, 0x1, P0 ;  /* 0x00000001ff037807 */ /* 0x000fe40000000000 */
[----:B------:R-:W-:-:S02]  /*2ab0*/  SEL R11, R11, RZ, P0 ;  /* 0x000000ff0b0b7207 */ /* 0x000fc40000000000 */
[----:B------:R-:W-:Y:S01]  /*2ac0*/  LOP3.LUT R10, R10, R3, RZ, 0x3c, !PT ;  /* 0x000000030a0a7212 */ /* 0x000fe200078e3cff */
[----:B------:R-:W-:Y:S02]  /*2ad0*/  UIADD3 UR24, UPT, UPT, UR50, UR5, URZ ;  /* 0x0000000532187290 */ /* 0x000fe4000fffe0ff */
[----:B------:R-:W-:Y:S01]  /*2ae0*/  UIADD3 UR27, UPT, UPT, UR51, UR4, URZ ;  /* 0x00000004331b7290 */ /* 0x000fe2000fffe0ff */
[----:B------:R-:W-:Y:S11]  /*2af0*/  BRA.U UP1, `(.L_x_46) ;  /* 0xffffffed01b07547 */ /* 0x000ff6000b83ffff */
[----:B------:R-:W-:Y:S01]  /*2b00*/  UIADD3 UR7, UPT, UPT, UR6, 0x18, URZ ;  /* 0x0000001806077890 */ /* 0x000fe2000fffe0ff */
[----:B------:R-:W-:-:S03]  /*2b10*/  SHF.L.U32 R3, R12, 0x1f, RZ ;  /* 0x0000001f0c037819 */ /* 0x000fc600000006ff */
[----:B------:R-:W-:-:S09]  /*2b20*/  ULEA UR4, UR14, UR7, 0x3 ;  /* 0x000000070e047291 */ /* 0x000fd2000f8e18ff */
[----:B------:R-:W2:Y:S02]  /*2b30*/  SYNCS.PHASECHK.TRANS64.TRYWAIT P0, [UR4], R3 ;  /* 0x00000003ff0075a7 */ /* 0x000ea40008001104 */
[----:B--2---:R-:W-:Y:S05]  /*2b40*/  @!P0 BRA `(.L_x_47) ;  /* 0x0000010000348947 */ /* 0x004fea0003800000 */
.L_x_198:
[----:B------:R-:W-:-:S04]  /*2b50*/  UIADD3 UR4, UPT, UPT, UR14, 0x1, URZ ;  /* 0x000000010e047890 */ /* 0x000fc8000fffe0ff */
[----:B------:R-:W-:-:S04]  /*2b60*/  UISETP.NE.AND UP0, UPT, UR4, 0x3, UPT ;  /* 0x000000030400788c */ /* 0x000fc8000bf05270 */
[----:B------:R-:W-:Y:S02]  /*2b70*/  USEL UR6, URZ, 0x1, UP0 ;  /* 0x00000001ff067887 */ /* 0x000fe40008000000 */
[----:B------:R-:W-:-:S04]  /*2b80*/  USEL UR4, UR4, URZ, UP0 ;  /* 0x000000ff04047287 */ /* 0x000fc80008000000 */
[----:B------:R-:W-:Y:S01]  /*2b90*/  ULEA UR5, UR4, UR7, 0x3 ;  /* 0x0000000704057291 */ /* 0x000fe2000f8e18ff */
[----:B------:R-:W-:-:S04]  /*2ba0*/  LOP3.LUT R12, R12, UR6, RZ, 0x3c, !PT ;  /* 0x000000060c0c7c12 */ /* 0x000fc8000f8e3cff */
[----:B-1----:R-:W-:-:S04]  /*2bb0*/  SHF.L.U32 R3, R12, 0x1f, RZ ;  /* 0x0000001f0c037819 */ /* 0x002fc800000006ff */
[----:B------:R-:W1:Y:S02]  /*2bc0*/  SYNCS.PHASECHK.TRANS64.TRYWAIT P0, [UR5], R3 ;  /* 0x00000003ff0075a7 */ /* 0x000e640008001105 */
[----:B-1----:R-:W-:Y:S05]  /*2bd0*/  @!P0 BRA `(.L_x_48) ;  /* 0x0000010000288947 */ /* 0x002fea0003800000 */
.L_x_200:
[----:B------:R-:W-:-:S04]  /*2be0*/  UIADD3 UR4, UPT, UPT, UR4, 0x1, URZ ;  /* 0x0000000104047890 */ /* 0x000fc8000fffe0ff */
[----:B------:R-:W-:-:S04]  /*2bf0*/  UISETP.NE.AND UP0, UPT, UR4, 0x3, UPT ;  /* 0x000000030400788c */ /* 0x000fc8000bf05270 */
[----:B------:R-:W-:Y:S02]  /*2c00*/  USEL UR5, URZ, 0x1, UP0 ;  /* 0x00000001ff057887 */ /* 0x000fe40008000000 */
[----:B------:R-:W-:-:S04]  /*2c10*/  USEL UR4, UR4, URZ, UP0 ;  /* 0x000000ff04047287 */ /* 0x000fc80008000000 */
[----:B------:R-:W-:Y:S01]  /*2c20*/  ULEA UR4, UR4, UR7, 0x3 ;  /* 0x0000000704047291 */ /* 0x000fe2000f8e18ff */
[----:B-1----:R-:W-:-:S04]  /*2c30*/  LOP3.LUT R3, R12, UR5, RZ, 0x3c, !PT ;  /* 0x000000050c037c12 */ /* 0x002fc8000f8e3cff */
[----:B------:R-:W-:Y:S01]  /*2c40*/  SHF.L.U32 R3, R3, 0x1f, RZ ;  /* 0x0000001f03037819 */ /* 0x000fe200000006ff */
[----:B------:R-:W-:-:S07]  /*2c50*/  IMAD.U32 R0, RZ, RZ, UR4 ;  /* 0x00000004ff007e24 */ /* 0x000fce000f8e00ff */
.L_x_49:
[----:B-1----:R1:W2:Y:S02]  /*2c60*/  SYNCS.PHASECHK.TRANS64.TRYWAIT P0, [R0+URZ], R3 ;  /* 0x00000003000075a7 */ /* 0x0022a400080011ff */
[----:B--2---:R-:W-:Y:S05]  /*2c70*/  @!P0 NANOSLEEP.SYNCS 0x989680 ;  /* 0x009896800000895d */ /* 0x004fea0003900000 */
[----:B------:R-:W2:Y:S02]  /*2c80*/  @!P0 SYNCS.PHASECHK.TRANS64 P0, [R0+URZ], R3 ;  /* 0x00000003000085a7 */ /* 0x000ea400080010ff */
[----:B--2---:R-:W-:Y:S05]  /*2c90*/  @P0 EXIT ;  /* 0x000000000000094d */ /* 0x004fea0003800000 */
[----:B------:R-:W-:Y:S05]  /*2ca0*/  BRA `(.L_x_49) ;  /* 0xfffffffc00ec7947 */ /* 0x000fea000383ffff */
.L_x_22:
[----:B------:R-:W2:Y:S02]  /*2cb0*/  S2UR UR4, SR_CgaCtaId ;  /* 0x00000000000479c3 */ /* 0x000ea40000008800 */
[----:B--2---:R-:W-:-:S04]  /*2cc0*/  UISETP.NE.AND UP0, UPT, UR4, URZ, UPT ;  /* 0x000000ff0400728c */ /* 0x004fc8000bf05270 */
[----:B------:R-:W-:-:S09]  /*2cd0*/  UISETP.NE.OR UP0, UPT, UR19, 0x1, UP0 ;  /* 0x000000011300788c */ /* 0x000fd20008705670 */
[----:B------:R-:W-:Y:S05]  /*2ce0*/  BRA.U UP0, `(.L_x_50) ;  /* 0x00000005004c7547 */ /* 0x000fea000b800000 */
[----:B------:R-:W2:Y:S01]  /*2cf0*/  S2UR UR5, SR_CgaCtaId ;  /* 0x00000000000579c3 */ /* 0x000ea20000008800 */
[----:B------:R-:W-:Y:S01]  /*2d00*/  UMOV UR4, 0x400 ;  /* 0x0000040000047882 */ /* 0x000fe20000000000 */
[----:B------:R-:W-:Y:S01]  /*2d10*/  ISETP.GE.U32.AND P2, PT, R0, 0x4, PT ;  /* 0x000000040000780c */ /* 0x000fe20003f46070 */
[----:B------:R-:W-:Y:S01]  /*2d20*/  IMAD.MOV.U32 R12, RZ, RZ, 0x1 ;  /* 0x00000001ff0c7424 */ /* 0x000fe200078e00ff */
[----:B------:R-:W-:Y:S02]  /*2d30*/  CS2R R10, SRZ ;  /* 0x00000000000a7805 */ /* 0x000fe4000001ff00 */
[----:B------:R-:W-:Y:S01]  /*2d40*/  CS2R R8, SRZ ;  /* 0x0000000000087805 */ /* 0x000fe2000001ff00 */
[----:B--2---:R-:W-:-:S03]  /*2d50*/  ULEA UR6, UR5, UR4, 0x18 ;  /* 0x0000000405067291 */ /* 0x004fc6000f8ec0ff */
[----:B------:R-:W-:-:S09]  /*2d60*/  UMOV UR5, URZ ;  /* 0x000000ff00057c82 */ /* 0x000fd20008000000 */
.L_x_54:
[----:B------:R-:W-:Y:S02]  /*2d70*/  LEA R2, R8, UR6, 0x3 ;  /* 0x0000000608027c11 */ /* 0x000fe4000f8e18ff */
[----:B------:R-:W-:-:S03]  /*2d80*/  SHF.L.U32 R5, R9, 0x1f, RZ ;  /* 0x0000001f09057819 */ /* 0x000fc600000006ff */
[----:B------:R-:W-:Y:S01]  /*2d90*/  VIADD R4, R2, 0xc0 ;  /* 0x000000c002047836 */ /* 0x000fe20000000000 */
[----:B------:R-:W2:Y:S02]  /*2da0*/  SYNCS.PHASECHK.TRANS64.TRYWAIT P0, [R2+URZ+0xb0], R5 ;  /* 0x0000b005020075a7 */ /* 0x000ea400080011ff */
[----:B--2---:R-:W-:Y:S05]  /*2db0*/  @!P0 BRA `(.L_x_51) ;  /* 0x000000fc00c88947 */ /* 0x004fea0003800000 */
.L_x_201:
[----:B------:R-:W-:Y:S01]  /*2dc0*/  ULEA UR4, UR5, UR6, 0x3 ;  /* 0x0000000605047291 */ /* 0x000fe2000f8e18ff */
[----:B------:R-:W-:Y:S02]  /*2dd0*/  PRMT R4, RZ, 0x654, R4 ;  /* 0x00000654ff047816 */ /* 0x000fe40000000004 */
[----:B--2---:R-:W-:Y:S01]  /*2de0*/  SHF.L.U32 R5, R12, 0x1f, RZ ;  /* 0x0000001f0c057819 */ /* 0x004fe200000006ff */
[----:B------:R-:W-:Y:S01]  /*2df0*/  UIADD3 UR7, UPT, UPT, UR4, 0x80, URZ ;  /* 0x0000008004077890 */ /* 0x000fe2000fffe0ff */
[----:B------:R2:W-:Y:S05]  /*2e00*/  SYNCS.ARRIVE.TRANS64.RED.A1T0 RZ, [R4+URZ], RZ ;  /* 0x000000ff04ff79a7 */ /* 0x0005ea00081004ff */
[----:B------:R-:W-:Y:S01]  /*2e10*/  IMAD.U32 R7, RZ, RZ, UR7 ;  /* 0x00000007ff077e24 */ /* 0x000fe2000f8e00ff */
[----:B------:R-:W3:Y:S04]  /*2e20*/  SYNCS.PHASECHK.TRANS64.TRYWAIT P0, [UR4+0x90], R5 ;  /* 0x00009005ff0075a7 */ /* 0x000ee80008001104 */
[----:B------:R-:W-:Y:S01]  /*2e30*/  PRMT R6, R0, 0x654, R7 ;  /* 0x0000065400067816 */ /* 0x000fe20000000007 */
[----:B--2---:R-:W-:Y:S01]  /*2e40*/  @!P2 IMAD.MOV.U32 R4, RZ, RZ, 0x10 ;  /* 0x00000010ff04a424 */ /* 0x004fe200078e00ff */
[----:B---3--:R-:W-:Y:S06]  /*2e50*/  @!P0 BRA `(.L_x_52) ;  /* 0x000000fc00b48947 */ /* 0x008fec0003800000 */
.L_x_203:
[----:B------:R-:W-:Y:S01]  /*2e60*/  ULEA UR8, UR5, UR6, 0x4 ;  /* 0x0000000605087291 */ /* 0x000fe2000f8e20ff */
[----:B------:R-:W-:Y:S01]  /*2e70*/  SEL R3, R6, R3, !P2 ;  /* 0x0000000306037207 */ /* 0x000fe20005000000 */
[----:B------:R-:W-:Y:S01]  /*2e80*/  UIADD3 UR9, UPT, UPT, UR4, 0x80, URZ ;  /* 0x0000008004097890 */ /* 0x000fe2000fffe0ff */
[----:B--2---:R-:W-:Y:S01]  /*2e90*/  LEA R2, R11, UR6, 0x3 ;  /* 0x000000060b027c11 */ /* 0x004fe2000f8e18ff */
[----:B------:R-:W-:Y:S01]  /*2ea0*/  UIADD3 UR8, UPT, UPT, UR8, 0xe0, URZ ;  /* 0x000000e008087890 */ /* 0x000fe2000fffe0ff */
[----:B------:R-:W-:Y:S01]  /*2eb0*/  SHF.L.U32 R5, R10, 0x1f, RZ ;  /* 0x0000001f0a057819 */ /* 0x000fe200000006ff */
[----:B------:R2:W-:Y:S01]  /*2ec0*/  @!P2 SYNCS.ARRIVE.TRANS64.RED RZ, [R3+URZ], R4 ;  /* 0x0000000403ffa9a7 */ /* 0x0005e200080004ff */
[----:B------:R-:W-:Y:S01]  /*2ed0*/  UIADD3 UR4, UPT, UPT, UR5, 0x1, URZ ;  /* 0x0000000105047890 */ /* 0x000fe2000fffe0ff */
[----:B------:R-:W-:-:S03]  /*2ee0*/  VIADD R8, R8, 0x1 ;  /* 0x0000000108087836 */ /* 0x000fc60000000000 */
[----:B------:R-:W-:Y:S02]  /*2ef0*/  UISETP.NE.AND UP0, UPT, UR4, 0x2, UPT ;  /* 0x000000020400788c */ /* 0x000fe4000bf05270 */
[----:B------:R-:W-:Y:S06]  /*2f00*/  UGETNEXTWORKID.BROADCAST [UR8], [UR9] ;  /* 0x00000000080073ca */ /* 0x000fec0008000100 */
[----:B------:R-:W-:Y:S01]  /*2f10*/  USEL UR7, URZ, 0x1, UP0 ;  /* 0x00000001ff077887 */ /* 0x000fe20008000000 */
[----:B------:R-:W-:Y:S01]  /*2f20*/  ISETP.NE.AND P0, PT, R8, 0x2, PT ;  /* 0x000000020800780c */ /* 0x000fe20003f05270 */
[----:B------:R-:W-:Y:S01]  /*2f30*/  USEL UR5, UR4, URZ, UP0 ;  /* 0x000000ff04057287 */ /* 0x000fe20008000000 */
[----:B------:R-:W3:Y:S03]  /*2f40*/  SYNCS.PHASECHK.TRANS64.TRYWAIT P1, [R2+URZ+0x80], R5 ;  /* 0x00008005020075a7 */ /* 0x000ee600080211ff */
[----:B------:R-:W-:Y:S01]  /*2f50*/  LOP3.LUT R12, R12, UR7, RZ, 0x3c, !PT ;  /* 0x000000070c0c7c12 */ /* 0x000fe2000f8e3cff */
[----:B--23--:R-:W-:Y:S07]  /*2f60*/  @!P1 BRA `(.L_x_53) ;  /* 0x000000fc00889947 */ /* 0x00cfee0003800000 */
.L_x_204:
[C---:B------:R-:W-:Y:S01]  /*2f70*/  LEA R4, R11.reuse, UR6, 0x4 ;  /* 0x000000060b047c11 */ /* 0x040fe2000f8e20ff */
[----:B--2---:R-:W-:Y:S01]  /*2f80*/  VIADD R2, R2, 0x90 ;  /* 0x0000009002027836 */ /* 0x004fe20000000000 */
[----:B------:R-:W-:Y:S01]  /*2f90*/  SEL R8, R8, RZ, P0 ;  /* 0x000000ff08087207 */ /* 0x000fe20000000000 */
[----:B------:R-:W-:-:S03]  /*2fa0*/  VIADD R11, R11, 0x1 ;  /* 0x000000010b0b7836 */ /* 0x000fc60000000000 */
[----:B------:R-:W2:Y:S01]  /*2fb0*/  LDS.128 R4, [R4+0xe0] ;  /* 0x0000e00004047984 */ /* 0x000ea20000000c00 */
[----:B------:R-:W-:Y:S02]  /*2fc0*/  PRMT R2, RZ, 0x654, R2 ;  /* 0x00000654ff027816 */ /* 0x000fe40000000002 */
[C---:B------:R-:W-:Y:S01]  /*2fd0*/  ISETP.NE.AND P1, PT, R11.reuse, 0x2, PT ;  /* 0x000000020b00780c */ /* 0x040fe20003f25270 */
[----:B------:R-:W-:Y:S01]  /*2fe0*/  @!PT LDS RZ, [RZ] ;  /* 0x00000000fffff984 */ /* 0x000fe20000000800 */
[----:B------:R-:W-:Y:S01]  /*2ff0*/  @!PT LDS RZ, [RZ] ;  /* 0x00000000fffff984 */ /* 0x000fe20000000800 */
[----:B------:R-:W-:Y:S01]  /*3000*/  @!PT LDS RZ, [RZ] ;  /* 0x00000000fffff984 */ /* 0x000fe20000000800 */
[----:B------:R-:W-:Y:S01]  /*3010*/  @!PT LDS RZ, [RZ] ;  /* 0x00000000fffff984 */ /* 0x000fe20000000800 */
[----:B------:R3:W-:Y:S06]  /*3020*/  MEMBAR.ALL.CTA ;  /* 0x0000000000007992 */ /* 0x0007ec0000008000 */
[----:B---3--:R-:W3:Y:S01]  /*3030*/  FENCE.VIEW.ASYNC.S ;  /* 0x00000000000073c6 */ /* 0x008ee20000000000 */
[----:B------:R-:W-:Y:S01]  /*3040*/  SEL R11, R11, RZ, P1 ;  /* 0x000000ff0b0b7207 */ /* 0x000fe20000800000 */
[----:B---3--:R3:W-:Y:S01]  /*3050*/  SYNCS.ARRIVE.TRANS64.RED.A1T0 RZ, [R2+URZ], RZ ;  /* 0x000000ff02ff79a7 */ /* 0x0087e200081004ff */
[----:B--2---:R-:W-:-:S02]  /*3060*/  LOP3.LUT P3, RZ, R6, 0x1, RZ, 0xc0, !PT ;  /* 0x0000000106ff7812 */ /* 0x004fc4000786c0ff */
[----:B------:R-:W-:-:S04]  /*3070*/  SEL R5, RZ, 0x1, P1 ;  /* 0x00000001ff057807 */ /* 0x000fc80000800000 */
[----:B------:R-:W-:Y:S02]  /*3080*/  LOP3.LUT R10, R10, R5, RZ, 0x3c, !PT ;  /* 0x000000050a0a7212 */ /* 0x000fe400078e3cff */
[----:B---3--:R-:W-:-:S04]  /*3090*/  SEL R2, RZ, 0x1, P0 ;  /* 0x00000001ff027807 */ /* 0x008fc80000000000 */
[----:B------:R-:W-:Y:S01]  /*30a0*/  LOP3.LUT R9, R9, R2, RZ, 0x3c, !PT ;  /* 0x0000000209097212 */ /* 0x000fe200078e3cff */
[----:B------:R-:W-:Y:S06]  /*30b0*/  @P3 BRA `(.L_x_54) ;  /* 0xfffffffc002c3947 */ /* 0x000fec000383ffff */
[----:B------:R-:W-:Y:S01]  /*30c0*/  ULEA UR4, UR5, UR6, 0x3 ;  /* 0x0000000605047291 */ /* 0x000fe2000f8e18ff */
[----:B------:R-:W-:-:S08]  /*30d0*/  SHF.L.U32 R3, R12, 0x1f, RZ ;  /* 0x0000001f0c037819 */ /* 0x000fd000000006ff */
[----:B------:R-:W2:Y:S02]  /*30e0*/  SYNCS.PHASECHK.TRANS64 P0, [UR4+0x90], R3 ;  /* 0x00009003ff0075a7 */ /* 0x000ea40008001004 */
[----:B--2---:R-:W-:Y:S05]  /*30f0*/  @P0 BRA `(.L_x_55) ;  /* 0x0000000000080947 */ /* 0x004fea0003800000 */
[----:B------:R-:W2:Y:S02]  /*3100*/  SYNCS.PHASECHK.TRANS64.TRYWAIT P0, [UR4+0x90], R3 ;  /* 0x00009003ff0075a7 */ /* 0x000ea40008001104 */
[----:B--2---:R-:W-:Y:S05]  /*3110*/  @!P0 BRA `(.L_x_56) ;  /* 0x000000fc00308947 */ /* 0x004fea0003800000 */
.L_x_55:
[----:B------:R-:W-:-:S04]  /*3120*/  UIADD3 UR7, UPT, UPT, UR5, 0x1, URZ ;  /* 0x0000000105077890 */ /* 0x000fc8000fffe0ff */
[----:B------:R-:W-:-:S04]  /*3130*/  UISETP.NE.AND UP0, UPT, UR7, 0x2, UPT ;  /* 0x000000020700788c */ /* 0x000fc8000bf05270 */
[----:B------:R-:W-:Y:S02]  /*3140*/  USEL UR8, URZ, 0x1, UP0 ;  /* 0x00000001ff087887 */ /* 0x000fe40008000000 */
[----:B------:R-:W-:-:S04]  /*3150*/  USEL UR7, UR7, URZ, UP0 ;  /* 0x000000ff07077287 */ /* 0x000fc80008000000 */
[----:B------:R-:W-:Y:S01]  /*3160*/  ULEA UR7, UR7, UR6, 0x3 ;  /* 0x0000000607077291 */ /* 0x000fe2000f8e18ff */
[----:B--2---:R-:W-:-:S04]  /*3170*/  LOP3.LUT R3, R12, UR8, RZ, 0x3c, !PT ;  /* 0x000000080c037c12 */ /* 0x004fc8000f8e3cff */
[----:B------:R-:W-:-:S04]  /*3180*/  SHF.L.U32 R0, R3, 0x1f, RZ ;  /* 0x0000001f03007819 */ /* 0x000fc800000006ff */
[----:B------:R-:W2:Y:S02]  /*3190*/  SYNCS.PHASECHK.TRANS64 P0, [UR7+0x90], R0 ;  /* 0x00009000ff0075a7 */ /* 0x000ea40008001007 */
[----:B-12---:R-:W-:Y:S05]  /*31a0*/  @P0 EXIT ;  /* 0x000000000000094d */ /* 0x006fea0003800000 */
[----:B------:R-:W-:Y:S02]  /*31b0*/  SHF.L.U32 R3, R3, 0x1f, RZ ;  /* 0x0000001f03037819 */ /* 0x000fe400000006ff */
[----:B------:R-:W-:-:S07]  /*31c0*/  MOV R0, UR7 ;  /* 0x0000000700007c02 */ /* 0x000fce0008000f00 */
.L_x_57:
[----:B-1----:R1:W2:Y:S02]  /*31d0*/  SYNCS.PHASECHK.TRANS64.TRYWAIT P0, [R0+URZ+0x90], R3 ;  /* 0x00009003000075a7 */ /* 0x0022a400080011ff */
[----:B--2---:R-:W-:Y:S05]  /*31e0*/  @!P0 NANOSLEEP.SYNCS 0x989680 ;  /* 0x009896800000895d */ /* 0x004fea0003900000 */
[----:B------:R-:W2:Y:S02]  /*31f0*/  @!P0 SYNCS.PHASECHK.TRANS64 P0, [R0+URZ+0x90], R3 ;  /* 0x00009003000085a7 */ /* 0x000ea400080010ff */
[----:B--2---:R-:W-:Y:S05]  /*3200*/  @P0 EXIT ;  /* 0x000000000000094d */ /* 0x004fea0003800000 */
[----:B------:R-:W-:Y:S05]  /*3210*/  BRA `(.L_x_57) ;  /* 0xfffffffc00ec7947 */ /* 0x000fea000383ffff */
.L_x_50:
[----:B------:R-:W-:Y:S05]  /*3220*/  BRA.U UP4, `(.L_x_58) ;  /* 0x0000001104f47547 */ /* 0x000fea000b800000 */
[----:B------:R-:W2:Y:S01]  /*3230*/  S2UR UR7, SR_CgaCtaId ;  /* 0x00000000000779c3 */ /* 0x000ea20000008800 */
[----:B------:R-:W-:Y:S01]  /*3240*/  UMOV UR4, 0x40 ;  /* 0x0000004000047882 */ /* 0x000fe20000000000 */
[----:B------:R-:W-:Y:S01]  /*3250*/  NOP ;  /* 0x0000000000007918 */ /* 0x000fe20000000000 */
[----:B------:R-:W-:Y:S01]  /*3260*/  UMOV UR6, 0x400 ;  /* 0x0000040000067882 */ /* 0x000fe20000000000 */
[----:B--2---:R-:W-:Y:S02]  /*3270*/  ULEA UR5, UR7, UR4, 0x18 ;  /* 0x0000000407057291 */ /* 0x004fe4000f8ec0ff */
[----:B------:R-:W-:-:S07]  /*3280*/  ULEA UR6, UR7, UR6, 0x18 ;  /* 0x0000000607067291 */ /* 0x000fce000f8ec0ff */
[----:B------:R-:W2:Y:S02]  /*3290*/  LDS.U8 R0, [UR5+0x1c] ;  /* 0x00001c05ff007984 */ /* 0x000ea40008000000 */
[----:B--2---:R-:W-:-:S13]  /*32a0*/  ISETP.NE.AND P0, PT, R0, RZ, PT ;  /* 0x000000ff0000720c */ /* 0x004fda0003f05270 */
[----:B------:R-:W-:Y:S05]  /*32b0*/  @P0 BRA `(.L_x_59) ;  /* 0x0000000000580947 */ /* 0x000fea0003800000 */
[----:B------:R-:W-:-:S13]  /*32c0*/  ELECT P0, URZ, PT ;  /* 0x0000000000ff782f */ /* 0x000fda0003800000 */
[----:B------:R-:W-:Y:S05]  /*32d0*/  @!P0 BRA `(.L_x_60) ;  /* 0x0000000000608947 */ /* 0x000fea0003800000 */
[----:B------:R-:W-:Y:S01]  /*32e0*/  UMOV UR4, 0x10 ;  /* 0x0000001000047882 */ /* 0x000fe20000000000 */
[----:B------:R-:W-:Y:S01]  /*32f0*/  HFMA2 R0, -RZ, RZ, 0, 5.9604644775390625e-08 ;  /* 0x00000001ff007431 */ /* 0x000fe200000001ff */
[----:B------:R-:W-:-:S03]  /*3300*/  MOV R3, 0xffff ;  /* 0x0000ffff00037802 */ /* 0x000fc60000000f00 */
[----:B------:R-:W-:Y:S04]  /*3310*/  DEPBAR.LE SB2, 0x36 ;  /* 0x0000ad800000791a */ /* 0x000fe80000000000 */
[----:B------:R-:W2:Y:S02]  /*3320*/  UTCATOMSWS.FIND_AND_SET.ALIGN UP0, UR4, UR4 ;  /* 0x00000004000475e3 */ /* 0x000ea40008000800 */
[----:B--2---:R-:W-:Y:S01]  /*3330*/  MOV R4, UR4 ;  /* 0x0000000400047c02 */ /* 0x004fe20008000f00 */
[----:B------:R-:W-:Y:S06]  /*3340*/  BRA.U UP0, `(.L_x_61) ;  /* 0x0000000100187547 */ /* 0x000fec000b800000 */
.L_x_62:
[----:B------:R-:W-:Y:S05]  /*3350*/  NANOSLEEP 0x64 ;  /* 0x000000640000795d */ /* 0x000fea0003800000 */
[----:B------:R-:W-:-:S05]  /*3360*/  UMOV UR4, 0x10 ;  /* 0x0000001000047882 */ /* 0x000fca0000000000 */
[----:B------:R-:W-:Y:S04]  /*3370*/  DEPBAR.LE SB2, 0x36 ;  /* 0x0000ad800000791a */ /* 0x000fe80000000000 */
[----:B------:R-:W2:Y:S02]  /*3380*/  UTCATOMSWS.FIND_AND_SET.ALIGN UP0, UR4, UR4 ;  /* 0x00000004000475e3 */ /* 0x000ea40008000800 */
[----:B--2---:R-:W-:Y:S01]  /*3390*/  MOV R4, UR4 ;  /* 0x0000000400047c02 */ /* 0x004fe20008000f00 */
[----:B------:R-:W-:Y:S05]  /*33a0*/  BRA.U !UP0, `(.L_x_62) ;  /* 0xfffffffd08e87547 */ /* 0x000fea000b83ffff */
.L_x_61:
[-C--:B------:R-:W-:Y:S02]  /*33b0*/  SHF.L.U32 R3, R3, R4.reuse, RZ ;  /* 0x0000000403037219 */ /* 0x080fe400000006ff */
[----:B------:R-:W-:Y:S01]  /*33c0*/  SHF.L.U32 R0, R0, R4, RZ ;  /* 0x0000000400007219 */ /* 0x000fe200000006ff */
[----:B------:R-:W-:Y:S02]  /*33d0*/  IMAD.SHL.U32 R4, R4, 0x20, RZ ;  /* 0x0000002004047824 */ /* 0x000fe400078e00ff */
[----:B------:R2:W-:Y:S04]  /*33e0*/  ATOMS.OR RZ, [UR5+0x14], R3 ;  /* 0x00001403ffff798c */ /* 0x0005e8000b000005 */
[----:B------:R2:W-:Y:S04]  /*33f0*/  ATOMS.OR RZ, [UR5+0x18], R0 ;  /* 0x00001800ffff798c */ /* 0x0005e8000b000005 */
[----:B------:R2:W-:Y:S01]  /*3400*/  STS [UR6+0x100], R4 ;  /* 0x00010004ff007988 */ /* 0x0005e20008000806 */
[----:B------:R-:W-:Y:S05]  /*3410*/  BRA `(.L_x_60) ;  /* 0x0000000000107947 */ /* 0x000fea0003800000 */
.L_x_59:
[----:B------:R-:W-:Y:S02]  /*3420*/  MOV R0, 0xffffffff ;  /* 0xffffffff00007802 */ /* 0x000fe40000000f00 */
[----:B------:R-:W-:-:S03]  /*3430*/  MOV R4, 0x3460 ;  /* 0x0000346000047802 */ /* 0x000fc60000000f00 */
[----:B------:R2:W-:Y:S04]  /*3440*/  STS [UR6+0x100], R0 ;  /* 0x00010000ff007988 */ /* 0x0005e80008000806 */
[----:B-12--5:R-:W-:Y:S05]  /*3450*/  CALL.REL.NOINC `($__internal_1_$__cuda_sm10x_tcgen05_guardrail_trap_phase_invalid_during_alloc) ;  /* 0x0000010000fc7944 */ /* 0x026fea0003c00000 */
.L_x_60:
[----:B------:R-:W-:Y:S05]  /*3460*/  WARPSYNC.ALL ;  /* 0x0000000000007948 */ /* 0x000fea0003800000 */
[----:B------:R-:W3:Y:S01]  /*3470*/  S2UR UR4, SR_CgaCtaId ;  /* 0x00000000000479c3 */ /* 0x000ee20000008800 */
[----:B------:R-:W-:Y:S01]  /*3480*/  UMOV UR34, 0x400 ;  /* 0x0000040000227882 */ /* 0x000fe20000000000 */
[----:B------:R-:W-:-:S06]  /*3490*/  NOP ;  /* 0x0000000000007918 */ /* 0x000fcc0000000000 */
[----:B------:R-:W-:Y:S06]  /*34a0*/  BAR.ARV 0x6, 0xa0 ;  /* 0x0182800000007b1d */ /* 0x000fec0000002000 */
[----:B------:R-:W4:Y:S01]  /*34b0*/  LDCU UR12, c[0x0][0x38c] ;  /* 0x00007180ff0c77ac */ /* 0x000f220008000800 */
[----:B------:R-:W-:Y:S01]  /*34c0*/  CS2R R8, SRZ ;  /* 0x0000000000087805 */ /* 0x000fe2000001ff00 */
[----:B--2---:R-:W-:Y:S01]  /*34d0*/  IMAD.MOV.U32 R3, RZ, RZ, RZ ;  /* 0x000000ffff037224 */ /* 0x004fe200078e00ff */
[----:B------:R-:W-:Y:S01]  /*34e0*/  UMOV UR5, 0x1 ;  /* 0x0000000100057882 */ /* 0x000fe20000000000 */
[----:B------:R-:W-:Y:S01]  /*34f0*/  UMOV UR30, URZ ;  /* 0x000000ff001e7c82 */ /* 0x000fe20008000000 */
[----:B------:R-:W-:Y:S01]  /*3500*/  UMOV UR58, URZ ;  /* 0x000000ff003a7c82 */ /* 0x000fe20008000000 */
[----:B------:R-:W-:Y:S01]  /*3510*/  UMOV UR56, URZ ;  /* 0x000000ff00387c82 */ /* 0x000fe20008000000 */
[----:B------:R-:W-:Y:S01]  /*3520*/  UMOV UR42, URZ ;  /* 0x000000ff002a7c82 */ /* 0x000fe20008000000 */
[----:B------:R-:W-:Y:S01]  /*3530*/  UMOV UR40, URZ ;  /* 0x000000ff00287c82 */ /* 0x000fe20008000000 */
[----:B---3--:R-:W-:Y:S01]  /*3540*/  ULEA UR34, UR4, UR34, 0x18 ;  /* 0x0000002204227291 */ /* 0x008fe2000f8ec0ff */
[----:B------:R-:W2:Y:S03]  /*3550*/  LDCU UR4, c[0x0][0x38c] ;  /* 0x00007180ff0477ac */ /* 0x000ea60008000800 */
[----:B------:R-:W-:-:S02]  /*3560*/  UIADD3 UR6, UPT, UPT, UR34, 0x14400, URZ ;  /* 0x0001440022067890 */ /* 0x000fc4000fffe0ff */
[----:B------:R-:W-:-:S03]  /*3570*/  UIADD3 UR8, UPT, UPT, UR34, 0x2ca00, URZ ;  /* 0x0002ca0022087890 */ /* 0x000fc6000fffe0ff */
[----:B------:R-:W3:Y:S01]  /*3580*/  LDS R0, [UR34+0x100] ;  /* 0x00010022ff007984 */ /* 0x000ee20008000800 */
[----:B----4-:R-:W-:Y:S02]  /*3590*/  UIADD3 UR12, UPT, UPT, UR12, 0x7f, URZ ;  /* 0x0000007f0c0c7890 */ /* 0x010fe4000fffe0ff */
[----:B------:R-:W-:Y:S02]  /*35a0*/  UIADD3 UR7, UPT, UPT, UR34, 0x8400, URZ ;  /* 0x0000840022077890 */ /* 0x000fe4000fffe0ff */
[----:B------:R-:W-:Y:S02]  /*35b0*/  USHF.R.U32.HI UR9, URZ, 0x4, UR6 ;  /* 0x00000004ff097899 */ /* 0x000fe40008011606 */
[----:B------:R-:W-:Y:S02]  /*35c0*/  USHF.R.U32.HI UR6, URZ, 0x4, UR8 ;  /* 0x00000004ff067899 */ /* 0x000fe40008011608 */
[----:B------:R-:W-:Y:S02]  /*35d0*/  USHF.R.S32.HI UR10, URZ, 0x1f, UR12 ;  /* 0x0000001fff0a7899 */ /* 0x000fe4000801140c */
[----:B--2---:R-:W-:-:S02]  /*35e0*/  UISETP.GE.AND UP3, UPT, UR4, 0x1, UPT ;  /* 0x000000010400788c */ /* 0x004fc4000bf66270 */
[----:B------:R-:W-:Y:S02]  /*35f0*/  UISETP.GE.U32.AND UP2, UPT, UR4, 0x81, UPT ;  /* 0x000000810400788c */ /* 0x000fe4000bf46070 */
[----:B------:R-:W-:Y:S02]  /*3600*/  UIADD3 UR4, UPT, UPT, UR34, 0x2c400, URZ ;  /* 0x0002c40022047890 */ /* 0x000fe4000fffe0ff */
[----:B------:R-:W-:Y:S02]  /*3610*/  USHF.R.U32.HI UR11, URZ, 0x4, UR7 ;  /* 0x00000004ff0b7899 */ /* 0x000fe40008011607 */
[----:B------:R-:W-:Y:S02]  /*3620*/  USHF.R.U32.HI UR7, URZ, 0x4, UR4 ;  /* 0x00000004ff077899 */ /* 0x000fe40008011604 */
[----:B------:R-:W-:Y:S02]  /*3630*/  ULOP3.LUT UR6, UR6, 0x3fff, URZ, 0xc0, !UPT ;  /* 0x00003fff06067892 */ /* 0x000fe4000f8ec0ff */
[----:B------:R-:W-:-:S02]  /*3640*/  ULEA.HI UR4, UR10, UR12, URZ, 0x7 ;  /* 0x0000000c0a047291 */ /* 0x000fc4000f8f38ff */
[----:B------:R-:W-:Y:S02]  /*3650*/  ULOP3.LUT UR9, UR9, 0x3fff, URZ, 0xc0, !UPT ;  /* 0x00003fff09097892 */ /* 0x000fe4000f8ec0ff */
[----:B------:R-:W-:Y:S02]  /*3660*/  ULOP3.LUT UR7, UR7, 0x3fff, URZ, 0xc0, !UPT ;  /* 0x00003fff07077892 */ /* 0x000fe4000f8ec0ff */
[----:B------:R-:W-:Y:S02]  /*3670*/  ULOP3.LUT UR54, UR6, 0x10000, URZ, 0xfc, !UPT ;  /* 0x0001000006367892 */ /* 0x000fe4000f8efcff */
[----:B------:R-:W-:Y:S02]  /*3680*/  USHF.R.S32.HI UR64, URZ, 0x7, UR4 ;  /* 0x00000007ff407899 */ /* 0x000fe40008011404 */
[----:B------:R-:W-:Y:S02]  /*3690*/  ULOP3.LUT UR11, UR11, 0x3fff, URZ, 0xc0, !UPT ;  /* 0x00003fff0b0b7892 */ /* 0x000fe4000f8ec0ff */
[----:B------:R-:W-:-:S02]  /*36a0*/  ULOP3.LUT UR52, UR9, 0x10000, URZ, 0xfc, !UPT ;  /* 0x0001000009347892 */ /* 0x000fc4000f8efcff */
[----:B------:R-:W-:Y:S02]  /*36b0*/  ULOP3.LUT UR53, UR7, 0x10000, URZ, 0xfc, !UPT ;  /* 0x0001000007357892 */ /* 0x000fe4000f8efcff */
[----:B------:R-:W-:Y:S01]  /*36c0*/  ULOP3.LUT UR35, UR11, 0x10000, URZ, 0xfc, !UPT ;  /* 0x000100000b237892 */ /* 0x000fe2000f8efcff */
[----:B---3--:R-:W-:Y:S01]  /*36d0*/  R2UR UR31, R0 ;  /* 0x00000000001f72ca */ /* 0x008fe200000e0000 */
[----:B------:R-:W-:Y:S02]  /*36e0*/  UIADD3 UR66, UPT, UPT, UR34, 0xa0, URZ ;  /* 0x000000a022427890 */ /* 0x000fe4000fffe0ff */
[----:B------:R-:W-:Y:S01]  /*36f0*/  UIADD3 UR65, UPT, UPT, UR64, -0x1, URZ ;  /* 0xffffffff40417890 */ /* 0x000fe2000fffe0ff */
[----:B------:R-:W-:Y:S01]  /*3700*/  UMOV UR38, URZ ;  /* 0x000000ff00267c82 */ /* 0x000fe20008000000 */
[----:B-1----:R-:W-:-:S08]  /*3710*/  UMOV UR36, URZ ;  /* 0x000000ff00247c82 */ /* 0x002fd00008000000 */
[----:B------:R-:W-:Y:S02]  /*3720*/  UIADD3 UR49, UPT, UPT, UR31, 0x400001c4, URZ ;  /* 0x400001c41f317890 */ /* 0x000fe4000fffe0ff */
[----:B------:R-:W-:Y:S02]  /*3730*/  UIADD3 UR46, UPT, UPT, UR31, -0x7ffffe40, URZ ;  /* 0x800001c01f2e7890 */ /* 0x000fe4000fffe0ff */
[----:B------:R-:W-:Y:S02]  /*3740*/  UIADD3 UR50, UPT, UPT, UR31, 0x1c0, URZ ;  /* 0x000001c01f327890 */ /* 0x000fe4000fffe0ff */
[----:B------:R-:W-:Y:S02]  /*3750*/  UIADD3 UR48, UPT, UPT, UR31, 0x400001c0, URZ ;  /* 0x400001c01f307890 */ /* 0x000fe4000fffe0ff */
[----:B------:R-:W-:Y:S02]  /*3760*/  UIADD3 UR44, UPT, UPT, UR31, -0x3ffffe40, URZ ;  /* 0xc00001c01f2c7890 */ /* 0x000fe4000fffe0ff */
[----:B------:R-:W-:-:S02]  /*3770*/  USHF.R.U32.HI UR6, URZ, 0x1a, UR49 ;  /* 0x0000001aff067899 */ /* 0x000fc40008011631 */
[----:B------:R-:W-:Y:S02]  /*3780*/  USHF.R.U32.HI UR4, URZ, 0x11, UR46 ;  /* 0x00000011ff047899 */ /* 0x000fe4000801162e */
[----:B------:R-:W-:Y:S02]  /*3790*/  UIADD3 UR51, UPT, UPT, UR31, 0x1c4, URZ ;  /* 0x000001c41f337890 */ /* 0x000fe4000fffe0ff */
[----:B------:R-:W-:Y:S02]  /*37a0*/  UIADD3 UR47, UPT, UPT, UR31, -0x7ffffe3c, URZ ;  /* 0x800001c41f2f7890 */ /* 0x000fe4000fffe0ff */
[----:B------:R-:W-:Y:S02]  /*37b0*/  UIADD3 UR45, UPT, UPT, UR31, -0x3ffffe3c, URZ ;  /* 0xc00001c41f2d7890 */ /* 0x000fe4000fffe0ff */
[----:B------:R-:W-:Y:S02]  /*37c0*/  USHF.R.U32.HI UR9, URZ, 0x11, UR50 ;  /* 0x00000011ff097899 */ /* 0x000fe40008011632 */
[----:B------:R-:W-:-:S02]  /*37d0*/  USHF.R.U32.HI UR7, URZ, 0x11, UR48 ;  /* 0x00000011ff077899 */ /* 0x000fc40008011630 */
[----:B------:R-:W-:Y:S02]  /*37e0*/  USHF.R.U32.HI UR10, URZ, 0x11, UR44 ;  /* 0x00000011ff0a7899 */ /* 0x000fe4000801162c */
[----:B------:R-:W-:Y:S02]  /*37f0*/  ULOP3.LUT UR60, UR6, 0x30, URZ, 0xc0, !UPT ;  /* 0x00000030063c7892 */ /* 0x000fe4000f8ec0ff */
[----:B------:R-:W-:Y:S02]  /*3800*/  ULOP3.LUT UR6, UR4, 0x6000, URZ, 0xc0, !UPT ;  /* 0x0000600004067892 */ /* 0x000fe4000f8ec0ff */
[----:B------:R-:W-:Y:S02]  /*3810*/  USHF.R.U32.HI UR8, URZ, 0x1a, UR51 ;  /* 0x0000001aff087899 */ /* 0x000fe40008011633 */
[----:B------:R-:W-:Y:S02]  /*3820*/  USHF.R.U32.HI UR11, URZ, 0x1a, UR47 ;  /* 0x0000001aff0b7899 */ /* 0x000fe4000801162f */
[----:B------:R-:W-:-:S02]  /*3830*/  USHF.R.U32.HI UR12, URZ, 0x1a, UR45 ;  /* 0x0000001aff0c7899 */ /* 0x000fc4000801162d */
[----:B------:R-:W-:Y:S02]  /*3840*/  ULOP3.LUT UR9, UR9, 0x6000, URZ, 0xc0, !UPT ;  /* 0x0000600009097892 */ /* 0x000fe4000f8ec0ff */
[----:B------:R-:W-:Y:S02]  /*3850*/  ULOP3.LUT UR7, UR7, 0x6000, URZ, 0xc0, !UPT ;  /* 0x0000600007077892 */ /* 0x000fe4000f8ec0ff */
[----:B------:R-:W-:Y:S02]  /*3860*/  ULOP3.LUT UR4, UR10, 0x6000, URZ, 0xc0, !UPT ;  /* 0x000060000a047892 */ /* 0x000fe4000f8ec0ff */
[----:B------:R-:W-:Y:S02]  /*3870*/  ULOP3.LUT UR8, UR8, 0x30, URZ, 0xc0, !UPT ;  /* 0x0000003008087892 */ /* 0x000fe4000f8ec0ff */
[----:B------:R-:W-:Y:S02]  /*3880*/  ULOP3.LUT UR11, UR11, 0x30, URZ, 0xc0, !UPT ;  /* 0x000000300b0b7892 */ /* 0x000fe4000f8ec0ff */
[----:B------:R-:W-:-:S02]  /*3890*/  ULOP3.LUT UR12, UR12, 0x30, URZ, 0xc0, !UPT ;  /* 0x000000300c0c7892 */ /* 0x000fc4000f8ec0ff */
[----:B------:R-:W-:Y:S02]  /*38a0*/  ULOP3.LUT UR62, UR9, 0x8c0, URZ, 0xfc, !UPT ;  /* 0x000008c0093e7892 */ /* 0x000fe4000f8efcff */
[----:B------:R-:W-:Y:S02]  /*38b0*/  ULOP3.LUT UR7, UR7, 0x8c0, URZ, 0xfc, !UPT ;  /* 0x000008c007077892 */ /* 0x000fe4000f8efcff */
[----:B------:R-:W-:Y:S02]  /*38c0*/  ULOP3.LUT UR6, UR6, 0x8c0, URZ, 0xfc, !UPT ;  /* 0x000008c006067892 */ /* 0x000fe4000f8efcff */
[----:B------:R-:W-:Y:S02]  /*38d0*/  ULOP3.LUT UR4, UR4, 0x8c0, URZ, 0xfc, !UPT ;  /* 0x000008c004047892 */ /* 0x000fe4000f8efcff */
[----:B------:R-:W-:Y:S02]  /*38e0*/  UPRMT UR63, UR8, 0x5410, UR62 ;  /* 0x00005410083f7896 */ /* 0x000fe4000800003e */
[----:B------:R-:W-:-:S02]  /*38f0*/  UPRMT UR61, UR60, 0x5410, UR7 ;  /* 0x000054103c3d7896 */ /* 0x000fc40008000007 */
[----:B------:R-:W-:Y:S02]  /*3900*/  UPRMT UR59, UR11, 0x5410, UR6 ;  /* 0x000054100b3b7896 */ /* 0x000fe40008000006 */
[----:B------:R-:W-:Y:S01]  /*3910*/  UPRMT UR57, UR12, 0x5410, UR4 ;  /* 0x000054100c397896 */ /* 0x000fe20008000004 */
[----:B------:R-:W-:Y:S01]  /*3920*/  UMOV UR62, URZ ;  /* 0x000000ff003e7c82 */ /* 0x000fe20008000000 */
[----:B------:R-:W-:Y:S01]  /*3930*/  UMOV UR60, URZ ;  /* 0x000000ff003c7c82 */ /* 0x000fe20008000000 */
[----:B------:R-:W-:Y:S01]  /*3940*/  UMOV UR43, UR63 ;  /* 0x0000003f002b7c82 */ /* 0x000fe20008000000 */
[----:B------:R-:W-:Y:S01]  /*3950*/  UMOV UR41, UR61 ;  /* 0x0000003d00297c82 */ /* 0x000fe20008000000 */
[----:B------:R-:W-:Y:S02]  /*3960*/  UMOV UR39, UR59 ;  /* 0x0000003b00277c82 */ /* 0x000fe40008000000 */
[----:B------:R-:W-:-:S05]  /*3970*/  UMOV UR37, UR57 ;  /* 0x0000003900257c82 */ /* 0x000fca0008000000 */
.L_x_72:
[C---:B------:R-:W-:Y:S02]  /*3980*/  LEA R0, R9.reuse, UR34, 0x3 ;  /* 0x0000002209007c11 */ /* 0x040fe4000f8e18ff */
[----:B------:R-:W-:Y:S02]  /*3990*/  SHF.L.U32 R5, R8, 0x1f, RZ ;  /* 0x0000001f08057819 */ /* 0x000fe400000006ff */
[----:B------:R-:W-:Y:S02]  /*39a0*/  LEA R4, R9, UR34, 0x4 ;  /* 0x0000002209047c11 */ /* 0x000fe4000f8e20ff */
[----:B-1----:R-:W1:Y:S02]  /*39b0*/  SYNCS.PHASECHK.TRANS64.TRYWAIT P0, [R0+URZ+0x80], R5 ;  /* 0x00008005000075a7 */ /* 0x002e6400080011ff */
[----:B-12---:R-:W-:Y:S05]  /*39c0*/  @!P0 BRA `(.L_x_63) ;  /* 0x000000f4001c8947 */ /* 0x006fea0003800000 */
.L_x_206:
[----:B-1----:R-:W1:Y:S01]  /*39d0*/  LDS.128 R4, [R4+0xe0] ;  /* 0x0000e00004047984 */ /* 0x002e620000000c00 */
[----:B------:R-:W-:Y:S01]  /*39e0*/  VIADD R0, R0, 0x90 ;  /* 0x0000009000007836 */ /* 0x000fe20000000000 */
[----:B------:R-:W-:Y:S01]  /*39f0*/  ULOP3.LUT UR55, UR5, 0x1, URZ, 0x3c, !UPT ;  /* 0x0000000105377892 */ /* 0x000fe2000f8e3cff */
[----:B------:R-:W-:Y:S01]  /*3a00*/  VIADD R9, R9, 0x1 ;  /* 0x0000000109097836 */ /* 0x000fe20000000000 */
[----:B------:R-:W-:Y:S01]  /*3a10*/  @!PT LDS RZ, [RZ] ;  /* 0x00000000fffff984 */ /* 0x000fe20000000800 */
[----:B------:R-:W-:Y:S01]  /*3a20*/  @!PT LDS RZ, [RZ] ;  /* 0x00000000fffff984 */ /* 0x000fe20000000800 */
[----:B------:R-:W-:Y:S01]  /*3a30*/  @!PT LDS RZ, [RZ] ;  /* 0x00000000fffff984 */ /* 0x000fe20000000800 */
[----:B------:R-:W-:Y:S01]  /*3a40*/  @!PT LDS RZ, [RZ] ;  /* 0x00000000fffff984 */ /* 0x000fe20000000800 */
[----:B------:R2:W-:Y:S06]  /*3a50*/  MEMBAR.ALL.CTA ;  /* 0x0000000000007992 */ /* 0x0005ec0000008000 */
[----:B--2---:R-:W2:Y:S01]  /*3a60*/  FENCE.VIEW.ASYNC.S ;  /* 0x00000000000073c6 */ /* 0x004ea20000000000 */
[----:B------:R-:W-:Y:S01]  /*3a70*/  UMOV UR6, 0x1 ;  /* 0x0000000100067882 */ /* 0x000fe20000000000 */
[----:B------:R-:W-:Y:S01]  /*3a80*/  PRMT R0, RZ, 0x654, R0 ;  /* 0x00000654ff007816 */ /* 0x000fe20000000000 */
[----:B------:R-:W-:Y:S01]  /*3a90*/  UIMAD UR15, UR55, 0xc0, UR31 ;  /* 0x000000c0370f78a4 */ /* 0x000fe2000f8e021f */
[----:B------:R-:W-:Y:S01]  /*3aa0*/  UMOV UR4, UR64 ;  /* 0x0000004000047c82 */ /* 0x000fe20008000000 */
[----:B------:R-:W-:Y:S01]  /*3ab0*/  UMOV UR9, URZ ;  /* 0x000000ff00097c82 */ /* 0x000fe20008000000 */
[----:B--2---:R2:W-:Y:S01]  /*3ac0*/  SYNCS.ARRIVE.TRANS64.RED.A1T0 RZ, [R0+URZ], RZ ;  /* 0x000000ff00ff79a7 */ /* 0x0045e200081004ff */
[----:B-1----:R-:W-:Y:S01]  /*3ad0*/  LOP3.LUT P2, RZ, R6, 0x1, RZ, 0xc0, !PT ;  /* 0x0000000106ff7812 */ /* 0x002fe2000784c0ff */
[----:B--2---:R-:W-:-:S12]  /*3ae0*/  BRA.U !UP3, `(.L_x_64) ;  /* 0x000000010bec7547 */ /* 0x004fd8000b800000 */
[----:B------:R-:W-:Y:S01]  /*3af0*/  ULEA UR7, UR30, UR34, 0x3 ;  /* 0x000000221e077291 */ /* 0x000fe2000f8e18ff */
[----:B------:R-:W-:-:S08]  /*3b00*/  SHF.L.U32 R5, R3, 0x1f, RZ ;  /* 0x0000001f03057819 */ /* 0x000fd000000006ff */
[----:B------:R-:W1:Y:S02]  /*3b10*/  SYNCS.PHASECHK.TRANS64.TRYWAIT P0, [UR7], R5 ;  /* 0x00000005ff0075a7 */ /* 0x000e640008001107 */
[----:B-1----:R-:W-:Y:S05]  /*3b20*/  @P0 BRA `(.L_x_65) ;  /* 0x0000000000080947 */ /* 0x002fea0003800000 */
[----:B------:R-:W1:Y:S02]  /*3b30*/  SYNCS.PHASECHK.TRANS64.TRYWAIT P0, [UR7], R5 ;  /* 0x00000005ff0075a7 */ /* 0x000e640008001107 */
[----:B-1----:R-:W-:Y:S05]  /*3b40*/  @!P0 BRA `(.L_x_66) ;  /* 0x000000f000d08947 */ /* 0x002fea0003800000 */
.L_x_65:
[----:B------:R-:W-:Y:S01]  /*3b50*/  UIADD3 UR4, UPT, UPT, UR30, 0x1, URZ ;  /* 0x000000011e047890 */ /* 0x000fe2000fffe0ff */
[----:B------:R-:W-:Y:S01]  /*3b60*/  PLOP3.LUT P1, PT, PT, PT, UP2, 0x80, 0x8 ;  /* 0x000000000008781c */ /* 0x000fe20003f2f028 */
[----:B------:R-:W-:Y:S01]  /*3b70*/  ULEA UR10, UR30, UR53, 0x5 ;  /* 0x000000351e0a7291 */ /* 0x000fe2000f8e28ff */
[----:B-1----:R-:W-:Y:S01]  /*3b80*/  IMAD.U32 R0, RZ, RZ, UR5 ;  /* 0x00000005ff007e24 */ /* 0x002fe2000f8e00ff */
[----:B------:R-:W-:Y:S01]  /*3b90*/  UISETP.NE.AND UP0, UPT, UR4, 0x3, UPT ;  /* 0x000000030400788c */ /* 0x000fe2000bf05270 */
[----:B------:R-:W-:Y:S01]  /*3ba0*/  UMOV UR11, 0x4008 ;  /* 0x00004008000b7882 */ /* 0x000fe20000000000 */
[----:B------:R-:W-:Y:S02]  /*3bb0*/  UMOV UR5, 0x4008 ;  /* 0x0000400800057882 */ /* 0x000fe40000000000 */
[----:B------:R-:W-:Y:S01]  /*3bc0*/  USEL UR6, URZ, 0x1, UP0 ;  /* 0x00000001ff067887 */ /* 0x000fe20008000000 */
[----:B------:R-:W-:Y:S01]  /*3bd0*/  SHF.L.U32 R5, R0, 0x1f, RZ ;  /* 0x0000001f00057819 */ /* 0x000fe200000006ff */
[----:B------:R-:W-:-:S02]  /*3be0*/  USEL UR14, UR4, URZ, UP0 ;  /* 0x000000ff040e7287 */ /* 0x000fc40008000000 */
[----:B------:R-:W-:Y:S02]  /*3bf0*/  ULEA UR4, UR30, UR54, 0x6 ;  /* 0x000000361e047291 */ /* 0x000fe4000f8e30ff */
[----:B------:R-:W-:Y:S01]  /*3c00*/  @UP2 ULEA UR9, UR14, UR34, 0x3 ;  /* 0x000000220e092291 */ /* 0x000fe2000f8e18ff */
[----:B------:R-:W-:Y:S01]  /*3c10*/  LOP3.LUT R3, R3, UR6, RZ, 0x3c, !PT ;  /* 0x0000000603037c12 */ /* 0x000fe2000f8e3cff */
[----:B------:R-:W-:Y:S01]  /*3c20*/  UIADD3 UR8, UPT, UPT, UR4, 0x20, URZ ;  /* 0x0000002004087890 */ /* 0x000fe2000fffe0ff */
[----:B------:R-:W-:Y:S02]  /*3c30*/  UMOV UR6, 0x1 ;  /* 0x0000000100067882 */ /* 0x000fe40000000000 */
[----:B------:R-:W-:-:S04]  /*3c40*/  @P1 SHF.L.U32 R4, R3, 0x1f, RZ ;  /* 0x0000001f03041819 */ /* 0x000fc800000006ff */
[----:B------:R-:W1:Y:S01]  /*3c50*/  @P1 SYNCS.PHASECHK.TRANS64.TRYWAIT P0, [UR9], R4 ;  /* 0x00000004ff0015a7 */ /* 0x000e620008001109 */
[----:B------:R-:W-:Y:S01]  /*3c60*/  UMOV UR9, 0x4008 ;  /* 0x0000400800097882 */ /* 0x000fe20000000000 */
[----:B------:R2:W-:Y:S01]  /*3c70*/  UTCCP.T.S.4x32dp128bit tmem[UR31+0x1c0], gdesc[UR10] ;  /* 0x0001c00a1f0079e7 */ /* 0x0005e20009100000 */
[----:B------:R2:W-:Y:S01]  /*3c80*/  UTCCP.T.S.4x32dp128bit tmem[UR31+0x1c4], gdesc[UR4] ;  /* 0x0001c4041f0079e7 */ /* 0x0005e20009100000 */
[----:B------:R2:W-:Y:S01]  /*3c90*/  UTCCP.T.S.4x32dp128bit tmem[UR31+0x1c8], gdesc[UR8] ;  /* 0x0001c8081f0079e7 */ /* 0x0005e20009100000 */
[----:B------:R-:W3:Y:S01]  /*3ca0*/  SYNCS.PHASECHK.TRANS64.TRYWAIT P3, [UR34+0xa8], R5 ;  /* 0x0000a805ff0075a7 */ /* 0x000ee20008061122 */
[----:B-1----:R-:W-:Y:S01]  /*3cb0*/  @P1 VOTEU.ANY UP0, P0 ;  /* 0x0000000000ff1886 */ /* 0x002fe20000000100 */
[----:B------:R-:W-:Y:S01]  /*3cc0*/  @UP2 USEL UR6, URZ, 0x1, !UP0 ;  /* 0x00000001ff062887 */ /* 0x000fe2000c000000 */
[----:B--23--:R-:W-:Y:S11]  /*3cd0*/  @!P3 BRA `(.L_x_67) ;  /* 0x000000f00084b947 */ /* 0x00cff60003800000 */
.L_x_209:
[----:B------:R-:W-:Y:S01]  /*3ce0*/  ELECT P0, URZ, PT ;  /* 0x0000000000ff782f */ /* 0x000fe20003800000 */
[----:B------:R-:W-:Y:S02]  /*3cf0*/  ULEA UR8, UR30, UR52, 0xb ;  /* 0x000000341e087291 */ /* 0x000fe4000f8e58ff */
[----:B------:R-:W-:Y:S02]  /*3d00*/  ULEA UR4, UR30, UR35, 0xa ;  /* 0x000000231e047291 */ /* 0x000fe4000f8e50ff */
[----:B------:R-:W-:Y:S02]  /*3d10*/  UIADD3 UR24, UPT, UPT, UR7, 0x18, URZ ;  /* 0x0000001807187890 */ /* 0x000fe4000fffe0ff */
[----:B------:R-:W-:Y:S02]  /*3d20*/  UIADD3 UR22, UPT, UPT, UR8, 0x2, URZ ;  /* 0x0000000208167890 */ /* 0x000fe4000fffe0ff */
[----:B------:R-:W-:Y:S02]  /*3d30*/  UIADD3 UR20, UPT, UPT, UR4, 0x2, URZ ;  /* 0x0000000204147890 */ /* 0x000fe4000fffe0ff */
[----:B------:R-:W-:-:S02]  /*3d40*/  UIADD3 UR18, UPT, UPT, UR8, 0x4, URZ ;  /* 0x0000000408127890 */ /* 0x000fc4000fffe0ff */
[----:B-1----:R-:W-:Y:S01]  /*3d50*/  @P0 LOP3.LUT R0, R2, 0xffff, RZ, 0xc0, !PT ;  /* 0x0000ffff02000812 */ /* 0x002fe200078ec0ff */
[----:B------:R-:W-:Y:S02]  /*3d60*/  UIADD3 UR16, UPT, UPT, UR4, 0x4, URZ ;  /* 0x0000000404107890 */ /* 0x000fe4000fffe0ff */
[----:B------:R-:W-:Y:S01]  /*3d70*/  UIADD3 UR10, UPT, UPT, UR4, 0x6, URZ ;  /* 0x00000006040a7890 */ /* 0x000fe2000fffe0ff */
[----:B------:R-:W-:Y:S01]  /*3d80*/  @P0 R2UR UR7, R0 ;  /* 0x00000000000702ca */ /* 0x000fe200000e0000 */
[----:B------:R-:W-:Y:S01]  /*3d90*/  UIADD3 UR12, UPT, UPT, UR8, 0x6, URZ ;  /* 0x00000006080c7890 */ /* 0x000fe2000fffe0ff */
[----:B------:R-:W-:Y:S01]  /*3da0*/  UMOV UR9, 0x40004040 ;  /* 0x4000404000097882 */ /* 0x000fe20000000000 */
[----:B------:R-:W-:Y:S01]  /*3db0*/  UMOV UR5, 0x40004040 ;  /* 0x4000404000057882 */ /* 0x000fe20000000000 */
[----:B------:R-:W-:Y:S01]  /*3dc0*/  UMOV UR23, 0x40004040 ;  /* 0x4000404000177882 */ /* 0x000fe20000000000 */
[----:B------:R-:W-:Y:S01]  /*3dd0*/  UMOV UR21, 0x40004040 ;  /* 0x4000404000157882 */ /* 0x000fe20000000000 */
[----:B------:R1:W-:Y:S01]  /*3de0*/  UTCQMMA gdesc[UR4], gdesc[UR8], tmem[UR15], tmem[UR62], idesc[UR63], tmem[UR50], !UPT ;  /* 0x00323e0804007dea */ /* 0x0003e2000f80030f */
[----:B------:R-:W-:Y:S01]  /*3df0*/  UMOV UR19, 0x40004040 ;  /* 0x4000404000137882 */ /* 0x000fe20000000000 */
[----:B------:R-:W-:Y:S01]  /*3e00*/  UMOV UR17, 0x40004040 ;  /* 0x4000404000117882 */ /* 0x000fe20000000000 */
[----:B------:R-:W-:Y:S01]  /*3e10*/  UMOV UR13, 0x40004040 ;  /* 0x40004040000d7882 */ /* 0x000fe20000000000 */
[----:B------:R-:W-:Y:S01]  /*3e20*/  UMOV UR11, 0x40004040 ;  /* 0x40004040000b7882 */ /* 0x000fe20000000000 */
[----:B------:R2:W-:Y:S01]  /*3e30*/  UTCQMMA gdesc[UR20], gdesc[UR22], tmem[UR15], tmem[UR60], idesc[UR61], tmem[UR48], UPT ;  /* 0x00303c1614007dea */ /* 0x0005e2000b80030f */
[----:B------:R2:W-:Y:S01]  /*3e40*/  UTCQMMA gdesc[UR16], gdesc[UR18], tmem[UR15], tmem[UR58], idesc[UR59], tmem[UR46], UPT ;  /* 0x002e3a1210007dea */ /* 0x0005e2000b80030f */
[----:B------:R2:W-:Y:S01]  /*3e50*/  UTCQMMA gdesc[UR10], gdesc[UR12], tmem[UR15], tmem[UR56], idesc[UR57], tmem[UR44], UPT ;  /* 0x002c380c0a007dea */ /* 0x0005e2000b80030f */
[----:B------:R2:W-:Y:S01]  /*3e60*/  UTCBAR.MULTICAST [UR24], URZ, UR7 ;  /* 0x000000ff180073e9 */ /* 0x0005e20008000807 */
[----:B------:R-:W-:Y:S01]  /*3e70*/  UMOV UR30, UR14 ;  /* 0x0000000e001e7c82 */ /* 0x000fe20008000000 */
[----:B-1----:R-:W-:Y:S01]  /*3e80*/  UMOV UR9, 0x1 ;  /* 0x0000000100097882 */ /* 0x002fe20000000000 */
[----:B------:R-:W-:-:S05]  /*3e90*/  UMOV UR4, UR65 ;  /* 0x0000004100047c82 */ /* 0x000fca0008000000 */
.L_x_64:
[----:B------:R-:W-:-:S09]  /*3ea0*/  UISETP.GE.AND UP0, UPT, UR4, 0x1, UPT ;  /* 0x000000010400788c */ /* 0x000fd2000bf06270 */
[----:B------:R-:W-:Y:S05]  /*3eb0*/  BRA.U !UP0, `(.L_x_68) ;  /* 0x0000000108f87547 */ /* 0x000fea000b800000 */
[----:B------:R-:W-:Y:S01]  /*3ec0*/  UIADD3 UR14, UPT, UPT, UR4, -0x1, URZ ;  /* 0xffffffff040e7890 */ /* 0x000fe2000fffe0ff */
[----:B------:R-:W-:-:S11]  /*3ed0*/  UMOV UR5, UR30 ;  /* 0x0000001e00057c82 */ /* 0x000fd60008000000 */
.L_x_71:
[----:B------:R-:W-:Y:S02]  /*3ee0*/  UISETP.NE.AND UP0, UPT, UR6, URZ, UPT ;  /* 0x000000ff0600728c */ /* 0x000fe4000bf05270 */
[----:B--2---:R-:W-:Y:S07]  /*3ef0*/  ULEA UR7, UR5, UR34, 0x3 ;  /* 0x0000002205077291 */ /* 0x004fee000f8e18ff */
[----:B------:R-:W-:Y:S05]  /*3f00*/  BRA.U UP0, `(.L_x_69) ;  /* 0x00000001000c7547 */ /* 0x000fea000b800000 */
[----:B------:R-:W-:Y:S04]  /*3f10*/  SHF.L.U32 R5, R3, 0x1f, RZ ;  /* 0x0000001f03057819 */ /* 0x000fe800000006ff */
[----:B------:R-:W1:Y:S02]  /*3f20*/  SYNCS.PHASECHK.TRANS64.TRYWAIT P0, [UR7], R5 ;  /* 0x00000005ff0075a7 */ /* 0x000e640008001107 */
[----:B-1----:R-:W-:Y:S05]  /*3f30*/  @!P0 BRA `(.L_x_70) ;  /* 0x000000f000048947 */ /* 0x002fea0003800000 */
.L_x_69:
[----:B------:R-:W-:Y:S02]  /*3f40*/  UISETP.NE.AND UP1, UPT, UR14, URZ, UPT ;  /* 0x000000ff0e00728c */ /* 0x000fe4000bf25270 */
[----:B------:R-:W-:Y:S01]  /*3f50*/  UIADD3 UR4, UPT, UPT, UR5, 0x1, URZ ;  /* 0x0000000105047890 */ /* 0x000fe2000fffe0ff */
[----:B------:R-:W-:Y:S03]  /*3f60*/  ELECT P3, URZ, PT ;  /* 0x0000000000ff782f */ /* 0x000fe60003860000 */
[----:B------:R-:W-:Y:S01]  /*3f70*/  UISETP.NE.AND UP0, UPT, UR4, 0x3, UPT ;  /* 0x000000030400788c */ /* 0x000fe2000bf05270 */
[----:B------:R-:W-:Y:S01]  /*3f80*/  PLOP3.LUT P1, PT, PT, PT, UP1, 0x80, 0x8 ;  /* 0x000000000008781c */ /* 0x000fe20003f2f018 */
[----:B------:R-:W-:Y:S02]  /*3f90*/  ULEA UR10, UR5, UR54, 0x6 ;  /* 0x00000036050a7291 */ /* 0x000fe4000f8e30ff */
[----:B------:R-:W-:Y:S02]  /*3fa0*/  USEL UR6, URZ, 0x1, UP0 ;  /* 0x00000001ff067887 */ /* 0x000fe40008000000 */
[----:B------:R-:W-:Y:S02]  /*3fb0*/  USEL UR30, UR4, URZ, UP0 ;  /* 0x000000ff041e7287 */ /* 0x000fe40008000000 */
[----:B------:R-:W-:Y:S02]  /*3fc0*/  ULEA UR8, UR5, UR52, 0xb ;  /* 0x0000003405087291 */ /* 0x000fe4000f8e58ff */
[----:B------:R-:W-:Y:S01]  /*3fd0*/  @UP1 ULEA UR4, UR30, UR34, 0x3 ;  /* 0x000000221e041291 */ /* 0x000fe2000f8e18ff */
[----:B------:R-:W-:Y:S01]  /*3fe0*/  LOP3.LUT R3, R3, UR6, RZ, 0x3c, !PT ;  /* 0x0000000603037c12 */ /* 0x000fe2000f8e3cff */
[----:B------:R-:W-:Y:S01]  /*3ff0*/  ULEA UR28, UR5, UR53, 0x5 ;  /* 0x00000035051c7291 */ /* 0x000fe2000f8e28ff */
[----:B-1----:R-:W-:Y:S01]  /*4000*/  @P3 LOP3.LUT R0, R2, 0xffff, RZ, 0xc0, !PT ;  /* 0x0000ffff02003812 */ /* 0x002fe200078ec0ff */
[----:B------:R-:W-:Y:S01]  /*4010*/  UISETP.NE.U32.AND UP0, UPT, UR9, URZ, UPT ;  /* 0x000000ff0900728c */ /* 0x000fe2000bf05070 */
[----:B------:R-:W-:Y:S01]  /*4020*/  @P1 SHF.L.U32 R4, R3, 0x1f, RZ ;  /* 0x0000001f03041819 */ /* 0x000fe200000006ff */
[----:B------:R-:W-:Y:S01]  /*4030*/  UIADD3 UR26, UPT, UPT, UR10, 0x20, URZ ;  /* 0x000000200a1a7890 */ /* 0x000fe2000fffe0ff */
[----:B------:R-:W-:Y:S01]  /*4040*/  @P3 R2UR UR32, R0 ;  /* 0x00000000002032ca */ /* 0x000fe200000e0000 */
[----:B------:R-:W-:Y:S01]  /*4050*/  UIADD3 UR24, UPT, UPT, UR8, 0x2, URZ ;  /* 0x0000000208187890 */ /* 0x000fe2000fffe0ff */
[----:B------:R-:W1:Y:S01]  /*4060*/  @P1 SYNCS.PHASECHK.TRANS64.TRYWAIT P0, [UR4], R4 ;  /* 0x00000004ff0015a7 */ /* 0x000e620008001104 */
[----:B------:R-:W-:Y:S02]  /*4070*/  ULEA UR4, UR5, UR35, 0xa ;  /* 0x0000002305047291 */ /* 0x000fe4000f8e50ff */
[----:B------:R-:W-:Y:S02]  /*4080*/  UIADD3 UR20, UPT, UPT, UR8, 0x4, URZ ;  /* 0x0000000408147890 */ /* 0x000fe4000fffe0ff */
[----:B------:R-:W-:Y:S02]  /*4090*/  UIADD3 UR22, UPT, UPT, UR4, 0x2, URZ ;  /* 0x0000000204167890 */ /* 0x000fe4000fffe0ff */
[----:B------:R-:W-:Y:S02]  /*40a0*/  UIADD3 UR18, UPT, UPT, UR4, 0x4, URZ ;  /* 0x0000000404127890 */ /* 0x000fe4000fffe0ff */
[----:B------:R-:W-:Y:S02]  /*40b0*/  UIADD3 UR16, UPT, UPT, UR8, 0x6, URZ ;  /* 0x0000000608107890 */ /* 0x000fe4000fffe0ff */
[----:B------:R-:W-:Y:S02]  /*40c0*/  UIADD3 UR12, UPT, UPT, UR4, 0x6, URZ ;  /* 0x00000006040c7890 */ /* 0x000fe4000fffe0ff */
[----:B------:R-:W-:Y:S02]  /*40d0*/  UIADD3 UR33, UPT, UPT, UR7, 0x18, URZ ;  /* 0x0000001807217890 */ /* 0x000fe4000fffe0ff */
[----:B------:R-:W-:Y:S02]  /*40e0*/  UIADD3 UR7, UPT, UPT, UR14, 0x1, URZ ;  /* 0x000000010e077890 */ /* 0x000fe4000fffe0ff */
[----:B------:R-:W-:Y:S01]  /*40f0*/  UIADD3 UR14, UPT, UPT, UR14, -0x1, URZ ;  /* 0xffffffff0e0e7890 */ /* 0x000fe2000fffe0ff */
[----:B------:R-:W-:Y:S01]  /*4100*/  UMOV UR29, 0x4008 ;  /* 0x00004008001d7882 */ /* 0x000fe20000000000 */
[----:B------:R-:W-:Y:S01]  /*4110*/  UMOV UR11, 0x4008 ;  /* 0x00004008000b7882 */ /* 0x000fe20000000000 */
[----:B------:R-:W-:Y:S01]  /*4120*/  UTCCP.T.S.4x32dp128bit tmem[UR31+0x1c0], gdesc[UR28] ;  /* 0x0001c01c1f0079e7 */ /* 0x000fe20009100000 */
[----:B------:R-:W-:Y:S01]  /*4130*/  UTCCP.T.S.4x32dp128bit tmem[UR31+0x1c4], gdesc[UR10] ;  /* 0x0001c40a1f0079e7 */ /* 0x000fe20009100000 */
[----:B------:R-:W-:Y:S01]  /*4140*/  UMOV UR27, 0x4008 ;  /* 0x00004008001b7882 */ /* 0x000fe20000000000 */
[----:B------:R-:W-:Y:S01]  /*4150*/  UMOV UR9, 0x40004040 ;  /* 0x4000404000097882 */ /* 0x000fe20000000000 */
[----:B------:R-:W-:Y:S01]  /*4160*/  UTCCP.T.S.4x32dp128bit tmem[UR31+0x1c8], gdesc[UR26] ;  /* 0x0001c81a1f0079e7 */ /* 0x000fe20009100000 */
[----:B------:R-:W-:Y:S01]  /*4170*/  UMOV UR5, 0x40004040 ;  /* 0x4000404000057882 */ /* 0x000fe20000000000 */
[----:B------:R-:W-:Y:S01]  /*4180*/  UMOV UR25, 0x40004040 ;  /* 0x4000404000197882 */ /* 0x000fe20000000000 */
[----:B------:R2:W-:Y:S01]  /*4190*/  UTCQMMA gdesc[UR4], gdesc[UR8], tmem[UR15], tmem[UR42], idesc[UR43], tmem[UR50], UP0 ;  /* 0x00322a0804007dea */ /* 0x0005e2000800030f */
[----:B------:R-:W-:Y:S01]  /*41a0*/  UMOV UR23, 0x40004040 ;  /* 0x4000404000177882 */ /* 0x000fe20000000000 */
[----:B------:R-:W-:Y:S01]  /*41b0*/  UMOV UR21, 0x40004040 ;  /* 0x4000404000157882 */ /* 0x000fe20000000000 */
[----:B------:R3:W-:Y:S01]  /*41c0*/  UTCQMMA gdesc[UR22], gdesc[UR24], tmem[UR15], tmem[UR40], idesc[UR41], tmem[UR48], UPT ;  /* 0x0030281816007dea */ /* 0x0007e2000b80030f */
[----:B------:R-:W-:Y:S01]  /*41d0*/  UMOV UR19, 0x40004040 ;  /* 0x4000404000137882 */ /* 0x000fe20000000000 */
[----:B------:R-:W-:Y:S01]  /*41e0*/  UMOV UR17, 0x40004040 ;  /* 0x4000404000117882 */ /* 0x000fe20000000000 */
[----:B------:R3:W-:Y:S01]  /*41f0*/  UTCQMMA gdesc[UR18], gdesc[UR20], tmem[UR15], tmem[UR38], idesc[UR39], tmem[UR46], UPT ;  /* 0x002e261412007dea */ /* 0x0007e2000b80030f */
[----:B------:R-:W-:Y:S01]  /*4200*/  UMOV UR13, 0x40004040 ;  /* 0x40004040000d7882 */ /* 0x000fe20000000000 */
[----:B------:R-:W-:Y:S01]  /*4210*/  UMOV UR6, 0x1 ;  /* 0x0000000100067882 */ /* 0x000fe20000000000 */
[----:B------:R3:W-:Y:S01]  /*4220*/  UTCQMMA gdesc[UR12], gdesc[UR16], tmem[UR15], tmem[UR36], idesc[UR37], tmem[UR44], UPT ;  /* 0x002c24100c007dea */ /* 0x0007e2000b80030f */
[----:B------:R3:W-:Y:S01]  /*4230*/  UTCBAR.MULTICAST [UR33], URZ, UR32 ;  /* 0x000000ff210073e9 */ /* 0x0007e20008000820 */
[----:B--2---:R-:W-:Y:S01]  /*4240*/  UMOV UR9, 0x1 ;  /* 0x0000000100097882 */ /* 0x004fe20000000000 */
[----:B------:R-:W-:Y:S01]  /*4250*/  UMOV UR5, UR30 ;  /* 0x0000001e00057c82 */ /* 0x000fe20008000000 */
[----:B-1----:R-:W-:Y:S01]  /*4260*/  @P1 VOTEU.ANY UP0, P0 ;  /* 0x0000000000ff1886 */ /* 0x002fe20000000100 */
[----:B------:R-:W-:Y:S02]  /*4270*/  @UP1 USEL UR6, URZ, 0x1, !UP0 ;  /* 0x00000001ff061887 */ /* 0x000fe4000c000000 */
[----:B------:R-:W-:Y:S09]  /*4280*/  UISETP.GT.U32.AND UP0, UPT, UR7, 0x1, UPT ;  /* 0x000000010700788c */ /* 0x000ff2000bf04070 */
[----:B---3--:R-:W-:Y:S05]  /*4290*/  BRA.U UP0, `(.L_x_71) ;  /* 0xfffffffd00107547 */ /* 0x008fea000b83ffff */
.L_x_68:
[C---:B------:R-:W-:Y:S01]  /*42a0*/  ISETP.NE.AND P0, PT, R9.reuse, 0x2, PT ;  /* 0x000000020900780c */ /* 0x040fe20003f05270 */
[----:B------:R1:W-:Y:S01]  /*42b0*/  UTCBAR [UR66], URZ ;  /* 0x000000ff420073e9 */ /* 0x0003e200080000ff */
[----:B------:R-:W-:Y:S02]  /*42c0*/  UMOV UR5, UR55 ;  /* 0x0000003700057c82 */ /* 0x000fe40008000000 */
[----:B------:R-:W-:Y:S02]  /*42d0*/  SEL R5, RZ, 0x1, P0 ;  /* 0x00000001ff057807 */ /* 0x000fe40000000000 */
[----:B------:R-:W-:Y:S02]  /*42e0*/  SEL R9, R9, RZ, P0 ;  /* 0x000000ff09097207 */ /* 0x000fe40000000000 */
[----:B------:R-:W-:Y:S01]  /*42f0*/  LOP3.LUT R8, R8, R5, RZ, 0x3c, !PT ;  /* 0x0000000508087212 */ /* 0x000fe200078e3cff */
[----:B------:R-:W-:Y:S06]  /*4300*/  @P2 BRA `(.L_x_72) ;  /* 0xfffffff4009c2947 */ /* 0x000fec000383ffff */
[----:B------:R-:W3:Y:S01]  /*4310*/  S2UR UR6, SR_CgaCtaId ;  /* 0x00000000000679c3 */ /* 0x000ee20000008800 */
[----:B------:R-:W-:Y:S01]  /*4320*/  ELECT P0, URZ, PT ;  /* 0x0000000000ff782f */ /* 0x000fe20003800000 */
[----:B------:R-:W-:Y:S01]  /*4330*/  IMAD.MOV.U32 R0, RZ, RZ, 0x1 ;  /* 0x00000001ff007424 */ /* 0x000fe200078e00ff */
[----:B------:R-:W-:Y:S01]  /*4340*/  UMOV UR4, 0x40 ;  /* 0x0000004000047882 */ /* 0x000fe20000000000 */
[----:B------:R-:W-:-:S04]  /*4350*/  SHF.L.U32 R3, RZ, 0x1f, RZ ;  /* 0x0000001fff037819 */ /* 0x000fc800000006ff */
[----:B------:R-:W-:Y:S01]  /*4360*/  UVIRTCOUNT.DEALLOC.SMPOOL 0x80 ;  /* 0x000000800000784c */ /* 0x000fe20000000000 */
[----:B---3--:R-:W-:-:S09]  /*4370*/  ULEA UR6, UR6, UR4, 0x18 ;  /* 0x0000000406067291 */ /* 0x008fd2000f8ec0ff */
[----:B------:R3:W-:Y:S01]  /*4380*/  @P0 STS.U8 [UR6+0x1c], R0 ;  /* 0x00001c00ff000988 */ /* 0x0007e20008000006 */
[----:B------:R-:W4:Y:S02]  /*4390*/  SYNCS.PHASECHK.TRANS64.TRYWAIT P0, [UR34+0xd0], R3 ;  /* 0x0000d003ff0075a7 */ /* 0x000f240008001122 */
[----:B---34-:R-:W-:Y:S05]  /*43a0*/  @!P0 BRA `(.L_x_73) ;  /* 0x000000ec00008947 */ /* 0x018fea0003800000 */
.L_x_212:
[----:B------:R-:W-:Y:S01]  /*43b0*/  NOP ;  /* 0x0000000000007918 */ /* 0x000fe20000000000 */
[----:B---3--:R-:W3:Y:S01]  /*43c0*/  LDS R0, [UR6+0x14] ;  /* 0x00001406ff007984 */ /* 0x008ee20008000800 */
[----:B------:R-:W-:Y:S01]  /*43d0*/  ULOP3.LUT UR4, UR31, 0xffff, URZ, 0xc0, !UPT ;  /* 0x0000ffff1f047892 */ /* 0x000fe2000f8ec0ff */
[----:B------:R-:W-:Y:S01]  /*43e0*/  UMOV UR5, 0xffff ;  /* 0x0000ffff00057882 */ /* 0x000fe20000000000 */
[----:B--2---:R-:W-:Y:S02]  /*43f0*/  UMOV UR7, 0x1 ;  /* 0x0000000100077882 */ /* 0x004fe40000000000 */
[----:B------:R-:W-:-:S04]  /*4400*/  USHF.R.U32.HI UR4, URZ, 0x5, UR4 ;  /* 0x00000005ff047899 */ /* 0x000fc80008011604 */
[----:B------:R-:W-:Y:S02]  /*4410*/  USHF.L.U32 UR5, UR5, UR4, URZ ;  /* 0x0000000405057299 */ /* 0x000fe400080006ff */
[----:B------:R-:W-:-:S04]  /*4420*/  USHF.L.U32 UR4, UR7, UR4, URZ ;  /* 0x0000000407047299 */ /* 0x000fc800080006ff */
[----:B---3--:R-:W-:-:S04]  /*4430*/  LOP3.LUT R0, R0, UR5, RZ, 0xc0, !PT ;  /* 0x0000000500007c12 */ /* 0x008fc8000f8ec0ff */
[----:B------:R-:W-:-:S13]  /*4440*/  ISETP.NE.AND P0, PT, R0, UR5, PT ;  /* 0x0000000500007c0c */ /* 0x000fda000bf05270 */
[----:B------:R-:W-:Y:S05]  /*4450*/  @P0 BRA `(.L_x_74) ;  /* 0x0000000000580947 */ /* 0x000fea0003800000 */
[----:B------:R-:W2:Y:S02]  /*4460*/  LDS R0, [UR6+0x18] ;  /* 0x00001806ff007984 */ /* 0x000ea40008000800 */
[----:B--2---:R-:W-:-:S04]  /*4470*/  LOP3.LUT R0, R0, UR4, RZ, 0xc0, !PT ;  /* 0x0000000400007c12 */ /* 0x004fc8000f8ec0ff */
[----:B------:R-:W-:-:S13]  /*4480*/  ISETP.NE.AND P0, PT, R0, UR4, PT ;  /* 0x0000000400007c0c */ /* 0x000fda000bf05270 */
[----:B------:R-:W-:Y:S05]  /*4490*/  @P0 BRA `(.L_x_75) ;  /* 0x00000000003c0947 */ /* 0x000fea0003800000 */
[----:B------:R-:W2:Y:S01]  /*44a0*/  S2R R2, SR_LANEID ;  /* 0x0000000000027919 */ /* 0x000ea20000000000 */
[----:B------:R-:W-:Y:S01]  /*44b0*/  ULOP3.LUT UR5, URZ, UR5, URZ, 0x33, !UPT ;  /* 0x00000005ff057292 */ /* 0x000fe2000f8e33ff */
[----:B------:R-:W-:Y:S01]  /*44c0*/  LOP3.LUT R4, RZ, UR4, RZ, 0x33, !PT ;  /* 0x00000004ff047c12 */ /* 0x000fe2000f8e33ff */
[----:B------:R-:W-:Y:S02]  /*44d0*/  VOTEU.ANY UR4, UPT, PT ;  /* 0x0000000000047886 */ /* 0x000fe400038e0100 */
[----:B------:R-:W-:Y:S01]  /*44e0*/  UFLO.U32 UR4, UR4 ;  /* 0x00000004000472bd */ /* 0x000fe200080e0000 */
[----:B------:R-:W3:Y:S01]  /*44f0*/  REDUX UR7, R4 ;  /* 0x00000000040773c4 */ /* 0x000ee20000000000 */
[----:B------:R-:W-:-:S06]  /*4500*/  IMAD.U32 R0, RZ, RZ, UR5 ;  /* 0x00000005ff007e24 */ /* 0x000fcc000f8e00ff */
[----:B------:R4:W-:Y:S01]  /*4510*/  UTCATOMSWS.AND URZ, UR5 ;  /* 0x0000000500ff79e3 */ /* 0x0009e20008000000 */
[----:B------:R-:W1:Y:S01]  /*4520*/  REDUX UR8, R0 ;  /* 0x00000000000873c4 */ /* 0x000e620000000000 */
[----:B--2---:R-:W-:Y:S01]  /*4530*/  ISETP.EQ.U32.AND P0, PT, R2, UR4, PT ;  /* 0x0000000402007c0c */ /* 0x004fe2000bf02070 */
[----:B---3--:R-:W-:Y:S01]  /*4540*/  IMAD.U32 R2, RZ, RZ, UR7 ;  /* 0x00000007ff027e24 */ /* 0x008fe2000f8e00ff */
[----:B-1----:R-:W-:-:S11]  /*4550*/  MOV R3, UR8 ;  /* 0x0000000800037c02 */ /* 0x002fd60008000f00 */
[----:B------:R4:W-:Y:S04]  /*4560*/  @P0 ATOMS.AND RZ, [UR6+0x14], R3 ;  /* 0x00001403ffff098c */ /* 0x0009e8000a800006 */
[----:B------:R4:W-:Y:S01]  /*4570*/  @P0 ATOMS.AND RZ, [UR6+0x18], R2 ;  /* 0x00001802ffff098c */ /* 0x0009e2000a800006 */
[----:B------:R-:W-:Y:S05]  /*4580*/  BRA `(.L_x_76) ;  /* 0x0000000000147947 */ /* 0x000fea0003800000 */
.L_x_75:
[----:B------:R-:W-:Y:S02]  /*4590*/  MOV R2, 0x45b0 ;  /* 0x000045b000027802 */ /* 0x000fe40000000f00 */
[----:B-1---5:R-:W-:Y:S05]  /*45a0*/  CALL.REL.NOINC `($__internal_0_$__cuda_sm10x_tcgen05_guardrail_trap_col_being_dealloced_not_returned_by_alloc) ;  /* 0x000000f0009c7944 */ /* 0x022fea0003c00000 */
[----:B------:R-:W-:Y:S05]  /*45b0*/  BRA `(.L_x_76) ;  /* 0x0000000000087947 */ /* 0x000fea0003800000 */
.L_x_74:
[----:B------:R-:W-:Y:S02]  /*45c0*/  MOV R2, 0x45e0 ;  /* 0x000045e000027802 */ /* 0x000fe40000000f00 */
[----:B-1---5:R-:W-:Y:S05]  /*45d0*/  CALL.REL.NOINC `($__internal_2_$__cuda_sm10x_tcgen05_guardrail_trap_unallocated_columns_being_dealloced) ;  /* 0x000000f000a87944 */ /* 0x022fea0003c00000 */
.L_x_76:
[----:B------:R-:W-:Y:S01]  /*45e0*/  NOP ;  /* 0x0000000000007918 */ /* 0x000fe20000000000 */
[----:B----4-:R-:W-:Y:S05]  /*45f0*/  EXIT ;  /* 0x000000000000794d */ /* 0x010fea0003800000 */
.L_x_58:
[----:B------:R-:W-:-:S09]  /*4600*/  UISETP.NE.OR UP0, UPT, UR19, 0x3, !UP3 ;  /* 0x000000031300788c */ /* 0x000fd2000df05670 */
[----:B------:R-:W-:Y:S05]  /*4610*/  BRA.U UP0, `(.L_x_77) ;  /* 0x0000001900f87547 */ /* 0x000fea000b800000 */
[----:B------:R-:W2:Y:S01]  /*4620*/  LDCU.64 UR4, c[0x0][0xc88] ;  /* 0x00019100ff0477ac */ /* 0x000ea20008000a00 */
[----:B------:R-:W3:Y:S01]  /*4630*/  S2UR UR10, SR_CgaCtaId ;  /* 0x00000000000a79c3 */ /* 0x000ee20000008800 */
[----:B------:R-:W-:Y:S01]  /*4640*/  HFMA2 R10, -RZ, RZ, 0, 0 ;  /* 0x00000000ff0a7431 */ /* 0x000fe200000001ff */
[----:B------:R-:W-:Y:S01]  /*4650*/  MOV R9, RZ ;  /* 0x000000ff00097202 */ /* 0x000fe20000000f00 */
[----:B------:R-:W4:Y:S01]  /*4660*/  LDCU UR61, c[0x0][0x370] ;  /* 0x00006e00ff3d77ac */ /* 0x000f220008000800 */
[----:B------:R-:W-:Y:S01]  /*4670*/  HFMA2 R3, -RZ, RZ, 0, 0.0078125 ;  /* 0x00002000ff037431 */ /* 0x000fe200000001ff */
[----:B------:R-:W4:Y:S03]  /*4680*/  LDCU.128 UR64, c[0x0][0xf10] ;  /* 0x0001e200ff4077ac */ /* 0x000f260008000c00 */
[----:B------:R-:W1:Y:S01]  /*4690*/  LDC.64 R12, c[0x0][0x348] ;  /* 0x0000d200ff0c7b82 */ /* 0x000e620000000a00 */
[----:B------:R-:W3:Y:S01]  /*46a0*/  LDCU UR53, c[0x0][0x374] ;  /* 0x00006e80ff3577ac */ /* 0x000ee20008000800 */
[----:B------:R-:W3:Y:S01]  /*46b0*/  LDCU.64 UR54, c[0x0][0xc90] ;  /* 0x00019200ff3677ac */ /* 0x000ee20008000a00 */
[----:B--2---:R-:W-:Y:S01]  /*46c0*/  UISETP.NE.U32.AND UP0, UPT, UR4, URZ, UPT ;  /* 0x000000ff0400728c */ /* 0x004fe2000bf05070 */
[----:B------:R-:W2:Y:S01]  /*46d0*/  LDCU UR15, c[0x0][0xf0c] ;  /* 0x0001e180ff0f77ac */ /* 0x000ea20008000800 */
[----:B------:R-:W2:Y:S01]  /*46e0*/  LDCU UR69, c[0x0][0xf20] ;  /* 0x0001e400ff4577ac */ /* 0x000ea20008000800 */
[----:B------:R-:W2:Y:S01]  /*46f0*/  LDCU UR4, c[0x0][0xf30] ;  /* 0x0001e600ff0477ac */ /* 0x000ea20008000800 */
[----:B------:R-:W-:Y:S01]  /*4700*/  UMOV UR21, 0x400 ;  /* 0x0000040000157882 */ /* 0x000fe20000000000 */
[----:B----4-:R-:W-:-:S02]  /*4710*/  UIMAD.WIDE.U32 UR6, UR61, UR64, URZ ;  /* 0x000000403d0672a5 */ /* 0x010fc4000f8e00ff */
[----:B---3--:R-:W-:Y:S02]  /*4720*/  UIMAD.WIDE.U32 UR8, UR53, UR67, URZ ;  /* 0x00000043350872a5 */ /* 0x008fe4000f8e00ff */
[----:B------:R-:W-:Y:S02]  /*4730*/  ULEA UR21, UR10, UR21, 0x18 ;  /* 0x000000150a157291 */ /* 0x000fe4000f8ec0ff */
[----:B------:R-:W-:Y:S02]  /*4740*/  UISETP.NE.AND.EX UP6, UPT, UR5, URZ, UPT, UP0 ;  /* 0x000000ff0500728c */ /* 0x000fe4000bfc5300 */
[----:B------:R-:W-:Y:S02]  /*4750*/  UISETP.NE.AND UP0, UPT, UR45, 0x1, UPT ;  /* 0x000000012d00788c */ /* 0x000fe4000bf05270 */
[----:B------:R-:W-:Y:S02]  /*4760*/  UISETP.NE.U32.AND UP0, UPT, UR54, URZ, UPT ;  /* 0x000000ff3600728c */ /* 0x000fe4000bf05070 */
[----:B------:R-:W-:-:S02]  /*4770*/  UIADD3 UR57, UPT, UPT, UR21, 0x30, URZ ;  /* 0x0000003015397890 */ /* 0x000fc4000fffe0ff */
[----:B------:R-:W-:Y:S02]  /*4780*/  UIADD3 UR49, UPT, UPT, UR21, 0x38, URZ ;  /* 0x0000003815317890 */ /* 0x000fe4000fffe0ff */
[----:B------:R-:W-:Y:S02]  /*4790*/  UIADD3 UR41, UPT, UPT, UR21, 0x40, URZ ;  /* 0x0000004015297890 */ /* 0x000fe4000fffe0ff */
[----:B------:R-:W-:Y:S02]  /*47a0*/  UIADD3 UR33, UPT, UPT, UR21, 0x48, URZ ;  /* 0x0000004815217890 */ /* 0x000fe4000fffe0ff */
[----:B------:R-:W-:Y:S01]  /*47b0*/  USEL UR68, URZ, 0x1, UP5 ;  /* 0x00000001ff447887 */ /* 0x000fe2000a800000 */
[----:B------:R-:W-:Y:S01]  /*47c0*/  UMOV UR6, UR7 ;  /* 0x0000000700067c82 */ /* 0x000fe20008000000 */
[----:B------:R-:W-:Y:S01]  /*47d0*/  UMOV UR62, UR9 ;  /* 0x00000009003e7c82 */ /* 0x000fe20008000000 */
[----:B------:R-:W-:Y:S02]  /*47e0*/  UISETP.GE.AND UP3, UPT, UR45, 0x1, UPT ;  /* 0x000000012d00788c */ /* 0x000fe4000bf66270 */
[----:B------:R-:W-:Y:S01]  /*47f0*/  UISETP.NE.AND.EX UP5, UPT, UR55, URZ, UPT, UP0 ;  /* 0x000000ff3700728c */ /* 0x000fe2000bfa5300 */
[----:B------:R-:W-:Y:S01]  /*4800*/  UMOV UR29, URZ ;  /* 0x000000ff001d7c82 */ /* 0x000fe20008000000 */
[----:B------:R-:W-:Y:S01]  /*4810*/  UPLOP3.LUT UP1, UPT, UPT, UPT, UPT, 0x40, 0x4 ;  /* 0x000000000004789c */ /* 0x000fe20003f2e870 */
[----:B------:R-:W3:Y:S01]  /*4820*/  LDCU.64 UR22, c[0x0][0xf28] ;  /* 0x0001e500ff1677ac */ /* 0x000ee20008000a00 */
[----:B--2---:R-:W-:-:S02]  /*4830*/  UISETP.NE.AND UP3, UPT, UR15, 0x1, UPT ;  /* 0x000000010f00788c */ /* 0x004fc4000bf65270 */
[----:B------:R-:W-:Y:S02]  /*4840*/  UPRMT UR46, UR10, 0x654, UR57 ;  /* 0x000006540a2e7896 */ /* 0x000fe40008000039 */
[----:B------:R-:W-:Y:S02]  /*4850*/  UPRMT UR39, UR10, 0x654, UR49 ;  /* 0x000006540a277896 */ /* 0x000fe40008000031 */
[----:B------:R-:W-:Y:S02]  /*4860*/  UPRMT UR38, UR10, 0x654, UR41 ;  /* 0x000006540a267896 */ /* 0x000fe40008000029 */
[----:B------:R-:W-:Y:S02]  /*4870*/  UPRMT UR37, UR10, 0x654, UR33 ;  /* 0x000006540a257896 */ /* 0x000fe40008000021 */
[----:B------:R-:W-:Y:S02]  /*4880*/  USHF.R.U32.HI UR63, URZ, UR65, UR6 ;  /* 0x00000041ff3f7299 */ /* 0x000fe40008011606 */
[----:B------:R-:W-:-:S02]  /*4890*/  USHF.R.U32.HI UR62, URZ, UR69, UR62 ;  /* 0x00000045ff3e7299 */ /* 0x000fc4000801163e */
[----:B------:R-:W-:Y:S02]  /*48a0*/  UISETP.NE.AND UP0, UPT, UR66, 0x1, UPT ;  /* 0x000000014200788c */ /* 0x000fe4000bf05270 */
[----:B-1----:R-:W-:-:S11]  /*48b0*/  UISETP.NE.AND UP4, UPT, UR4, 0x1, UPT ;  /* 0x000000010400788c */ /* 0x002fd6000bf85270 */
.L_x_92:
[C---:B------:R-:W-:Y:S02]  /*48c0*/  LEA R8, R10.reuse, UR21, 0x3 ;  /* 0x000000150a087c11 */ /* 0x040fe4000f8e18ff */
[----:B------:R-:W-:Y:S02]  /*48d0*/  SHF.L.U32 R5, R9, 0x1f, RZ ;  /* 0x0000001f09057819 */ /* 0x000fe400000006ff */
[----:B------:R-:W-:Y:S02]  /*48e0*/  LEA R6, R10, UR21, 0x4 ;  /* 0x000000150a067c11 */ /* 0x000fe4000f8e20ff */
[----:B-1----:R-:W1:Y:S02]  /*48f0*/  SYNCS.PHASECHK.TRANS64.TRYWAIT P0, [R8+URZ+0x80], R5 ;  /* 0x00008005080075a7 */ /* 0x002e6400080011ff */
[----:B-1----:R-:W-:Y:S05]  /*4900*/  @!P0 BRA `(.L_x_78) ;  /* 0x000000e400c08947 */ /* 0x002fea0003800000 */
.L_x_213:
[----:B-1----:R-:W1:Y:S01]  /*4910*/  LDS.128 R4, [R6+0xe0] ;  /* 0x0000e00006047984 */ /* 0x002e620000000c00 */
[----:B------:R-:W-:Y:S01]  /*4920*/  UISETP.GE.AND UP0, UPT, UR45, 0x1, UPT ;  /* 0x000000012d00788c */ /* 0x000fe2000bf06270 */
[----:B------:R-:W-:Y:S01]  /*4930*/  @!PT LDS RZ, [RZ] ;  /* 0x00000000fffff984 */ /* 0x000fe20000000800 */
[----:B------:R-:W-:Y:S01]  /*4940*/  @!PT LDS RZ, [RZ] ;  /* 0x00000000fffff984 */ /* 0x000fe20000000800 */
[----:B------:R-:W-:Y:S01]  /*4950*/  @!PT LDS RZ, [RZ] ;  /* 0x00000000fffff984 */ /* 0x000fe20000000800 */
[----:B------:R-:W-:Y:S01]  /*4960*/  @!PT LDS RZ, [RZ] ;  /* 0x00000000fffff984 */ /* 0x000fe20000000800 */
[----:B------:R2:W-:Y:S06]  /*4970*/  MEMBAR.ALL.CTA ;  /* 0x0000000000007992 */ /* 0x0005ec0000008000 */
[----:B--2---:R-:W2:Y:S01]  /*4980*/  FENCE.VIEW.ASYNC.S ;  /* 0x00000000000073c6 */ /* 0x004ea20000000000 */
[----:B-1----:R-:W-:Y:S11]  /*4990*/  LOP3.LUT P0, RZ, R6, 0x1, RZ, 0xc0, !PT ;  /* 0x0000000106ff7812 */ /* 0x002ff6000780c0ff */
[----:B------:R-:W-:Y:S02]  /*49a0*/  @!UPT UIADD3 URZ, UPT, UPT, URZ, URZ, URZ ;  /* 0x000000fffffff290 */ /* 0x000fe4000fffe0ff */
[----:B--2---:R-:W-:Y:S01]  /*49b0*/  VOTEU.ANY UP3, P0 ;  /* 0x0000000000ff7886 */ /* 0x004fe20000060100 */
[----:B------:R-:W-:Y:S11]  /*49c0*/  PLOP3.LUT P0, PT, PT, PT, UP3, 0x80, 0x8 ;  /* 0x000000000008781c */ /* 0x000ff60003f0f038 */
[----:B------:R-:W-:Y:S02]  /*49d0*/  @!UPT UIADD3 URZ, UPT, UPT, URZ, URZ, URZ ;  /* 0x000000fffffff290 */ /* 0x000fe4000fffe0ff */
[----:B------:R-:W-:Y:S02]  /*49e0*/  @P0 SHF.R.U32.HI R0, RZ, 0x10, R5 ;  /* 0x00000010ff000819 */ /* 0x000fe40000011605 */
[----:B------:R-:W-:Y:S02]  /*49f0*/  @P0 MOV R2, R4 ;  /* 0x0000000400020202 */ /* 0x000fe40000000f00 */
[----:B------:R-:W-:Y:S01]  /*4a00*/  @P0 R2UR UR4, R0 ;  /* 0x00000000000402ca */ /* 0x000fe200000e0000 */
[----:B------:R-:W-:Y:S01]  /*4a10*/  VIADD R0, R8, 0x90 ;  /* 0x0000009008007836 */ /* 0x000fe20000000000 */
[----:B------:R-:W-:Y:S02]  /*4a20*/  @P0 LOP3.LUT R4, R5, 0xffff, RZ, 0xc0, !PT ;  /* 0x0000ffff05040812 */ /* 0x000fe400078ec0ff */
[----:B------:R-:W-:Y:S02]  /*4a30*/  @P0 R2UR UR6, R2 ;  /* 0x00000000020602ca */ /* 0x000fe400000e0000 */
[----:B------:R-:W-:Y:S02]  /*4a40*/  PRMT R0, RZ, 0x654, R0 ;  /* 0x00000654ff007816 */ /* 0x000fe40000000000 */
[----:B------:R-:W-:Y:S02]  /*4a50*/  @P0 R2UR UR5, R4 ;  /* 0x00000000040502ca */ /* 0x000fe400000e0000 */
[----:B------:R1:W-:Y:S03]  /*4a60*/  SYNCS.ARRIVE.TRANS64.RED.A1T0 RZ, [R0+URZ], RZ ;  /* 0x000000ff00ff79a7 */ /* 0x0003e600081004ff */
[----:B------:R-:W-:Y:S04]  /*4a70*/  @UP3 UMOV UR47, UR4 ;  /* 0x00000004002f3c82 */ /* 0x000fe80008000000 */
[----:B------:R-:W-:Y:S04]  /*4a80*/  @UP3 UMOV UR14, UR6 ;  /* 0x00000006000e3c82 */ /* 0x000fe80008000000 */
[----:B------:R-:W-:Y:S01]  /*4a90*/  @UP3 UMOV UR13, UR5 ;  /* 0x00000005000d3c82 */ /* 0x000fe20008000000 */
[----:B------:R-:W-:Y:S05]  /*4aa0*/  BRA.U !UP0, `(.L_x_79) ;  /* 0x0000000108c07547 */ /* 0x000fea000b800000 */
[----:B------:R-:W-:Y:S02]  /*4ab0*/  UIMAD.WIDE.U32 UR16, UR13, UR67, URZ ;  /* 0x000000430d1072a5 */ /* 0x000fe4000f8e00ff */
[----:B------:R-:W-:Y:S02]  /*4ac0*/  UP2UR UR20, UPR, URZ, 0x4 ;  /* 0x00000004ff147883 */ /* 0x000fe40008000000 */
[----:B------:R-:W-:Y:S02]  /*4ad0*/  UISETP.NE.AND UP2, UPT, UR66, 0x1, UPT ;  /* 0x000000014200788c */ /* 0x000fe4000bf45270 */
[----:B------:R-:W-:Y:S02]  /*4ae0*/  UIMAD.WIDE.U32 UR18, UR14, UR64, URZ ;  /* 0x000000400e1272a5 */ /* 0x000fe4000f8e00ff */
[----:B------:R-:W-:Y:S02]  /*4af0*/  USEL UR4, UR53, UR62, !UP2 ;  /* 0x0000003e35047287 */ /* 0x000fe4000d000000 */
[----:B------:R-:W-:Y:S02]  /*4b00*/  UISETP.NE.AND UP0, UPT, UR15, 0x1, UPT ;  /* 0x000000010f00788c */ /* 0x000fe4000bf05270 */
[----:B------:R-:W-:Y:S02]  /*4b10*/  UP2UR UR25, UPR, URZ, 0x2 ;  /* 0x00000002ff197883 */ /* 0x000fe40008000000 */
[----:B------:R-:W-:Y:S02]  /*4b20*/  UISETP.NE.AND UP1, UPT, UR45, 0x1, UPT ;  /* 0x000000012d00788c */ /* 0x000fe4000bf25270 */
[----:B---3--:R-:W-:Y:S02]  /*4b30*/  UIMAD.WIDE.U32 UR8, UR4, UR22, URZ ;  /* 0x00000016040872a5 */ /* 0x008fe4000f8e00ff */
[----:B------:R-:W-:Y:S01]  /*4b40*/  USEL UR7, UR61, UR63, !UP0 ;  /* 0x0000003f3d077287 */ /* 0x000fe2000c000000 */
[----:B------:R-:W-:Y:S02]  /*4b50*/  UMOV UR5, UR17 ;  /* 0x0000001100057c82 */ /* 0x000fe40008000000 */
[----:B------:R-:W-:Y:S02]  /*4b60*/  USHF.R.U32.HI UR6, URZ, UR69, UR5 ;  /* 0x00000045ff067299 */ /* 0x000fe40008011605 */
[----:B------:R-:W-:Y:S02]  /*4b70*/  UIMAD.WIDE.U32 UR10, UR7, UR22, URZ ;  /* 0x00000016070a72a5 */ /* 0x000fe4000f8e00ff */
[----:B------:R-:W-:Y:S02]  /*4b80*/  USEL UR6, UR13, UR6, !UP2 ;  /* 0x000000060d067287 */ /* 0x000fe4000d000000 */
[----:B------:R-:W-:Y:S01]  /*4b90*/  UISETP.NE.AND UP2, UPT, UR20, URZ, UPT ;  /* 0x000000ff1400728c */ /* 0x000fe2000bf45270 */
[----:B------:R-:W-:Y:S02]  /*4ba0*/  UMOV UR5, UR19 ;  /* 0x0000001300057c82 */ /* 0x000fe40008000000 */
[----:B------:R-:W-:Y:S03]  /*4bb0*/  USHF.R.U32.HI UR12, URZ, UR65, UR5 ;  /* 0x00000041ff0c7299 */ /* 0x000fe60008011605 */
[----:B------:R-:W-:Y:S02]  /*4bc0*/  UMOV UR5, UR9 ;  /* 0x0000000900057c82 */ /* 0x000fe40008000000 */
[----:B------:R-:W-:Y:S03]  /*4bd0*/  @UP1 USHF.R.U32.HI UR4, URZ, UR23, UR5 ;  /* 0x00000017ff041299 */ /* 0x000fe60008011605 */
[----:B------:R-:W-:Y:S01]  /*4be0*/  UMOV UR5, UR11 ;  /* 0x0000000b00057c82 */ /* 0x000fe20008000000 */
[----:B------:R-:W-:Y:S02]  /*4bf0*/  UIMAD UR4, UR45, UR4, URZ ;  /* 0x000000042d0472a4 */ /* 0x000fe4000f8e02ff */
[----:B------:R-:W-:Y:S02]  /*4c00*/  @UP1 USHF.R.U32.HI UR7, URZ, UR23, UR5 ;  /* 0x00000017ff071299 */ /* 0x000fe40008011605 */
[----:B------:R-:W-:Y:S02]  /*4c10*/  USEL UR5, UR14, UR12, !UP0 ;  /* 0x0000000c0e057287 */ /* 0x000fe4000c000000 */
[----:B------:R-:W-:Y:S02]  /*4c20*/  UIMAD.WIDE.U32 UR10, UR6, UR22, URZ ;  /* 0x00000016060a72a5 */ /* 0x000fe4000f8e00ff */
[----:B------:R-:W-:Y:S02]  /*4c30*/  UIMAD UR8, UR45, UR7, URZ ;  /* 0x000000072d0872a4 */ /* 0x000fe4000f8e02ff */
[----:B------:R-:W-:Y:S03]  /*4c40*/  UISETP.GE.AND UP0, UPT, UR6, UR4, UPT ;  /* 0x000000040600728c */ /* 0x000fe6000bf06270 */
[----:B------:R-:W-:Y:S01]  /*4c50*/  UMOV UR4, UR11 ;  /* 0x0000000b00047c82 */ /* 0x000fe20008000000 */
[----:B------:R-:W-:Y:S02]  /*4c60*/  UISETP.GE.OR UP0, UPT, UR5, UR8, UP0 ;  /* 0x000000080500728c */ /* 0x000fe40008706670 */
[----:B------:R-:W-:Y:S02]  /*4c70*/  USHF.R.U32.HI UR4, URZ, UR23, UR4 ;  /* 0x00000017ff047299 */ /* 0x000fe40008011604 */
[----:B------:R-:W-:Y:S02]  /*4c80*/  UIMAD.WIDE.U32 UR8, UR5, UR22, URZ ;  /* 0x00000016050872a5 */ /* 0x000fe4000f8e00ff */
[----:B------:R-:W-:Y:S04]  /*4c90*/  USEL UR10, UR6, UR4, !UP1 ;  /* 0x00000004060a7287 */ /* 0x000fe8000c800000 */
[----:B------:R-:W-:Y:S01]  /*4ca0*/  UIADD3 UR11, UPT, UPT, -UR10, URZ, URZ ;  /* 0x000000ff0a0b7290 */ /* 0x000fe2000fffe1ff */
[----:B------:R-:W-:Y:S02]  /*4cb0*/  @!UP0 UMOV UR4, UR9 ;  /* 0x0000000900048c82 */ /* 0x000fe40008000000 */
[----:B------:R-:W-:Y:S02]  /*4cc0*/  @!UP0 USHF.R.U32.HI UR4, URZ, UR23, UR4 ;  /* 0x00000017ff048299 */ /* 0x000fe40008011604 */
[----:B------:R-:W-:Y:S02]  /*4cd0*/  UIMAD UR8, UR45, UR11, UR6 ;  /* 0x0000000b2d0872a4 */ /* 0x000fe4000f8e0206 */
[----:B------:R-:W-:Y:S02]  /*4ce0*/  @!UP0 USEL UR4, UR5, UR4, !UP1 ;  /* 0x0000000405048287 */ /* 0x000fe4000c800000 */
[----:B------:R-:W-:Y:S02]  /*4cf0*/  UISETP.NE.AND UP1, UPT, UR25, URZ, UPT ;  /* 0x000000ff1900728c */ /* 0x000fe4000bf25270 */
[----:B------:R-:W-:Y:S02]  /*4d00*/  @!UP0 UIMAD UR7, UR7, UR8, UR4 ;  /* 0x00000008070782a4 */ /* 0x000fe4000f8e0204 */
[----:B------:R-:W-:Y:S02]  /*4d10*/  @!UP0 UIADD3 UR9, UPT, UPT, UR10, -UR4, URZ ;  /* 0x800000040a098290 */ /* 0x000fe4000fffe0ff */
[----:B------:R-:W-:Y:S02]  /*4d20*/  UIADD3 UR8, UPT, UPT, -UR6, URZ, URZ ;  /* 0x000000ff06087290 */ /* 0x000fe4000fffe1ff */
[----:B------:R-:W-:Y:S02]  /*4d30*/  UIADD3 UR4, UPT, UPT, -UR5, URZ, URZ ;  /* 0x000000ff05047290 */ /* 0x000fe4000fffe1ff */
[----:B------:R-:W-:Y:S03]  /*4d40*/  @!UP0 UIMAD UR6, UR9, UR45, UR5 ;  /* 0x0000002d090682a4 */ /* 0x000fe6000f8e0205 */
[----:B------:R-:W-:Y:S01]  /*4d50*/  @!UP0 UMOV UR5, UR7 ;  /* 0x0000000700058c82 */ /* 0x000fe20008000000 */
[----:B------:R-:W-:Y:S02]  /*4d60*/  UIMAD UR7, UR15, UR4, UR14 ;  /* 0x000000040f0772a4 */ /* 0x000fe4000f8e020e */
[----:B------:R-:W-:Y:S02]  /*4d70*/  UIMAD UR4, UR66, UR8, UR13 ;  /* 0x00000008420472a4 */ /* 0x000fe4000f8e020d */
[----:B------:R-:W-:Y:S02]  /*4d80*/  UIMAD UR14, UR5, UR15, UR7 ;  /* 0x0000000f050e72a4 */ /* 0x000fe4000f8e0207 */
[----:B------:R-:W-:Y:S11]  /*4d90*/  UIMAD UR13, UR6, UR66, UR4 ;  /* 0x00000042060d72a4 */ /* 0x000ff6000f8e0204 */
[----:B------:R-:W-:Y:S01]  /*4da0*/  @!UPT UIADD3 URZ, UPT, UPT, URZ, URZ, URZ ;  /* 0x000000fffffff290 */ /* 0x000fe2000fffe0ff */
.L_x_79:
[----:B------:R-:W2:Y:S01]  /*4db0*/  @!UP4 LDCU.128 UR8, c[0x0][0xf10] ;  /* 0x0001e200ff08c7ac */ /* 0x000ea20008000c00 */
[----:B------:R-:W-:Y:S04]  /*4dc0*/  ISETP.NE.U32.AND P0, PT, RZ, UR54, PT ;  /* 0x00000036ff007c0c */ /* 0x000fe8000bf05070 */
[----:B------:R-:W-:Y:S01]  /*4dd0*/  ISETP.NE.AND.EX P0, PT, RZ, UR55, PT, P0 ;  /* 0x00000037ff007c0c */ /* 0x000fe2000bf05300 */
[----:B------:R-:W4:Y:S01]  /*4de0*/  @!UP4 LDCU UR5, c[0x0][0xf0c] ;  /* 0x0001e180ff05c7ac */ /* 0x000f220008000800 */
[----:B------:R-:W3:Y:S01]  /*4df0*/  @!UP4 LDCU UR4, c[0x0][0xf20] ;  /* 0x0001e400ff04c7ac */ /* 0x000ee20008000800 */
[----:B------:R-:W-:Y:S02]  /*4e00*/  USHF.L.U32 UR17, UR24, 0x8, URZ ;  /* 0x0000000818117899 */ /* 0x000fe400080006ff */
[----:B--2---:R-:W-:Y:S02]  /*4e10*/  UIMAD.WIDE.U32 UR6, UR14, UR8, URZ ;  /* 0x000000080e0672a5 */ /* 0x004fe4000f8e00ff */
[----:B------:R-:W-:Y:S02]  /*4e20*/  UIADD3 UR18, UPT, UPT, UR17, 0x60, URZ ;  /* 0x0000006011127890 */ /* 0x000fe4000fffe0ff */
[----:B------:R-:W-:Y:S02]  /*4e30*/  @!UP4 USHF.R.U32.HI UR7, URZ, UR9, UR7 ;  /* 0x00000009ff07c299 */ /* 0x000fe40008011607 */
[----:B------:R-:W-:Y:S02]  /*4e40*/  UIMAD.WIDE.U32 UR8, UR13, UR11, URZ ;  /* 0x0000000b0d0872a5 */ /* 0x000fe4000f8e00ff */
[----:B----4-:R-:W-:Y:S02]  /*4e50*/  @!UP4 UISETP.NE.AND UP0, UPT, UR5, 0x1, UPT ;  /* 0x000000010500c88c */ /* 0x010fe4000bf05270 */
[----:B------:R-:W-:Y:S02]  /*4e60*/  USHF.L.U32 UR59, UR27, 0x7, URZ ;  /* 0x000000071b3b7899 */ /* 0x000fe400080006ff */
[----:B------:R-:W-:Y:S02]  /*4e70*/  @!UP4 USEL UR7, UR14, UR7, !UP0 ;  /* 0x000000070e07c287 */ /* 0x000fe4000c000000 */
[----:B------:R-:W-:Y:S01]  /*4e80*/  @!UP4 UISETP.NE.AND UP0, UPT, UR10, 0x1, UPT ;  /* 0x000000010a00c88c */ /* 0x000fe2000bf05270 */
[----:B------:R-:W-:Y:S01]  /*4e90*/  @!UP4 UMOV UR6, UR9 ;  /* 0x000000090006cc82 */ /* 0x000fe20008000000 */
[----:B------:R-:W-:Y:S01]  /*4ea0*/  UMOV UR58, UR18 ;  /* 0x00000012003a7c82 */ /* 0x000fe20008000000 */
[----:B---3--:R-:W-:Y:S04]  /*4eb0*/  @!UP4 USHF.R.U32.HI UR6, URZ, UR4, UR6 ;  /* 0x00000004ff06c299 */ /* 0x008fe80008011606 */
[----:B------:R-:W-:Y:S04]  /*4ec0*/  @!UP4 USEL UR6, UR13, UR6, !UP0 ;  /* 0x000000060d06c287 */ /* 0x000fe8000c000000 */
[----:B------:R-:W-:Y:S02]  /*4ed0*/  @!UP4 UIADD3 UR4, UPT, UPT, -UR7, UR6, URZ ;  /* 0x000000060704c290 */ /* 0x000fe4000fffe1ff */
[----:B------:R-:W-:Y:S02]  /*4ee0*/  @!UP4 UIADD3 UR6, UPT, UPT, UR7, -UR6, URZ ;  /* 0x800000060706c290 */ /* 0x000fe4000fffe0ff */
[----:B------:R-:W-:Y:S02]  /*4ef0*/  @!UP4 UIMAD UR14, UR4, UR5, UR14 ;  /* 0x00000005040ec2a4 */ /* 0x000fe4000f8e020e */
[----:B------:R-:W-:Y:S01]  /*4f00*/  @!UP4 UIMAD UR13, UR6, UR10, UR13 ;  /* 0x0000000a060dc2a4 */ /* 0x000fe2000f8e020d */
[----:B------:R-:W-:Y:S11]  /*4f10*/  BRA.U UP1, `(.L_x_80) ;  /* 0x0000000101107547 */ /* 0x000ff6000b800000 */
[----:B-1----:R-:W-:Y:S04]  /*4f20*/  MOV R0, UR68 ;  /* 0x0000004400007c02 */ /* 0x002fe80008000f00 */
[----:B------:R-:W-:Y:S04]  /*4f30*/  SHF.L.U32 R5, R0, 0x1f, RZ ;  /* 0x0000001f00057819 */ /* 0x000fe800000006ff */
[----:B------:R-:W1:Y:S02]  /*4f40*/  SYNCS.PHASECHK.TRANS64.TRYWAIT P1, [UR21+0x78], R5 ;  /* 0x00007805ff0075a7 */ /* 0x000e640008021115 */
[----:B-1----:R-:W-:Y:S05]  /*4f50*/  @!P1 BRA `(.L_x_81) ;  /* 0x000000e000409947 */ /* 0x002fea0003800000 */
.L_x_80:
[----:B------:R-:W-:Y:S05]  /*4f60*/  BRA.U !UP5, `(.L_x_82) ;  /* 0x000000010d387547 */ /* 0x000fea000b800000 */
[----:B------:R-:W-:Y:S01]  /*4f70*/  UPLOP3.LUT UP2, UPT, UPT, UPT, UP6, 0x80, 0x8 ;  /* 0x000000000008789c */ /* 0x000fe20003f4f060 */
[----:B-1----:R-:W-:Y:S01]  /*4f80*/  HFMA2 R0, -RZ, RZ, 0, 5.9604644775390625e-08 ;  /* 0x00000001ff007431 */ /* 0x002fe200000001ff */
[----:B------:R-:W1:Y:S01]  /*4f90*/  LDCU.64 UR8, c[0x0][0x358] ;  /* 0x00006b00ff0877ac */ /* 0x000e620008000a00 */
[----:B------:R-:W-:Y:S03]  /*4fa0*/  IMAD.MOV.U32 R176, RZ, RZ, 0x1 ;  /* 0x00000001ffb07424 */ /* 0x000fe600078e00ff */
[----:B------:R-:W-:Y:S05]  /*4fb0*/  PLOP3.LUT P1, PT, PT, PT, UP2, 0x80, 0x8 ;  /* 0x000000000008781c */ /* 0x000fea0003f2f028 */
[----:B------:R-:W2:Y:S01]  /*4fc0*/  @UP2 LDCU.64 UR4, c[0x0][0xc88] ;  /* 0x00019100ff0427ac */ /* 0x000ea20008000a00 */
[----:B------:R-:W-:Y:S07]  /*4fd0*/  @UP2 UIMAD UR6, UR36, UR54, URZ ;  /* 0x00000036240622a4 */ /* 0x000fee000f8e02ff */
[----:B------:R-:W-:Y:S01]  /*4fe0*/  @!P1 PRMT R176, R0, 0x7610, R176 ;  /* 0x0000761000b09816 */ /* 0x000fe200000000b0 */
[----:B--2---:R-:W-:Y:S06]  /*4ff0*/  @UP2 UIMAD.WIDE UR4, UR6, 0x4, UR4 ;  /* 0x00000004060428a5 */ /* 0x004fec000f8e0204 */
[----:B------:R-:W-:Y:S01]  /*5000*/  IMAD.U32 R4, RZ, RZ, UR4 ;  /* 0x00000004ff047e24 */ /* 0x000fe2000f8e00ff */
[----:B------:R-:W-:Y:S04]  /*5010*/  MOV R5, UR5 ;  /* 0x0000000500057c02 */ /* 0x000fe80008000f00 */
[----:B------:R-:W2:Y:S01]  /*5020*/  @!UP2 LDCU UR4, c[0x0][0xc80] ;  /* 0x00019000ff04a7ac */ /* 0x000ea20008000800 */
[----:B-1---5:R3:W5:Y:S02]  /*5030*/  @P1 LDG.E R133, desc[UR8][R4.64] ;  /* 0x0000000804851981 */ /* 0x022764000c1e1900 */
[----:B--23--:R-:W-:Y:S07]  /*5040*/  @!P1 IMAD.U32 R133, RZ, RZ, UR4 ;  /* 0x00000004ff859e24 */ /* 0x00cfee000f8e00ff */
.L_x_82:
[----:B-----5:R-:W-:Y:S01]  /*5050*/  @!P0 FSETP.EQ.AND P2, PT, R133, RZ, PT ;  /* 0x000000ff8500820b */ /* 0x020fe20003f42000 */
[----:B------:R-:W-:Y:S01]  /*5060*/  @!UPT UIADD3 URZ, UPT, UPT, URZ, URZ, URZ ;  /* 0x000000fffffff290 */ /* 0x000fe2000fffe0ff */
[----:B------:R-:W-:Y:S11]  /*5070*/  @!P0 BRA `(.L_x_83) ;  /* 0x0000000000148947 */ /* 0x000ff60003800000 */
[----:B------:R-:W-:Y:S02]  /*5080*/  LOP3.LUT P0, RZ, R176, 0xff, RZ, 0xc0, !PT ;  /* 0x000000ffb0ff7812 */ /* 0x000fe4000780c0ff */
[----:B------:R-:W-:Y:S04]  /*5090*/  PLOP3.LUT P2, PT, PT, PT, UP2, 0x80, 0x8 ;  /* 0x000000000008781c */ /* 0x000fe80003f4f028 */
[----:B------:R-:W-:Y:S07]  /*50a0*/  PLOP3.LUT P2, PT, P2, PT, PT, 0x8, 0x80 ;  /* 0x000000000080781c */ /* 0x000fee000174e170 */
[----:B------:R-:W-:Y:S11]  /*50b0*/  @P0 FSETP.EQ.AND P2, PT, R133, RZ, PT ;  /* 0x000000ff8500020b */ /* 0x000ff60003f42000 */
[----:B------:R-:W-:Y:S02]  /*50c0*/  @!UPT UIADD3 URZ, UPT, UPT, URZ, URZ, URZ ;  /* 0x000000fffffff290 */ /* 0x000fe4000fffe0ff */
.L_x_83:
[----:B-1----:R-:W-:Y:S01]  /*50d0*/  IMAD.MOV.U32 R0, RZ, RZ, 0x1 ;  /* 0x00000001ff007424 */ /* 0x002fe200078e00ff */
[----:B------:R-:W-:Y:S01]  /*50e0*/  ULOP3.LUT UP0, UR19, UR29, 0x1, URZ, 0xc0, !UPT ;  /* 0x000000011d137892 */ /* 0x000fe2000f80c0ff */
[----:B------:R-:W-:Y:S03]  /*50f0*/  ELECT P1, URZ, PT ;  /* 0x0000000000ff782f */ /* 0x000fe60003820000 */
[----:B------:R-:W-:Y:S02]  /*5100*/  SHF.L.U32 R5, R0, 0x1f, RZ ;  /* 0x0000001f00057819 */ /* 0x000fe400000006ff */
[----:B------:R-:W-:Y:S02]  /*5110*/  PLOP3.LUT P1, PT, P2, P1, PT, 0xf2, 0x2f ;  /* 0x00000000002f781c */ /* 0x000fe40001723e72 */
[----:B------:R-:W1:Y:S03]  /*5120*/  SYNCS.PHASECHK.TRANS64.TRYWAIT P0, [UR21+0x50], R5 ;  /* 0x00005005ff0075a7 */ /* 0x000e660008001115 */
[----:B------:R-:W-:Y:S01]  /*5130*/  @UP0 UIADD3 UR58, UPT, UPT, UR17, URZ, URZ ;  /* 0x000000ff113a0290 */ /* 0x000fe2000fffe0ff */
[----:B-1----:R-:W-:Y:S11]  /*5140*/  @!P0 BRA `(.L_x_84) ;  /* 0x000000dc00dc8947 */ /* 0x002ff60003800000 */
.L_x_216:
[----:B------:R-:W-:Y:S01]  /*5150*/  @!P1 IADD3 R2, P0, PT, R12, 0x980, RZ ;  /* 0x000009800c029810 */ /* 0x000fe20007f1e0ff */
[----:B------:R-:W-:Y:S01]  /*5160*/  VOTEU.ALL UP0, P1 ;  /* 0x0000000000ff7886 */ /* 0x000fe20000800000 */
[----:B------:R-:W-:Y:S01]  /*5170*/  UMOV UR6, 0x0 ;  /* 0x0000000000067882 */ /* 0x000fe20000000000 */
[----:B------:R-:W-:Y:S01]  /*5180*/  UMOV UR7, 0x10000000 ;  /* 0x1000000000077882 */ /* 0x000fe20000000000 */
[----:B------:R-:W-:Y:S01]  /*5190*/  @!P1 R2UR UR5, R2 ;  /* 0x00000000020592ca */ /* 0x000fe200000e0000 */
[----:B-1----:R-:W-:Y:S01]  /*51a0*/  @!P1 IMAD.X R0, RZ, RZ, R13, P0 ;  /* 0x000000ffff009224 */ /* 0x002fe200000e060d */
[----:B------:R-:W-:Y:S02]  /*51b0*/  @!UP0 UIADD3 UR56, UPT, UPT, UR21, 0x200, URZ ;  /* 0x0000020015388890 */ /* 0x000fe4000fffe0ff */
[----:B------:R-:W-:Y:S02]  /*51c0*/  @!UP0 UIADD3 UR10, UPT, UPT, UR58, 0x80, URZ ;  /* 0x000000803a0a8890 */ /* 0x000fe4000fffe0ff */
[----:B------:R-:W-:Y:S01]  /*51d0*/  @!P1 R2UR UR4, R0 ;  /* 0x00000000000492ca */ /* 0x000fe200000e0000 */
[----:B------:R-:W-:Y:S01]  /*51e0*/  @!UP0 UIADD3 UR8, UPT, UPT, UR21, 0x1200, URZ ;  /* 0x0000120015088890 */ /* 0x000fe2000fffe0ff */
[----:B------:R-:W-:Y:S01]  /*51f0*/  @!P1 IMAD.MOV.U32 R0, RZ, RZ, 0x2000 ;  /* 0x00002000ff009424 */ /* 0x000fe200078e00ff */
[----:B------:R-:W-:Y:S01]  /*5200*/  VOTEU.ALL UP0, P1 ;  /* 0x0000000000ff7886 */ /* 0x000fe20000800000 */
[----:B------:R-:W-:Y:S01]  /*5210*/  UMOV UR60, UR36 ;  /* 0x00000024003c7c82 */ /* 0x000fe20008000000 */
[----:B------:R-:W-:Y:S01]  /*5220*/  UMOV UR9, UR57 ;  /* 0x0000003900097c82 */ /* 0x000fe20008000000 */
[----:B------:R-:W-:Y:S01]  /*5230*/  UMOV UR11, UR59 ;  /* 0x0000003b000b7c82 */ /* 0x000fe20008000000 */
[----:B------:R-:W-:Y:S01]  /*5240*/  IMAD.U32 R6, RZ, RZ, UR5 ;  /* 0x00000005ff067e24 */ /* 0x000fe2000f8e00ff */
[----:B------:R-:W-:Y:S05]  /*5250*/  UMOV UR12, UR36 ;  /* 0x00000024000c7c82 */ /* 0x000fea0008000000 */
[----:B------:R-:W-:Y:S01]  /*5260*/  IMAD.U32 R7, RZ, RZ, UR4 ;  /* 0x00000004ff077e24 */ /* 0x000fe2000f8e00ff */
[----:B------:R-:W-:Y:S04]  /*5270*/  @!P1 R2UR UR4, R6 ;  /* 0x00000000060492ca */ /* 0x000fe800000e0000 */
[----:B------:R-:W-:Y:S11]  /*5280*/  @!P1 R2UR UR5, R7 ;  /* 0x00000000070592ca */ /* 0x000ff600000e0000 */
[----:B------:R-:W-:Y:S02]  /*5290*/  @!UPT UIADD3 URZ, UPT, UPT, URZ, URZ, URZ ;  /* 0x000000fffffff290 */ /* 0x000fe4000fffe0ff */
[----:B------:R1:W-:Y:S01]  /*52a0*/  @!UP0 UTMALDG.3D [UR56], [UR4], desc[UR6] ;  /* 0x00000638040085b4 */ /* 0x0003e20008011000 */
[----:B------:R-:W-:Y:S05]  /*52b0*/  VOTEU.ALL UP0, P1 ;  /* 0x0000000000ff7886 */ /* 0x000fea0000800000 */
[----:B------:R1:W-:Y:S01]  /*52c0*/  @!UP0 UTMALDG.3D [UR8], [UR4], desc[UR6] ;  /* 0x00000608040085b4 */ /* 0x0003e20008011000 */
[----:B------:R1:W-:Y:S01]  /*52d0*/  @!P1 SYNCS.ARRIVE.TRANS64.RED.A0TR RZ, [UR21+0x30], R0 ;  /* 0x00003000ffff99a7 */ /* 0x0003e20008300415 */
[----:B------:R-:W-:Y:S01]  /*52e0*/  SYNCS.ARRIVE.TRANS64.RED.A1T0 RZ, [UR46], RZ ;  /* 0x000000ffffff79a7 */ /* 0x000fe2000810042e */
[----:B------:R-:W2:Y:S02]  /*52f0*/  SYNCS.PHASECHK.TRANS64.TRYWAIT P0, [UR21+0x58], R5 ;  /* 0x00005805ff0075a7 */ /* 0x000ea40008001115 */
[----:B-12---:R-:W-:Y:S05]  /*5300*/  @!P0 BRA `(.L_x_85) ;  /* 0x000000dc00848947 */ /* 0x006fea0003800000 */
.L_x_218:
        /* <DEDUP_REMOVED lines=11> */
[----:B------:R-:W-:Y:S01]  /*53c0*/  @!UP0 UIADD3 UR8, UPT, UPT, UR21, 0x3200, URZ ;  /* 0x0000320015088890 */ /* 0x000fe2000fffe0ff */
[----:B------:R-:W-:Y:S01]  /*53d0*/  VOTEU.ALL UP0, P1 ;  /* 0x0000000000ff7886 */ /* 0x000fe20000800000 */
[----:B------:R-:W-:Y:S02]  /*53e0*/  UMOV UR50, UR58 ;  /* 0x0000003a00327c82 */ /* 0x000fe40008000000 */
[----:B------:R-:W-:Y:S01]  /*53f0*/  IMAD.U32 R6, RZ, RZ, UR5 ;  /* 0x00000005ff067e24 */ /* 0x000fe2000f8e00ff */
[----:B------:R-:W-:Y:S01]  /*5400*/  UMOV UR52, UR36 ;  /* 0x0000002400347c82 */ /* 0x000fe20008000000 */
[----:B------:R-:W-:Y:S01]  /*5410*/  UMOV UR9, UR49 ;  /* 0x0000003100097c82 */ /* 0x000fe20008000000 */
[----:B------:R-:W-:Y:S01]  /*5420*/  UMOV UR12, UR36 ;  /* 0x00000024000c7c82 */ /* 0x000fe20008000000 */
[----:B------:R-:W-:Y:S01]  /*5430*/  UMOV UR11, UR51 ;  /* 0x00000033000b7c82 */ /* 0x000fe20008000000 */
[----:B------:R-:W-:Y:S01]  /*5440*/  USHF.L.U32 UR16, UR19, 0x5, URZ ;  /* 0x0000000513107899 */ /* 0x000fe200080006ff */
[----:B------:R-:W-:Y:S01]  /*5450*/  IMAD.U32 R7, RZ, RZ, UR4 ;  /* 0x00000004ff077e24 */ /* 0x000fe2000f8e00ff */
[----:B------:R-:W-:Y:S04]  /*5460*/  @!P1 R2UR UR4, R6 ;  /* 0x00000000060492ca */ /* 0x000fe800000e0000 */
[----:B------:R-:W-:Y:S11]  /*5470*/  @!P1 R2UR UR5, R7 ;  /* 0x00000000070592ca */ /* 0x000ff600000e0000 */
[----:B------:R-:W-:Y:S02]  /*5480*/  @!UPT UIADD3 URZ, UPT, UPT, URZ, URZ, URZ ;  /* 0x000000fffffff290 */ /* 0x000fe4000fffe0ff */
[----:B------:R-:W-:Y:S01]  /*5490*/  @!UP0 UTMALDG.3D [UR48], [UR4], desc[UR6] ;  /* 0x00000630040085b4 */ /* 0x000fe20008011000 */
[----:B------:R-:W-:Y:S05]  /*54a0*/  VOTEU.ALL UP0, P1 ;  /* 0x0000000000ff7886 */ /* 0x000fea0000800000 */
[----:B------:R1:W-:Y:S01]  /*54b0*/  @!UP0 UTMALDG.3D [UR8], [UR4], desc[UR6] ;  /* 0x00000608040085b4 */ /* 0x0003e20008011000 */
[----:B------:R2:W-:Y:S01]  /*54c0*/  @!P1 SYNCS.ARRIVE.TRANS64.RED.A0TR RZ, [UR21+0x38], R0 ;  /* 0x00003800ffff99a7 */ /* 0x0005e20008300415 */
[----:B------:R-:W-:Y:S01]  /*54d0*/  SYNCS.ARRIVE.TRANS64.RED.A1T0 RZ, [UR39], RZ ;  /* 0x000000ffffff79a7 */ /* 0x000fe20008100427 */
[----:B------:R-:W3:Y:S01]  /*54e0*/  SYNCS.PHASECHK.TRANS64.TRYWAIT P0, [UR21+0x60], R5 ;  /* 0x00006005ff0075a7 */ /* 0x000ee20008001115 */
[----:B-1----:R-:W-:Y:S01]  /*54f0*/  UIADD3 UR4, UPT, UPT, UR17, -UR16, URZ ;  /* 0x8000001011047290 */ /* 0x002fe2000fffe0ff */
[----:B--23--:R-:W-:Y:S11]  /*5500*/  @!P0 BRA `(.L_x_86) ;  /* 0x000000dc001c8947 */ /* 0x00cff60003800000 */
.L_x_220:
[----:B------:R-:W-:Y:S01]  /*5510*/  @!P1 IADD3 R2, P0, PT, R12, 0x980, RZ ;  /* 0x000009800c029810 */ /* 0x000fe20007f1e0ff */
[----:B------:R-:W-:Y:S01]  /*5520*/  VOTEU.ALL UP0, P1 ;  /* 0x0000000000ff7886 */ /* 0x000fe20000800000 */
[----:B------:R-:W-:Y:S02]  /*5530*/  UIADD3 UR42, UPT, UPT, UR4, 0x40, URZ ;  /* 0x00000040042a7890 */ /* 0x000fe4000fffe0ff */
        /* <DEDUP_REMOVED lines=8> */
[----:B------:R-:W-:Y:S01]  /*55c0*/  UMOV UR24, 0x0 ;  /* 0x0000000000187882 */ /* 0x000fe20000000000 */
[----:B------:R-:W-:Y:S01]  /*55d0*/  UMOV UR25, 0x10000000 ;  /* 0x1000000000197882 */ /* 0x000fe20000000000 */
[----:B------:R-:W-:Y:S01]  /*55e0*/  UMOV UR43, UR59 ;  /* 0x0000003b002b7c82 */ /* 0x000fe20008000000 */
[----:B------:R-:W-:Y:S01]  /*55f0*/  IMAD.U32 R6, RZ, RZ, UR6 ;  /* 0x00000006ff067e24 */ /* 0x000fe2000f8e00ff */
[----:B------:R-:W-:Y:S01]  /*5600*/  UMOV UR44, UR36 ;  /* 0x00000024002c7c82 */ /* 0x000fe20008000000 */
[----:B------:R-:W-:Y:S01]  /*5610*/  UMOV UR9, UR41 ;  /* 0x0000002900097c82 */ /* 0x000fe20008000000 */
[----:B------:R-:W-:Y:S01]  /*5620*/  UMOV UR11, UR59 ;  /* 0x0000003b000b7c82 */ /* 0x000fe20008000000 */
[----:B------:R-:W-:Y:S01]  /*5630*/  UMOV UR12, UR36 ;  /* 0x00000024000c7c82 */ /* 0x000fe20008000000 */
[----:B------:R-:W-:Y:S01]  /*5640*/  @!P1 R2UR UR6, R6 ;  /* 0x00000000060692ca */ /* 0x000fe200000e0000 */
[----:B------:R-:W-:Y:S05]  /*5650*/  IMAD.U32 R7, RZ, RZ, UR5 ;  /* 0x00000005ff077e24 */ /* 0x000fea000f8e00ff */
        /* <DEDUP_REMOVED lines=9> */
.L_x_222:
[----:B------:R-:W-:Y:S01]  /*56f0*/  @!P1 IADD3 R2, P0, PT, R12, 0x980, RZ ;  /* 0x000009800c029810 */ /* 0x000fe20007f1e0ff */
[----:B------:R-:W-:Y:S01]  /*5700*/  VOTEU.ALL UP0, P1 ;  /* 0x0000000000ff7886 */ /* 0x000fe20000800000 */
[----:B------:R-:W-:Y:S01]  /*5710*/  UMOV UR6, 0x0 ;  /* 0x0000000000067882 */ /* 0x000fe20000000000 */
[----:B------:R-:W-:Y:S01]  /*5720*/  UMOV UR7, 0x10000000 ;  /* 0x1000000000077882 */ /* 0x000fe20000000000 */
[----:B------:R-:W-:Y:S01]  /*5730*/  @!P1 R2UR UR5, R2 ;  /* 0x00000000020592ca */ /* 0x000fe200000e0000 */
[----:B-1----:R-:W-:Y:S01]  /*5740*/  @!P1 IMAD.X R0, RZ, RZ, R13, P0 ;  /* 0x000000ffff009224 */ /* 0x002fe200000e060d */
[----:B------:R-:W-:Y:S01]  /*5750*/  @!UP0 UIADD3 UR10, UPT, UPT, UR4, 0xc0, URZ ;  /* 0x000000c0040a8890 */ /* 0x000fe2000fffe0ff */
[----:B------:R-:W-:Y:S01]  /*5760*/  SHF.L.U32 R4, RZ, 0x1f, RZ ;  /* 0x0000001fff047819 */ /* 0x000fe200000006ff */
        /* <DEDUP_REMOVED lines=10> */
[----:B------:R-:W-:Y:S03]  /*5810*/  UMOV UR11, UR35 ;  /* 0x00000023000b7c82 */ /* 0x000fe60008000000 */
        /* <DEDUP_REMOVED lines=10> */
[----:B-1----:R-:W-:Y:S01]  /*58c0*/  UIADD3 UR4, UPT, UPT, UR17, UR16, URZ ;  /* 0x0000001011047290 */ /* 0x002fe2000fffe0ff */
[----:B--23--:R-:W-:Y:S11]  /*58d0*/  @!P0 BRA `(.L_x_88) ;  /* 0x000000d800588947 */ /* 0x00cff60003800000 */
.L_x_224:
[----:B------:R-:W-:Y:S01]  /*58e0*/  @!P1 IADD3 R2, P0, PT, R12, 0x980, RZ ;  /* 0x000009800c029810 */ /* 0x000fe20007f1e0ff */
[----:B------:R-:W-:Y:S01]  /*58f0*/  VOTEU.ALL UP0, P1 ;  /* 0x0000000000ff7886 */ /* 0x000fe20000800000 */
[----:B------:R-:W-:Y:S02]  /*5900*/  UIADD3 UR26, UPT, UPT, UR4, 0x20, URZ ;  /* 0x00000020041a7890 */ /* 0x000fe4000fffe0ff */
[----:B------:R-:W-:Y:S01]  /*5910*/  @!P1 R2UR UR6, R2 ;  /* 0x00000000020692ca */ /* 0x000fe200000e0000 */
[----:B------:R-:W-:Y:S01]  /*5920*/  @!P1 IMAD.X R0, RZ, RZ, R13, P0 ;  /* 0x000000ffff009224 */ /* 0x000fe200000e060d */
        /* <DEDUP_REMOVED lines=15> */
[----:B-1----:R-:W-:Y:S01]  /*5a20*/  IMAD.U32 R7, RZ, RZ, UR5 ;  /* 0x00000005ff077e24 */ /* 0x002fe2000f8e00ff */
[----:B------:R-:W-:Y:S04]  /*5a30*/  UMOV UR12, UR36 ;  /* 0x00000024000c7c82 */ /* 0x000fe80008000000 */
        /* <DEDUP_REMOVED lines=9> */
.L_x_226:
[----:B------:R-:W-:Y:S01]  /*5ad0*/  @!P1 IADD3 R2, P0, PT, R12, 0x980, RZ ;  /* 0x000009800c029810 */ /* 0x000fe20007f1e0ff */
[----:B------:R-:W-:Y:S01]  /*5ae0*/  VOTEU.ALL UP0, P1 ;  /* 0x0000000000ff7886 */ /* 0x000fe20000800000 */
[----:B------:R-:W-:Y:S01]  /*5af0*/  UMOV UR6, 0x0 ;  /* 0x0000000000067882 */ /* 0x000fe20000000000 */
[----:B------:R-:W-:Y:S01]  /*5b00*/  UMOV UR7, 0x10000000 ;  /* 0x1000000000077882 */ /* 0x000fe20000000000 */
[----:B------:R-:W-:Y:S01]  /*5b10*/  @!P1 R2UR UR5, R2 ;  /* 0x00000000020592ca */ /* 0x000fe200000e0000 */
[----:B------:R-:W-:Y:S01]  /*5b20*/  @!P1 IMAD.X R0, RZ, RZ, R13, P0 ;  /* 0x000000ffff009224 */ /* 0x000fe200000e060d */
[----:B------:R-:W-:Y:S02]  /*5b30*/  @!UP0 UIADD3 UR10, UPT, UPT, UR4, 0xa0, URZ ;  /* 0x000000a0040a8890 */ /* 0x000fe4000fffe0ff */
[----:B------:R-:W-:Y:S02]  /*5b40*/  @!UP0 UIADD3 UR27, UPT, UPT, UR59, 0x40, URZ ;  /* 0x000000403b1b8890 */ /* 0x000fe4000fffe0ff */
[----:B------:R-:W-:Y:S01]  /*5b50*/  @!P1 R2UR UR4, R0 ;  /* 0x00000000000492ca */ /* 0x000fe200000e0000 */
[----:B------:R-:W-:Y:S01]  /*5b60*/  @!UP0 UIADD3 UR24, UPT, UPT, UR21, 0x2200, URZ ;  /* 0x0000220015188890 */ /* 0x000fe2000fffe0ff */
[----:B------:R-:W-:Y:S01]  /*5b70*/  @!P1 IMAD.MOV.U32 R0, RZ, RZ, 0x2000 ;  /* 0x00002000ff009424 */ /* 0x000fe200078e00ff */
[----:B------:R-:W-:Y:S02]  /*5b80*/  @!UP0 UIADD3 UR8, UPT, UPT, UR21, 0x3200, URZ ;  /* 0x0000320015088890 */ /* 0x000fe4000fffe0ff */
[----:B------:R-:W-:Y:S02]  /*5b90*/  UISETP.NE.AND UP0, UPT, UR19, URZ, UPT ;  /* 0x000000ff1300728c */ /* 0x000fe4000bf05270 */
[----:B------:R-:W-:Y:S01]  /*5ba0*/  IMAD.U32 R6, RZ, RZ, UR5 ;  /* 0x00000005ff067e24 */ /* 0x000fe2000f8e00ff */
[----:B------:R-:W-:Y:S01]  /*5bb0*/  UMOV UR25, UR49 ;  /* 0x0000003100197c82 */ /* 0x000fe20008000000 */
[----:B------:R-:W-:Y:S01]  /*5bc0*/  UMOV UR28, UR36 ;  /* 0x00000024001c7c82 */ /* 0x000fe20008000000 */
[----:B------:R-:W-:Y:S01]  /*5bd0*/  UMOV UR9, UR49 ;  /* 0x0000003100097c82 */ /* 0x000fe20008000000 */
[----:B------:R-:W-:Y:S01]  /*5be0*/  UMOV UR12, UR36 ;  /* 0x00000024000c7c82 */ /* 0x000fe20008000000 */
[----:B------:R-:W-:Y:S01]  /*5bf0*/  UMOV UR11, UR27 ;  /* 0x0000001b000b7c82 */ /* 0x000fe20008000000 */
[----:B-1----:R-:W-:Y:S01]  /*5c00*/  IMAD.U32 R7, RZ, RZ, UR4 ;  /* 0x00000004ff077e24 */ /* 0x002fe2000f8e00ff */
[----:B------:R-:W-:Y:S02]  /*5c10*/  @!P1 R2UR UR4, R6 ;  /* 0x00000000060492ca */ /* 0x000fe400000e0000 */
[----:B------:R-:W-:Y:S02]  /*5c20*/  @!UP0 UIADD3 UR18, UPT, UPT, UR17, URZ, URZ ;  /* 0x000000ff11128290 */ /* 0x000fe4000fffe0ff */
[----:B------:R-:W-:Y:S01]  /*5c30*/  @!P1 R2UR UR5, R7 ;  /* 0x00000000070592ca */ /* 0x000fe200000e0000 */
[----:B------:R-:W-:Y:S11]  /*5c40*/  VOTEU.ALL UP0, P1 ;  /* 0x0000000000ff7886 */ /* 0x000ff60000800000 */
[----:B------:R-:W-:Y:S01]  /*5c50*/  @!UPT UIADD3 URZ, UPT, UPT, URZ, URZ, URZ ;  /* 0x000000fffffff290 */ /* 0x000fe2000fffe0ff */
[----:B------:R1:W-:Y:S01]  /*5c60*/  @!UP0 UTMALDG.3D [UR24], [UR4], desc[UR6] ;  /* 0x00000618040085b4 */ /* 0x0003e20008011000 */
[----:B------:R-:W-:Y:S05]  /*5c70*/  VOTEU.ALL UP0, P1 ;  /* 0x0000000000ff7886 */ /* 0x000fea0000800000 */
[----:B------:R1:W-:Y:S01]  /*5c80*/  @!UP0 UTMALDG.3D [UR8], [UR4], desc[UR6] ;  /* 0x00000608040085b4 */ /* 0x0003e20008011000 */
[----:B------:R1:W-:Y:S01]  /*5c90*/  @!P1 SYNCS.ARRIVE.TRANS64.RED.A0TR RZ, [UR21+0x38], R0 ;  /* 0x00003800ffff99a7 */ /* 0x0003e20008300415 */
[----:B------:R-:W-:Y:S01]  /*5ca0*/  SYNCS.ARRIVE.TRANS64.RED.A1T0 RZ, [UR39], RZ ;  /* 0x000000ffffff79a7 */ /* 0x000fe20008100427 */
[----:B------:R-:W2:Y:S02]  /*5cb0*/  SYNCS.PHASECHK.TRANS64.TRYWAIT P0, [UR21+0x60], R4 ;  /* 0x00006004ff0075a7 */ /* 0x000ea40008001115 */
[----:B-12---:R-:W-:Y:S05]  /*5cc0*/  @!P0 BRA `(.L_x_90) ;  /* 0x000000d4008c8947 */ /* 0x006fea0003800000 */
.L_x_228:
[----:B------:R-:W-:Y:S01]  /*5cd0*/  @!P1 IADD3 R2, P0, PT, R12, 0x980, RZ ;  /* 0x000009800c029810 */ /* 0x000fe20007f1e0ff */
[----:B------:R-:W-:Y:S01]  /*5ce0*/  VOTEU.ALL UP0, P1 ;  /* 0x0000000000ff7886 */ /* 0x000fe20000800000 */
[----:B------:R-:W-:Y:S01]  /*5cf0*/  UMOV UR6, 0x0 ;  /* 0x0000000000067882 */ /* 0x000fe20000000000 */
[----:B------:R-:W-:Y:S01]  /*5d00*/  UMOV UR7, 0x10000000 ;  /* 0x1000000000077882 */ /* 0x000fe20000000000 */
[----:B------:R-:W-:Y:S01]  /*5d10*/  @!P1 R2UR UR5, R2 ;  /* 0x00000000020592ca */ /* 0x000fe200000e0000 */
[----:B------:R-:W-:Y:S01]  /*5d20*/  @!P1 IMAD.X R0, RZ, RZ, R13, P0 ;  /* 0x000000ffff009224 */ /* 0x000fe200000e060d */
[----:B------:R-:W-:Y:S01]  /*5d30*/  @!UP0 UIADD3 UR16, UPT, UPT, UR21, 0x4200, URZ ;  /* 0x0000420015108890 */ /* 0x000fe2000fffe0ff */
[----:B------:R-:W-:Y:S01]  /*5d40*/  VIADD R10, R10, 0x1 ;  /* 0x000000010a0a7836 */ /* 0x000fe20000000000 */
        /* <DEDUP_REMOVED lines=9> */
[----:B------:R-:W-:Y:S01]  /*5de0*/  UMOV UR9, UR41 ;  /* 0x0000002900097c82 */ /* 0x000fe20008000000 */
[----:B------:R-:W-:Y:S01]  /*5df0*/  UMOV UR11, UR59 ;  /* 0x0000003b000b7c82 */ /* 0x000fe20008000000 */
[----:B------:R-:W-:Y:S03]  /*5e00*/  UMOV UR12, UR36 ;  /* 0x00000024000c7c82 */ /* 0x000fe60008000000 */
[----:B-1----:R-:W-:Y:S01]  /*5e10*/  IMAD.U32 R7, RZ, RZ, UR4 ;  /* 0x00000004ff077e24 */ /* 0x002fe2000f8e00ff */
        /* <DEDUP_REMOVED lines=10> */
.L_x_230:
[----:B------:R-:W-:Y:S01]  /*5ec0*/  UIADD3 UR29, UPT, UPT, UR29, 0x1, URZ ;  /* 0x000000011d1d7890 */ /* 0x000fe2000fffe0ff */
[----:B------:R-:W-:Y:S01]  /*5ed0*/  @!P1 IADD3 R2, P0, PT, R12, 0x980, RZ ;  /* 0x000009800c029810 */ /* 0x000fe20007f1e0ff */
[----:B------:R-:W-:Y:S01]  /*5ee0*/  UPLOP3.LUT UP1, UPT, UPT, UPT, UPT, 0x80, 0x8 ;  /* 0x000000000008789c */ /* 0x000fe20003f2f070 */
[----:B------:R-:W-:Y:S01]  /*5ef0*/  R2UR UR24, R178 ;  /* 0x00000000b21872ca */ /* 0x000fe200000e0000 */
[----:B------:R-:W-:Y:S01]  /*5f00*/  VOTEU.ALL UP0, P1 ;  /* 0x0000000000ff7886 */ /* 0x000fe20000800000 */
[----:B------:R-:W-:Y:S01]  /*5f10*/  @!P1 R2UR UR5, R2 ;  /* 0x00000000020592ca */ /* 0x000fe200000e0000 */
[----:B------:R-:W-:Y:S01]  /*5f20*/  @!P1 IMAD.X R0, RZ, RZ, R13, P0 ;  /* 0x000000ffff009224 */ /* 0x000fe200000e060d */
[----:B------:R-:W-:Y:S01]  /*5f30*/  UMOV UR6, 0x0 ;  /* 0x0000000000067882 */ /* 0x000fe20000000000 */
[----:B------:R-:W-:Y:S01]  /*5f40*/  UMOV UR7, 0x10000000 ;  /* 0x1000000000077882 */ /* 0x000fe20000000000 */
[----:B------:R-:W-:Y:S01]  /*5f50*/  @!UP0 UIADD3 UR19, UPT, UPT, UR59, 0x40, URZ ;  /* 0x000000403b138890 */ /* 0x000fe2000fffe0ff */
[----:B------:R-:W-:Y:S01]  /*5f60*/  R2UR UR25, R179 ;  /* 0x00000000b31972ca */ /* 0x000fe200000e0000 */
[----:B------:R-:W-:Y:S01]  /*5f70*/  @!UP0 UIADD3 UR16, UPT, UPT, UR21, 0x6200, URZ ;  /* 0x0000620015108890 */ /* 0x000fe2000fffe0ff */
[----:B------:R-:W-:Y:S01]  /*5f80*/  @!P1 R2UR UR4, R0 ;  /* 0x00000000000492ca */ /* 0x000fe200000e0000 */
[----:B------:R-:W-:Y:S01]  /*5f90*/  @!UP0 UIADD3 UR10, UPT, UPT, UR18, 0x80, URZ ;  /* 0x00000080120a8890 */ /* 0x000fe2000fffe0ff */
[----:B------:R-:W-:Y:S01]  /*5fa0*/  ISETP.NE.AND P0, PT, R10, 0x2, PT ;  /* 0x000000020a00780c */ /* 0x000fe20003f05270 */
[----:B------:R-:W-:Y:S01]  /*5fb0*/  @!UP0 UIADD3 UR8, UPT, UPT, UR21, 0x7200, URZ ;  /* 0x0000720015088890 */ /* 0x000fe2000fffe0ff */
[----:B------:R-:W-:Y:S02]  /*5fc0*/  VOTEU.ALL UP0, P1 ;  /* 0x0000000000ff7886 */ /* 0x000fe40000800000 */
[----:B------:R-:W-:Y:S01]  /*5fd0*/  IMAD.U32 R6, RZ, RZ, UR5 ;  /* 0x00000005ff067e24 */ /* 0x000fe2000f8e00ff */
[----:B------:R-:W-:Y:S01]  /*5fe0*/  UMOV UR17, UR33 ;  /* 0x0000002100117c82 */ /* 0x000fe20008000000 */
[----:B------:R-:W-:Y:S01]  /*5ff0*/  UMOV UR20, UR36 ;  /* 0x0000002400147c82 */ /* 0x000fe20008000000 */
[----:B------:R-:W-:Y:S01]  /*6000*/  UMOV UR9, UR33 ;  /* 0x0000002100097c82 */ /* 0x000fe20008000000 */
[----:B------:R-:W-:Y:S01]  /*6010*/  UMOV UR12, UR36 ;  /* 0x00000024000c7c82 */ /* 0x000fe20008000000 */
[----:B------:R-:W-:Y:S01]  /*6020*/  UMOV UR11, UR19 ;  /* 0x00000013000b7c82 */ /* 0x000fe20008000000 */
[----:B------:R-:W-:Y:S01]  /*6030*/  SEL R0, RZ, 0x1, P0 ;  /* 0x00000001ff007807 */ /* 0x000fe20000000000 */
[----:B-1----:R-:W-:Y:S01]  /*6040*/  IMAD.U32 R7, RZ, RZ, UR4 ;  /* 0x00000004ff077e24 */ /* 0x002fe2000f8e00ff */
[----:B------:R-:W-:Y:S01]  /*6050*/  @!P1 R2UR UR4, R6 ;  /* 0x00000000060492ca */ /* 0x000fe200000e0000 */
[----:B------:R-:W-:Y:S01]  /*6060*/  UIADD3 UR24, UPT, UPT, UR13, UR24, URZ ;  /* 0x000000180d187290 */ /* 0x000fe2000fffe0ff */
[----:B------:R-:W-:Y:S01]  /*6070*/  LOP3.LUT R9, R9, R0, RZ, 0x3c, !PT ;  /* 0x0000000009097212 */ /* 0x000fe200078e3cff */
[----:B------:R-:W-:Y:S01]  /*6080*/  UIADD3 UR27, UPT, UPT, UR14, UR25, URZ ;  /* 0x000000190e1b7290 */ /* 0x000fe2000fffe0ff */
[----:B------:R-:W-:Y:S01]  /*6090*/  @!P1 R2UR UR5, R7 ;  /* 0x00000000070592ca */ /* 0x000fe200000e0000 */
[----:B------:R-:W-:Y:S01]  /*60a0*/  UMOV UR36, UR47 ;  /* 0x0000002f00247c82 */ /* 0x000fe20008000000 */
[----:B------:R-:W-:Y:S11]  /*60b0*/  SEL R10, R10, RZ, P0 ;  /* 0x000000ff0a0a7207 */ /* 0x000ff60000000000 */
[----:B------:R1:W-:Y:S01]  /*60c0*/  @!UP0 UTMALDG.3D [UR16], [UR4], desc[UR6] ;  /* 0x00000610040085b4 */ /* 0x0003e20008011000 */
[----:B------:R-:W-:Y:S05]  /*60d0*/  VOTEU.ALL UP0, P1 ;  /* 0x0000000000ff7886 */ /* 0x000fea0000800000 */
[----:B------:R1:W-:Y:S01]  /*60e0*/  @!UP0 UTMALDG.3D [UR8], [UR4], desc[UR6] ;  /* 0x00000608040085b4 */ /* 0x0003e20008011000 */
[----:B------:R1:W-:Y:S01]  /*60f0*/  @!P1 SYNCS.ARRIVE.TRANS64.RED.A0TR RZ, [UR21+0x48], R3 ;  /* 0x00004803ffff99a7 */ /* 0x0003e20008300415 */
[----:B------:R-:W-:Y:S01]  /*6100*/  SYNCS.ARRIVE.TRANS64.RED.A1T0 RZ, [UR37], RZ ;  /* 0x000000ffffff79a7 */ /* 0x000fe20008100425 */
[----:B------:R-:W-:Y:S05]  /*6110*/  BRA.U UP3, `(.L_x_92) ;  /* 0xffffffe503e87547 */ /* 0x000fea000b83ffff */
[----:B------:R-:W2:Y:S02]  /*6120*/  SYNCS.PHASECHK.TRANS64.TRYWAIT P0, [UR21+0x50], R5 ;  /* 0x00005005ff0075a7 */ /* 0x000ea40008001115 */
[----:B--2---:R-:W-:Y:S05]  /*6130*/  @!P0 BRA `(.L_x_93) ;  /* 0x000000d000a08947 */ /* 0x004fea0003800000 */
.L_x_232:
[----:B------:R-:W3:Y:S02]  /*6140*/  SYNCS.PHASECHK.TRANS64.TRYWAIT P0, [UR21+0x58], R5 ;  /* 0x00005805ff0075a7 */ /* 0x000ee40008001115 */
[----:B---3--:R-:W-:Y:S05]  /*6150*/  @!P0 BRA `(.L_x_94) ;  /* 0x000000d000b08947 */ /* 0x008fea0003800000 */
.L_x_234:
[----:B------:R-:W3:Y:S01]  /*6160*/  SYNCS.PHASECHK.TRANS64.TRYWAIT P0, [UR21+0x60], R5 ;  /* 0x00006005ff0075a7 */ /* 0x000ee20008001115 */
[----:B--2---:R-:W-:Y:S01]  /*6170*/  HFMA2 R0, -RZ, RZ, 0, 5.9604644775390625e-08 ;  /* 0x00000001ff007431 */ /* 0x004fe200000001ff */
[----:B---3--:R-:W-:Y:S06]  /*6180*/  @!P0 BRA `(.L_x_95) ;  /* 0x000000d000bc8947 */ /* 0x008fec0003800000 */
.L_x_236:
[----:B--2---:R-:W-:Y:S02]  /*6190*/  MOV R2, UR21 ;  /* 0x0000001500027c02 */ /* 0x004fe40008000f00 */
[----:B-1----:R-:W-:-:S07]  /*61a0*/  SHF.L.U32 R3, R0, 0x1f, RZ ;  /* 0x0000001f00037819 */ /* 0x002fce00000006ff */
.L_x_96:
[----:B-1----:R1:W2:Y:S02]  /*61b0*/  SYNCS.PHASECHK.TRANS64.TRYWAIT P0, [R2+URZ+0x68], R3 ;  /* 0x00006803020075a7 */ /* 0x0022a400080011ff */
[----:B--2---:R-:W-:Y:S05]  /*61c0*/  @!P0 NANOSLEEP.SYNCS 0x989680 ;  /* 0x009896800000895d */ /* 0x004fea0003900000 */
[----:B------:R-:W2:Y:S02]  /*61d0*/  @!P0 SYNCS.PHASECHK.TRANS64 P0, [R2+URZ+0x68], R3 ;  /* 0x00006803020085a7 */ /* 0x000ea400080010ff */
[----:B--2---:R-:W-:Y:S05]  /*61e0*/  @P0 EXIT ;  /* 0x000000000000094d */ /* 0x004fea0003800000 */
[----:B------:R-:W-:Y:S05]  /*61f0*/  BRA `(.L_x_96) ;  /* 0xfffffffc00ec7947 */ /* 0x000fea000383ffff */
.L_x_77:
[----:B------:R-:W-:-:S06]  /*6200*/  UISETP.GE.AND UP0, UPT, UR19, 0x4, UPT ;  /* 0x000000041300788c */ /* 0x000fcc000bf06270 */
[----:B------:R-:W-:-:S13]  /*6210*/  PLOP3.LUT P0, PT, PT, PT, UP0, 0x80, 0x8 ;  /* 0x000000000008781c */ /* 0x000fda0003f0f008 */
[----:B-1----:R-:W-:Y:S05]  /*6220*/  @!P0 EXIT ;  /* 0x000000000000894d */ /* 0x002fea0003800000 */
[----:B------:R-:W1:Y:S08]  /*6230*/  S2UR UR4, SR_CgaCtaId ;  /* 0x00000000000479c3 */ /* 0x000e700000008800 */
[----:B------:R-:W-:Y:S01]  /*6240*/  BAR.SYNC.DEFER_BLOCKING 0x6, 0xa0 ;  /* 0x0182800000007b1d */ /* 0x000fe20000010000 */
[C---:B------:R-:W-:Y:S01]  /*6250*/  IMAD.SHL.U32 R5, R184.reuse, 0x20, RZ ;  /* 0x00000020b8057824 */ /* 0x040fe200078e00ff */
[----:B------:R-:W-:Y:S01]  /*6260*/  LOP3.LUT R185, R184, 0x2, RZ, 0xc0, !PT ;  /* 0x00000002b8b97812 */ /* 0x000fe200078ec0ff */
[----:B------:R-:W-:-:S02]  /*6270*/  IMAD.SHL.U32 R188, R177, 0x400, RZ ;  /* 0x00000400b1bc7824 */ /* 0x000fc400078e00ff */
[----:B------:R-:W-:Y:S02]  /*6280*/  HFMA2 R186, -RZ, RZ, 0, 0 ;  /* 0x00000000ffba7431 */ /* 0x000fe400000001ff */
[C---:B------:R-:W-:Y:S01]  /*6290*/  IMAD.SHL.U32 R0, R184.reuse, 0x4, RZ ;  /* 0x00000004b8007824 */ /* 0x040fe200078e00ff */
[----:B------:R-:W-:Y:S01]  /*62a0*/  UMOV UR44, 0x400 ;  /* 0x00000400002c7882 */ /* 0x000fe20000000000 */
[----:B------:R-:W2:Y:S01]  /*62b0*/  LDC.64 R174, c[0x0][0xcb0] ;  /* 0x00032c00ffae7b82 */ /* 0x000ea20000000a00 */
[C---:B------:R-:W-:Y:S01]  /*62c0*/  LOP3.LUT R7, R5.reuse, 0x320, RZ, 0xc0, !PT ;  /* 0x0000032005077812 */ /* 0x040fe200078ec0ff */
[C---:B------:R-:W-:Y:S01]  /*62d0*/  IMAD.U32 R2, R184.reuse, 0x10000, RZ ;  /* 0x00010000b8027824 */ /* 0x040fe200078e00ff */
[----:B------:R-:W-:Y:S01]  /*62e0*/  LOP3.LUT R5, R5, 0xc0, RZ, 0xc0, !PT ;  /* 0x000000c005057812 */ /* 0x000fe200078ec0ff */
[----:B------:R-:W-:Y:S01]  /*62f0*/  IMAD.MOV.U32 R183, RZ, RZ, RZ ;  /* 0x000000ffffb77224 */ /* 0x000fe200078e00ff */
[----:B------:R-:W-:Y:S01]  /*6300*/  LOP3.LUT R188, R7, 0x400, R188, 0xf8, !PT ;  /* 0x0000040007bc7812 */ /* 0x000fe200078ef8bc */
[----:B------:R-:W-:Y:S01]  /*6310*/  IMAD.MOV R185, RZ, RZ, -R185 ;  /* 0x000000ffffb97224 */ /* 0x000fe200078e0ab9 */
[----:B------:R-:W-:Y:S01]  /*6320*/  LOP3.LUT R5, R5, 0x18, R0, 0xf8, !PT ;  /* 0x0000001805057812 */ /* 0x000fe200078ef800 */
[----:B------:R-:W3:Y:S01]  /*6330*/  LDC.64 R172, c[0x0][0xca8] ;  /* 0x00032a00ffac7b82 */ /* 0x000ee20000000a00 */
[----:B------:R-:W-:Y:S01]  /*6340*/  LOP3.LUT R184, R184, 0x4, RZ, 0xc0, !PT ;  /* 0x00000004b8b87812 */ /* 0x000fe200078ec0ff */
[----:B------:R-:W4:Y:S01]  /*6350*/  LDCU UR63, c[0x0][0x370] ;  /* 0x00006e00ff3f77ac */ /* 0x000f220008000800 */
[----:B------:R-:W-:-:S02]  /*6360*/  LOP3.LUT R188, R188, R5, RZ, 0xfc, !PT ;  /* 0x00000005bcbc7212 */ /* 0x000fc400078efcff */
[----:B------:R-:W-:Y:S01]  /*6370*/  LOP3.LUT R2, R2, 0x200000, RZ, 0xc0, !PT ;  /* 0x0020000002027812 */ /* 0x000fe200078ec0ff */
[----:B------:R-:W2:Y:S01]  /*6380*/  LDCU.64 UR54, c[0x0][0x348] ;  /* 0x00006900ff3677ac */ /* 0x000ea20008000a00 */
[----:B------:R-:W-:Y:S01]  /*6390*/  IADD3 R187, PT, PT, -R184, 0x2, RZ ;  /* 0x00000002b8bb7810 */ /* 0x000fe20007ffe1ff */
[----:B------:R-:W-:Y:S01]  /*63a0*/  IMAD.MOV R184, RZ, RZ, -R184 ;  /* 0x000000ffffb87224 */ /* 0x000fe200078e0ab8 */
[----:B------:R-:W-:Y:S01]  /*63b0*/  LOP3.LUT R189, R177, 0x3, RZ, 0xc0, !PT ;  /* 0x00000003b1bd7812 */ /* 0x000fe200078ec0ff */
[----:B-1----:R-:W-:Y:S01]  /*63c0*/  ULEA UR44, UR4, UR44, 0x18 ;  /* 0x0000002c042c7291 */ /* 0x002fe2000f8ec0ff */
[----:B------:R-:W-:Y:S01]  /*63d0*/  SHF.L.U32 R187, R187, 0x4, RZ ;  /* 0x00000004bbbb7819 */ /* 0x000fe200000006ff */
[----:B------:R-:W1:Y:S01]  /*63e0*/  LDCU.64 UR4, c[0x0][0xc90] ;  /* 0x00019200ff0477ac */ /* 0x000e620008000a00 */
[----:B------:R-:W2:Y:S06]  /*63f0*/  LDCU UR42, c[0x0][0xf0c] ;  /* 0x0001e180ff2a77ac */ /* 0x000eac0008000800 */
[----:B------:R-:W4:Y:S01]  /*6400*/  LDS R3, [UR44+0x100] ;  /* 0x0001002cff037984 */ /* 0x000f220008000800 */
[----:B------:R-:W2:Y:S01]  /*6410*/  LDCU UR39, c[0x0][0xf30] ;  /* 0x0001e600ff2777ac */ /* 0x000ea20008000800 */
[----:B------:R-:W2:Y:S01]  /*6420*/  LDCU.64 UR60, c[0x0][0xc88] ;  /* 0x00019100ff3c77ac */ /* 0x000ea20008000a00 */
[----:B------:R-:W2:Y:S01]  /*6430*/  LDCU.64 UR40, c[0x0][0xf28] ;  /* 0x0001e500ff2877ac */ /* 0x000ea20008000a00 */
[----:B-1----:R-:W-:Y:S01]  /*6440*/  IMAD.U32 R191, RZ, RZ, UR4 ;  /* 0x00000004ffbf7e24 */ /* 0x002fe2000f8e00ff */
[----:B------:R-:W-:Y:S01]  /*6450*/  UIADD3 UR4, UPT, UPT, UR44, 0x200, URZ ;  /* 0x000002002c047890 */ /* 0x000fe2000fffe0ff */
[----:B------:R-:W-:Y:S01]  /*6460*/  IMAD.U32 R190, RZ, RZ, UR5 ;  /* 0x00000005ffbe7e24 */ /* 0x000fe2000f8e00ff */
[----:B------:R-:W1:Y:S04]  /*6470*/  LDCU.128 UR56, c[0x0][0xf10] ;  /* 0x0001e200ff3877ac */ /* 0x000e680008000c00 */
[----:B------:R-:W-:Y:S01]  /*6480*/  IMAD.U32 R181, RZ, RZ, UR4 ;  /* 0x00000004ffb57e24 */ /* 0x000fe2000f8e00ff */
[----:B------:R-:W1:Y:S03]  /*6490*/  LDCU UR62, c[0x0][0x374] ;  /* 0x00006e80ff3e77ac */ /* 0x000e660008000800 */
[----:B------:R-:W-:Y:S01]  /*64a0*/  IMAD R188, R188, 0x2, R181 ;  /* 0x00000002bcbc7824 */ /* 0x000fe200078e02b5 */
[----:B------:R-:W-:Y:S01]  /*64b0*/  UMOV UR43, URZ ;  /* 0x000000ff002b7c82 */ /* 0x000fe20008000000 */
[----:B------:R-:W-:Y:S01]  /*64c0*/  UMOV UR53, URZ ;  /* 0x000000ff00357c82 */ /* 0x000fe20008000000 */
[----:B------:R-:W-:Y:S01]  /*64d0*/  UMOV UR47, URZ ;  /* 0x000000ff002f7c82 */ /* 0x000fe20008000000 */
[----:B-1234-:R-:W-:-:S07]  /*64e0*/  IADD3 R2, PT, PT, R3, R2, RZ ;  /* 0x0000000203027210 */ /* 0x01efce0007ffe0ff */
.L_x_188:
[C---:B------:R-:W-:Y:S02]  /*64f0*/  LEA R0, R183.reuse, UR44, 0x3 ;  /* 0x0000002cb7007c11 */ /* 0x040fe4000f8e18ff */
[----:B------:R-:W-:Y:S02]  /*6500*/  SHF.L.U32 R3, R186, 0x1f, RZ ;  /* 0x0000001fba037819 */ /* 0x000fe400000006ff */
[----:B--2---:R-:W-:Y:S02]  /*6510*/  LEA R5, R183, UR44, 0x4 ;  /* 0x0000002cb7057c11 */ /* 0x004fe4000f8e20ff */
[----:B------:R-:W1:Y:S02]  /*6520*/  SYNCS.PHASECHK.TRANS64.TRYWAIT P0, [R0+URZ+0x80], R3 ;  /* 0x00008003000075a7 */ /* 0x000e6400080011ff */
[----:B-1-3--:R-:W-:Y:S05]  /*6530*/  @!P0 BRA `(.L_x_97) ;  /* 0x000000cc00e88947 */ /* 0x00afea0003800000 */
.L_x_237:
[----:B------:R-:W-:Y:S01]  /*6540*/  R2UR UR7, R192 ;  /* 0x00000000c00772ca */ /* 0x000fe200000e0000 */
[----:B------:R-:W2:Y:S01]  /*6550*/  LDS.128 R4, [R5+0xe0] ;  /* 0x0000e00005047984 */ /* 0x000ea20000000c00 */
[----:B-1----:R-:W-:Y:S01]  /*6560*/  VIADD R0, R0, 0x90 ;  /* 0x0000009000007836 */ /* 0x002fe20000000000 */
[----:B------:R-:W-:Y:S04]  /*6570*/  UISETP.GE.AND UP0, UPT, UR45, 0x1, UPT ;  /* 0x000000012d00788c */ /* 0x000fe8000bf06270 */
[----:B------:R-:W-:Y:S01]  /*6580*/  PRMT R0, RZ, 0x654, R0 ;  /* 0x00000654ff007816 */ /* 0x000fe20000000000 */
[----:B------:R-:W-:Y:S01]  /*6590*/  @!PT LDS RZ, [RZ] ;  /* 0x00000000fffff984 */ /* 0x000fe20000000800 */
[----:B------:R-:W-:Y:S01]  /*65a0*/  @!PT LDS RZ, [RZ] ;  /* 0x00000000fffff984 */ /* 0x000fe20000000800 */
[----:B------:R-:W-:Y:S01]  /*65b0*/  @!PT LDS RZ, [RZ] ;  /* 0x00000000fffff984 */ /* 0x000fe20000000800 */
[----:B------:R-:W-:Y:S01]  /*65c0*/  @!PT LDS RZ, [RZ] ;  /* 0x00000000fffff984 */ /* 0x000fe20000000800 */
[----:B------:R1:W-:Y:S06]  /*65d0*/  MEMBAR.ALL.CTA ;  /* 0x0000000000007992 */ /* 0x0003ec0000008000 */
[----:B-1----:R-:W1:Y:S02]  /*65e0*/  FENCE.VIEW.ASYNC.S ;  /* 0x00000000000073c6 */ /* 0x002e640000000000 */
[----:B-1----:R1:W-:Y:S01]  /*65f0*/  SYNCS.ARRIVE.TRANS64.RED.A1T0 RZ, [R0+URZ], RZ ;  /* 0x000000ff00ff79a7 */ /* 0x0023e200081004ff */
[----:B--2---:R-:W-:Y:S11]  /*6600*/  LOP3.LUT P0, RZ, R6, 0x1, RZ, 0xc0, !PT ;  /* 0x0000000106ff7812 */ /* 0x004ff6000780c0ff */
[----:B------:R-:W-:Y:S02]  /*6610*/  @!UPT UIADD3 URZ, UPT, UPT, URZ, URZ, URZ ;  /* 0x000000fffffff290 */ /* 0x000fe4000fffe0ff */
[----:B------:R-:W-:Y:S01]  /*6620*/  VOTEU.ANY UP1, P0 ;  /* 0x0000000000ff7886 */ /* 0x000fe20000020100 */
[----:B------:R-:W-:Y:S01]  /*6630*/  PLOP3.LUT P0, PT, PT, PT, UP1, 0x80, 0x8 ;  /* 0x000000000008781c */ /* 0x000fe20003f0f018 */
[----:B------:R-:W-:Y:S06]  /*6640*/  UP2UR UR4, UPR, URZ, 0x2 ;  /* 0x00000002ff047883 */ /* 0x000fec0008000000 */
[----:B------:R-:W-:Y:S06]  /*6650*/  IMAD.U32 R193, RZ, RZ, UR4 ;  /* 0x00000004ffc17e24 */ /* 0x000fec000f8e00ff */
[----:B------:R-:W-:Y:S02]  /*6660*/  @P0 SHF.R.U32.HI R3, RZ, 0x10, R5 ;  /* 0x00000010ff030819 */ /* 0x000fe40000011605 */
[----:B------:R-:W-:Y:S02]  /*6670*/  @P0 MOV R8, R4 ;  /* 0x0000000400080202 */ /* 0x000fe40000000f00 */
[----:B------:R-:W-:Y:S02]  /*6680*/  @P0 R2UR UR4, R3 ;  /* 0x00000000030402ca */ /* 0x000fe400000e0000 */
[----:B------:R-:W-:Y:S02]  /*6690*/  @P0 LOP3.LUT R4, R5, 0xffff, RZ, 0xc0, !PT ;  /* 0x0000ffff05040812 */ /* 0x000fe400078ec0ff */
[----:B------:R-:W-:Y:S02]  /*66a0*/  @P0 R2UR UR6, R8 ;  /* 0x00000000080602ca */ /* 0x000fe400000e0000 */
[----:B------:R-:W-:Y:S07]  /*66b0*/  @P0 R2UR UR5, R4 ;  /* 0x00000000040502ca */ /* 0x000fee00000e0000 */
[----:B------:R-:W-:Y:S02]  /*66c0*/  @UP1 UMOV UR7, UR4 ;  /* 0x0000000400071c82 */ /* 0x000fe40008000000 */
[----:B------:R-:W-:Y:S02]  /*66d0*/  IMAD.U32 R192, RZ, RZ, UR7 ;  /* 0x00000007ffc07e24 */ /* 0x000fe4000f8e00ff */
[----:B------:R-:W-:Y:S02]  /*66e0*/  @UP1 UMOV UR38, UR6 ;  /* 0x0000000600261c82 */ /* 0x000fe40008000000 */
[----:B------:R-:W-:Y:S01]  /*66f0*/  @UP1 UMOV UR37, UR5 ;  /* 0x0000000500251c82 */ /* 0x000fe20008000000 */
[----:B-1----:R-:W-:Y:S05]  /*6700*/  BRA.U !UP0, `(.L_x_98) ;  /* 0x0000000108cc7547 */ /* 0x002fea000b800000 */
[----:B------:R-:W1:Y:S01]  /*6710*/  LDCU UR12, c[0x0][0xf20] ;  /* 0x0001e400ff0c77ac */ /* 0x000e620008000800 */
[----:B------:R-:W-:Y:S02]  /*6720*/  UIMAD.WIDE.U32 UR4, UR62, UR59, URZ ;  /* 0x0000003b3e0472a5 */ /* 0x000fe4000f8e00ff */
[----:B------:R-:W-:Y:S02]  /*6730*/  UIMAD.WIDE.U32 UR6, UR63, UR56, URZ ;  /* 0x000000383f0672a5 */ /* 0x000fe4000f8e00ff */
[----:B------:R-:W-:Y:S02]  /*6740*/  UISETP.NE.AND UP0, UPT, UR58, 0x1, UPT ;  /* 0x000000013a00788c */ /* 0x000fe4000bf05270 */
[----:B------:R-:W-:Y:S02]  /*6750*/  UIMAD.WIDE.U32 UR8, UR37, UR59, URZ ;  /* 0x0000003b250872a5 */ /* 0x000fe4000f8e00ff */
[----:B------:R-:W-:Y:S02]  /*6760*/  UISETP.NE.AND UP1, UPT, UR42, 0x1, UPT ;  /* 0x000000012a00788c */ /* 0x000fe4000bf25270 */
[----:B------:R-:W-:Y:S02]  /*6770*/  UIMAD.WIDE.U32 UR10, UR38, UR56, URZ ;  /* 0x00000038260a72a5 */ /* 0x000fe4000f8e00ff */
[----:B------:R-:W-:Y:S01]  /*6780*/  UISETP.NE.AND UP2, UPT, UR45, 0x1, UPT ;  /* 0x000000012d00788c */ /* 0x000fe2000bf45270 */
[----:B------:R-:W-:Y:S02]  /*6790*/  UMOV UR4, UR5 ;  /* 0x0000000500047c82 */ /* 0x000fe40008000000 */
[----:B-1----:R-:W-:Y:S03]  /*67a0*/  USHF.R.U32.HI UR5, URZ, UR12, UR4 ;  /* 0x0000000cff057299 */ /* 0x002fe60008011604 */
[----:B------:R-:W-:Y:S02]  /*67b0*/  UMOV UR4, UR7 ;  /* 0x0000000700047c82 */ /* 0x000fe40008000000 */
[----:B------:R-:W-:Y:S02]  /*67c0*/  USHF.R.U32.HI UR7, URZ, UR57, UR4 ;  /* 0x00000039ff077299 */ /* 0x000fe40008011604 */
[----:B------:R-:W-:Y:S02]  /*67d0*/  USEL UR4, UR62, UR5, !UP0 ;  /* 0x000000053e047287 */ /* 0x000fe4000c000000 */
[----:B------:R-:W-:Y:S01]  /*67e0*/  USEL UR7, UR63, UR7, !UP1 ;  /* 0x000000073f077287 */ /* 0x000fe2000c800000 */
[----:B------:R-:W-:Y:S01]  /*67f0*/  UMOV UR5, UR9 ;  /* 0x0000000900057c82 */ /* 0x000fe20008000000 */
[----:B------:R-:W-:Y:S02]  /*6800*/  UIMAD.WIDE.U32 UR8, UR4, UR40, URZ ;  /* 0x00000028040872a5 */ /* 0x000fe4000f8e00ff */
[----:B------:R-:W-:Y:S03]  /*6810*/  USHF.R.U32.HI UR6, URZ, UR12, UR5 ;  /* 0x0000000cff067299 */ /* 0x000fe60008011605 */
[----:B------:R-:W-:Y:S01]  /*6820*/  UMOV UR5, UR11 ;  /* 0x0000000b00057c82 */ /* 0x000fe20008000000 */
[----:B------:R-:W-:Y:S02]  /*6830*/  UIMAD.WIDE.U32 UR10, UR7, UR40, URZ ;  /* 0x00000028070a72a5 */ /* 0x000fe4000f8e00ff */
[----:B------:R-:W-:Y:S02]  /*6840*/  USEL UR6, UR37, UR6, !UP0 ;  /* 0x0000000625067287 */ /* 0x000fe4000c000000 */
[----:B------:R-:W-:Y:S01]  /*6850*/  USHF.R.U32.HI UR5, URZ, UR57, UR5 ;  /* 0x00000039ff057299 */ /* 0x000fe20008011605 */
[----:B------:R-:W-:Y:S02]  /*6860*/  UMOV UR8, UR9 ;  /* 0x0000000900087c82 */ /* 0x000fe40008000000 */
[----:B------:R-:W-:Y:S01]  /*6870*/  UMOV UR10, UR11 ;  /* 0x0000000b000a7c82 */ /* 0x000fe20008000000 */
[----:B------:R-:W-:Y:S02]  /*6880*/  @UP2 USHF.R.U32.HI UR4, URZ, UR41, UR8 ;  /* 0x00000029ff042299 */ /* 0x000fe40008011608 */
[----:B------:R-:W-:Y:S02]  /*6890*/  @UP2 USHF.R.U32.HI UR7, URZ, UR41, UR10 ;  /* 0x00000029ff072299 */ /* 0x000fe4000801160a */
[----:B------:R-:W-:Y:S02]  /*68a0*/  UIMAD UR4, UR45, UR4, URZ ;  /* 0x000000042d0472a4 */ /* 0x000fe4000f8e02ff */
[----:B------:R-:W-:Y:S02]  /*68b0*/  UIMAD.WIDE.U32 UR10, UR6, UR40, URZ ;  /* 0x00000028060a72a5 */ /* 0x000fe4000f8e00ff */
[----:B------:R-:W-:Y:S02]  /*68c0*/  USEL UR5, UR38, UR5, !UP1 ;  /* 0x0000000526057287 */ /* 0x000fe4000c800000 */
[----:B------:R-:W-:Y:S02]  /*68d0*/  UIMAD UR8, UR45, UR7, URZ ;  /* 0x000000072d0872a4 */ /* 0x000fe4000f8e02ff */
[----:B------:R-:W-:Y:S03]  /*68e0*/  UISETP.GE.AND UP0, UPT, UR6, UR4, UPT ;  /* 0x000000040600728c */ /* 0x000fe6000bf06270 */
[----:B------:R-:W-:Y:S01]  /*68f0*/  UMOV UR4, UR11 ;  /* 0x0000000b00047c82 */ /* 0x000fe20008000000 */
[----:B------:R-:W-:Y:S02]  /*6900*/  UISETP.GE.OR UP0, UPT, UR5, UR8, UP0 ;  /* 0x000000080500728c */ /* 0x000fe40008706670 */
[----:B------:R-:W-:Y:S02]  /*6910*/  USHF.R.U32.HI UR4, URZ, UR41, UR4 ;  /* 0x00000029ff047299 */ /* 0x000fe40008011604 */
[----:B------:R-:W-:Y:S02]  /*6920*/  UIMAD.WIDE.U32 UR8, UR5, UR40, URZ ;  /* 0x00000028050872a5 */ /* 0x000fe4000f8e00ff */
[----:B------:R-:W-:Y:S02]  /*6930*/  USEL UR11, UR6, UR4, !UP2 ;  /* 0x00000004060b7287 */ /* 0x000fe4000d000000 */
[----:B------:R-:W-:Y:S02]  /*6940*/  UIADD3 UR8, UPT, UPT, -UR5, URZ, URZ ;  /* 0x000000ff05087290 */ /* 0x000fe4000fffe1ff */
[----:B------:R-:W-:Y:S01]  /*6950*/  UIADD3 UR10, UPT, UPT, -UR11, URZ, URZ ;  /* 0x000000ff0b0a7290 */ /* 0x000fe2000fffe1ff */
[----:B------:R-:W-:Y:S01]  /*6960*/  @!UP0 UMOV UR4, UR9 ;  /* 0x0000000900048c82 */ /* 0x000fe20008000000 */
[----:B------:R-:W-:Y:S02]  /*6970*/  UIADD3 UR9, UPT, UPT, -UR6, URZ, URZ ;  /* 0x000000ff06097290 */ /* 0x000fe4000fffe1ff */
[----:B------:R-:W-:Y:S02]  /*6980*/  @!UP0 USHF.R.U32.HI UR4, URZ, UR41, UR4 ;  /* 0x00000029ff048299 */ /* 0x000fe40008011604 */
[----:B------:R-:W-:Y:S02]  /*6990*/  UIMAD UR10, UR45, UR10, UR6 ;  /* 0x0000000a2d0a72a4 */ /* 0x000fe4000f8e0206 */
[----:B------:R-:W-:Y:S04]  /*69a0*/  @!UP0 USEL UR4, UR5, UR4, !UP2 ;  /* 0x0000000405048287 */ /* 0x000fe8000d000000 */
[----:B------:R-:W-:Y:S02]  /*69b0*/  @!UP0 UIMAD UR10, UR7, UR10, UR4 ;  /* 0x0000000a070a82a4 */ /* 0x000fe4000f8e0204 */
[----:B------:R-:W-:Y:S02]  /*69c0*/  @!UP0 UIADD3 UR11, UPT, UPT, UR11, -UR4, URZ ;  /* 0x800000040b0b8290 */ /* 0x000fe4000fffe0ff */
[----:B------:R-:W-:Y:S02]  /*69d0*/  UIMAD UR7, UR42, UR8, UR38 ;  /* 0x000000082a0772a4 */ /* 0x000fe4000f8e0226 */
[----:B------:R-:W-:Y:S02]  /*69e0*/  @!UP0 UIMAD UR6, UR11, UR45, UR5 ;  /* 0x0000002d0b0682a4 */ /* 0x000fe4000f8e0205 */
[----:B------:R-:W-:Y:S01]  /*69f0*/  UIMAD UR4, UR58, UR9, UR37 ;  /* 0x000000093a0472a4 */ /* 0x000fe2000f8e0225 */
[----:B------:R-:W-:Y:S02]  /*6a00*/  @!UP0 UMOV UR5, UR10 ;  /* 0x0000000a00058c82 */ /* 0x000fe40008000000 */
[----:B------:R-:W-:Y:S02]  /*6a10*/  UIMAD UR38, UR5, UR42, UR7 ;  /* 0x0000002a052672a4 */ /* 0x000fe4000f8e0207 */
[----:B------:R-:W-:Y:S11]  /*6a20*/  UIMAD UR37, UR6, UR58, UR4 ;  /* 0x0000003a062572a4 */ /* 0x000ff6000f8e0204 */
[----:B------:R-:W-:Y:S01]  /*6a30*/  @!UPT UIADD3 URZ, UPT, UPT, URZ, URZ, URZ ;  /* 0x000000fffffff290 */ /* 0x000fe2000fffe0ff */
.L_x_98:
[----:B------:R-:W-:Y:S01]  /*6a40*/  UISETP.NE.AND UP0, UPT, UR39, 0x1, UPT ;  /* 0x000000012700788c */ /* 0x000fe2000bf05270 */
[----:B------:R-:W-:Y:S01]  /*6a50*/  LOP3.LUT P0, RZ, R181, 0x1b0, RZ, 0xc0, !PT ;  /* 0x000001b0b5ff7812 */ /* 0x000fe2000780c0ff */
[----:B------:R-:W-:Y:S01]  /*6a60*/  USHF.L.U32 UR50, UR27, 0x7, URZ ;  /* 0x000000071b327899 */ /* 0x000fe200080006ff */
[----:B------:R-:W-:Y:S01]  /*6a70*/  BSSY.RECONVERGENT B6, `(.L_x_99) ;  /* 0x0000034000067945 */ /* 0x000fe20003800200 */
[----:B------:R-:W-:Y:S01]  /*6a80*/  USHF.L.U32 UR52, UR24, 0x8, URZ ;  /* 0x0000000818347899 */ /* 0x000fe200080006ff */
[----:B------:R-:W-:Y:S06]  /*6a90*/  IADD3 R183, PT, PT, R183, 0x1, RZ ;  /* 0x00000001b7b77810 */ /* 0x000fec0007ffe0ff */
[----:B------:R-:W1:Y:S01]  /*6aa0*/  @!UP0 LDCU.128 UR12, c[0x0][0xf10] ;  /* 0x0001e200ff0c87ac */ /* 0x000e620008000c00 */
[----:B------:R-:W2:Y:S01]  /*6ab0*/  @!UP0 LDCU UR5, c[0x0][0xf0c] ;  /* 0x0001e180ff0587ac */ /* 0x000ea20008000800 */
[----:B------:R-:W3:Y:S01]  /*6ac0*/  @!UP0 LDCU UR10, c[0x0][0xf20] ;  /* 0x0001e400ff0a87ac */ /* 0x000ee20008000800 */
[----:B-1----:R-:W-:Y:S02]  /*6ad0*/  UIMAD.WIDE.U32 UR8, UR38, UR12, URZ ;  /* 0x0000000c260872a5 */ /* 0x002fe4000f8e00ff */
[----:B------:R-:W-:Y:S02]  /*6ae0*/  UIMAD.WIDE.U32 UR6, UR37, UR15, URZ ;  /* 0x0000000f250672a5 */ /* 0x000fe4000f8e00ff */
[----:B------:R-:W-:Y:S03]  /*6af0*/  @!UP0 UISETP.NE.AND UP1, UPT, UR14, 0x1, UPT ;  /* 0x000000010e00888c */ /* 0x000fe6000bf25270 */
[----:B------:R-:W-:Y:S01]  /*6b00*/  @!UP0 UMOV UR4, UR9 ;  /* 0x0000000900048c82 */ /* 0x000fe20008000000 */
[----:B--2---:R-:W-:Y:S02]  /*6b10*/  @!UP0 UISETP.NE.AND UP2, UPT, UR5, 0x1, UPT ;  /* 0x000000010500888c */ /* 0x004fe4000bf45270 */
[----:B------:R-:W-:Y:S01]  /*6b20*/  @!UP0 USHF.R.U32.HI UR4, URZ, UR13, UR4 ;  /* 0x0000000dff048299 */ /* 0x000fe20008011604 */
[----:B------:R-:W-:Y:S02]  /*6b30*/  @!UP0 UMOV UR6, UR7 ;  /* 0x0000000700068c82 */ /* 0x000fe40008000000 */
[----:B---3--:R-:W-:Y:S02]  /*6b40*/  @!UP0 USHF.R.U32.HI UR6, URZ, UR10, UR6 ;  /* 0x0000000aff068299 */ /* 0x008fe40008011606 */
[----:B------:R-:W-:Y:S02]  /*6b50*/  @!UP0 USEL UR7, UR38, UR4, !UP2 ;  /* 0x0000000426078287 */ /* 0x000fe4000d000000 */
[----:B------:R-:W-:Y:S04]  /*6b60*/  @!UP0 USEL UR6, UR37, UR6, !UP1 ;  /* 0x0000000625068287 */ /* 0x000fe8000c800000 */
[----:B------:R-:W-:Y:S02]  /*6b70*/  @!UP0 UIADD3 UR4, UPT, UPT, -UR7, UR6, URZ ;  /* 0x0000000607048290 */ /* 0x000fe4000fffe1ff */
[----:B------:R-:W-:Y:S02]  /*6b80*/  @!UP0 UIADD3 UR6, UPT, UPT, UR7, -UR6, URZ ;  /* 0x8000000607068290 */ /* 0x000fe4000fffe0ff */
[----:B------:R-:W-:Y:S02]  /*6b90*/  @!UP0 UIMAD UR38, UR4, UR5, UR38 ;  /* 0x00000005042682a4 */ /* 0x000fe4000f8e0226 */
[----:B------:R-:W-:Y:S01]  /*6ba0*/  @!UP0 UIMAD UR37, UR6, UR14, UR37 ;  /* 0x0000000e062582a4 */ /* 0x000fe2000f8e0225 */
[----:B------:R-:W-:Y:S11]  /*6bb0*/  @!P0 BRA `(.L_x_100) ;  /* 0x00000000007c8947 */ /* 0x000ff60003800000 */
[----:B------:R-:W1:Y:S01]  /*6bc0*/  LDCU.64 UR8, c[0x4][0x80] ;  /* 0x01001000ff0877ac */ /* 0x000e620008000a00 */
[----:B------:R-:W-:Y:S01]  /*6bd0*/  MOV R16, 0x0 ;  /* 0x0000000000107802 */ /* 0x000fe20000000f00 */
[----:B------:R-:W-:Y:S02]  /*6be0*/  HFMA2 R12, -RZ, RZ, 0, 5.9604644775390625e-08 ;  /* 0x00000001ff0c7431 */ /* 0x000fe400000001ff */
[----:B------:R-:W-:Y:S01]  /*6bf0*/  IMAD.MOV.U32 R8, RZ, RZ, 0x70 ;  /* 0x00000070ff087424 */ /* 0x000fe200078e00ff */
[----:B------:R2:W3:Y:S01]  /*6c00*/  LDC.64 R14, c[0x4][R16] ;  /* 0x01000000100e7b82 */ /* 0x0004e20000000a00 */
[----:B------:R-:W4:Y:S01]  /*6c10*/  LDCU.64 UR6, c[0x4][0x88] ;  /* 0x01001100ff0677ac */ /* 0x000f220008000a00 */
[----:B------:R-:W-:Y:S01]  /*6c20*/  IMAD.MOV.U32 R13, RZ, RZ, RZ ;  /* 0x000000ffff0d7224 */ /* 0x000fe200078e00ff */
[----:B------:R-:W2:Y:S01]  /*6c30*/  LDCU.64 UR4, c[0x4][0x8] ;  /* 0x01000100ff0477ac */ /* 0x000ea20008000a00 */
[----:B-1----:R-:W-:Y:S01]  /*6c40*/  MOV R5, UR9 ;  /* 0x0000000900057c02 */ /* 0x002fe20008000f00 */
[----:B------:R-:W-:Y:S01]  /*6c50*/  IMAD.U32 R4, RZ, RZ, UR8 ;  /* 0x00000008ff047e24 */ /* 0x000fe2000f8e00ff */
[----:B----4-:R-:W-:Y:S01]  /*6c60*/  MOV R7, UR7 ;  /* 0x0000000700077c02 */ /* 0x010fe20008000f00 */
[----:B------:R-:W-:Y:S01]  /*6c70*/  IMAD.U32 R6, RZ, RZ, UR6 ;  /* 0x00000006ff067e24 */ /* 0x000fe2000f8e00ff */
[----:B--2---:R-:W-:Y:S01]  /*6c80*/  MOV R11, UR5 ;  /* 0x00000005000b7c02 */ /* 0x004fe20008000f00 */
[----:B------:R-:W-:Y:S02]  /*6c90*/  IMAD.U32 R10, RZ, RZ, UR4 ;  /* 0x00000004ff0a7e24 */ /* 0x000fe4000f8e00ff */
[----:B------:R-:W-:Y:S07]  /*6ca0*/  LEPC R20, `(.L_x_101) ;  /* 0x000000001014794e */ /* 0x000fee0000000000 */
[----:B---3-5:R-:W-:Y:S05]  /*6cb0*/  CALL.ABS.NOINC R14 ;  /* 0x000000000e007343 */ /* 0x028fea0003c00000 */
.L_x_101:
[----:B------:R-:W1:Y:S01]  /*6cc0*/  LDCU.64 UR8, c[0x4][0x80] ;  /* 0x01001000ff0877ac */ /* 0x000e620008000a00 */
[----:B------:R-:W2:Y:S01]  /*6cd0*/  LDC.64 R16, c[0x4][R16] ;  /* 0x0100000010107b82 */ /* 0x000ea20000000a00 */
[----:B------:R-:W-:Y:S02]  /*6ce0*/  HFMA2 R12, -RZ, RZ, 0, 5.9604644775390625e-08 ;  /* 0x00000001ff0c7431 */ /* 0x000fe400000001ff */
[----:B------:R-:W-:Y:S02]  /*6cf0*/  IMAD.MOV.U32 R8, RZ, RZ, 0x70 ;  /* 0x00000070ff087424 */ /* 0x000fe400078e00ff */
[----:B------:R-:W-:Y:S01]  /*6d00*/  IMAD.MOV.U32 R13, RZ, RZ, RZ ;  /* 0x000000ffff0d7224 */ /* 0x000fe200078e00ff */
[----:B------:R-:W3:Y:S01]  /*6d10*/  LDCU.64 UR6, c[0x4][0x88] ;  /* 0x01001100ff0677ac */ /* 0x000ee20008000a00 */
[----:B------:R-:W4:Y:S01]  /*6d20*/  LDCU.64 UR4, c[0x4][0x8] ;  /* 0x01000100ff0477ac */ /* 0x000f220008000a00 */
[----:B-1----:R-:W-:Y:S02]  /*6d30*/  MOV R4, UR8 ;  /* 0x0000000800047c02 */ /* 0x002fe40008000f00 */
[----:B------:R-:W-:Y:S02]  /*6d40*/  MOV R5, UR9 ;  /* 0x0000000900057c02 */ /* 0x000fe40008000f00 */
[----:B---3--:R-:W-:Y:S01]  /*6d50*/  MOV R7, UR7 ;  /* 0x0000000700077c02 */ /* 0x008fe20008000f00 */
[----:B------:R-:W-:Y:S01]  /*6d60*/  IMAD.U32 R6, RZ, RZ, UR6 ;  /* 0x00000006ff067e24 */ /* 0x000fe2000f8e00ff */
[----:B----4-:R-:W-:Y:S01]  /*6d70*/  MOV R11, UR5 ;  /* 0x00000005000b7c02 */ /* 0x010fe20008000f00 */
[----:B------:R-:W-:Y:S02]  /*6d80*/  IMAD.U32 R10, RZ, RZ, UR4 ;  /* 0x00000004ff0a7e24 */ /* 0x000fe4000f8e00ff */
[----:B------:R-:W-:Y:S07]  /*6d90*/  LEPC R20, `(.L_x_100) ;  /* 0x000000001014794e */ /* 0x000fee0000000000 */
[----:B--2---:R-:W-:Y:S05]  /*6da0*/  CALL.ABS.NOINC R16 ;  /* 0x0000000010007343 */ /* 0x004fea0003c00000 */
.L_x_100:
[----:B------:R-:W-:Y:S05]  /*6db0*/  BSYNC.RECONVERGENT B6 ;  /* 0x0000000000067941 */ /* 0x000fea0003800200 */
.L_x_99:
[----:B------:R-:W-:Y:S02]  /*6dc0*/  R2UR UR6, R180 ;  /* 0x00000000b40672ca */ /* 0x000fe400000e0000 */
[----:B------:R-:W-:Y:S02]  /*6dd0*/  R2UR UR5, R191 ;  /* 0x00000000bf0572ca */ /* 0x000fe400000e0000 */
[----:B------:R-:W-:Y:S02]  /*6de0*/  R2UR UR4, R190 ;  /* 0x00000000be0472ca */ /* 0x000fe400000e0000 */
[----:B------:R-:W-:Y:S02]  /*6df0*/  ISETP.NE.U32.AND P4, PT, R174, RZ, PT ;  /* 0x000000ffae00720c */ /* 0x000fe40003f85070 */
[----:B------:R-:W-:Y:S02]  /*6e00*/  ISETP.NE.U32.AND P2, PT, RZ, UR60, PT ;  /* 0x0000003cff007c0c */ /* 0x000fe4000bf45070 */
[----:B------:R-:W-:Y:S02]  /*6e10*/  ISETP.NE.AND.EX P4, PT, R175, RZ, PT, P4 ;  /* 0x000000ffaf00720c */ /* 0x000fe40003f85340 */
[----:B------:R-:W-:Y:S01]  /*6e20*/  ISETP.NE.AND.EX P2, PT, RZ, UR61, PT, P2 ;  /* 0x0000003dff007c0c */ /* 0x000fe2000bf45320 */
[----:B------:R-:W-:Y:S02]  /*6e30*/  UISETP.NE.AND UP2, UPT, UR6, URZ, UPT ;  /* 0x000000ff0600728c */ /* 0x000fe4000bf45270 */
[----:B------:R-:W-:Y:S04]  /*6e40*/  UISETP.NE.U32.AND UP0, UPT, UR5, URZ, UPT ;  /* 0x000000ff0500728c */ /* 0x000fe8000bf05070 */
[----:B------:R-:W-:Y:S01]  /*6e50*/  UISETP.NE.AND.EX UP1, UPT, UR4, URZ, UPT, UP0 ;  /* 0x000000ff0400728c */ /* 0x000fe2000bf25300 */
[----:B------:R-:W-:Y:S01]  /*6e60*/  PLOP3.LUT P1, PT, PT, PT, UP2, 0x80, 0x8 ;  /* 0x000000000008781c */ /* 0x000fe20003f2f028 */
[----:B------:R-:W-:Y:S03]  /*6e70*/  UPLOP3.LUT UP0, UPT, UPT, UPT, UPT, 0x40, 0x4 ;  /* 0x000000000004789c */ /* 0x000fe60003f0e870 */
[----:B------:R-:W-:Y:S06]  /*6e80*/  @UP2 UPLOP3.LUT UP0, UPT, UPT, UPT, UP1, 0x80, 0x8 ;  /* 0x000000000008289c */ /* 0x000fec0003f0f010 */
[----:B------:R-:W-:Y:S01]  /*6e90*/  PLOP3.LUT P0, PT, PT, PT, UP0, 0x80, 0x8 ;  /* 0x000000000008781c */ /* 0x000fe20003f0f008 */
[----:B------:R-:W-:Y:S01]  /*6ea0*/  @!UPT UIADD3 URZ, UPT, UPT, URZ, URZ, URZ ;  /* 0x000000fffffff290 */ /* 0x000fe2000fffe0ff */
[----:B------:R-:W-:Y:S11]  /*6eb0*/  BRA.U !UP1, `(.L_x_102) ;  /* 0x0000000109407547 */ /* 0x000ff6000b800000 */
[----:B------:R-:W-:Y:S01]  /*6ec0*/  UISETP.NE.U32.AND UP0, UPT, UR60, URZ, UPT ;  /* 0x000000ff3c00728c */ /* 0x000fe2000bf05070 */
[----:B------:R-:W-:Y:S01]  /*6ed0*/  R2UR UR6, R191 ;  /* 0x00000000bf0672ca */ /* 0x000fe200000e0000 */
[----:B------:R-:W1:Y:S01]  /*6ee0*/  LDCU.64 UR8, c[0x0][0x358] ;  /* 0x00006b00ff0877ac */ /* 0x000e620008000a00 */
[----:B------:R-:W-:Y:S02]  /*6ef0*/  HFMA2 R176, -RZ, RZ, 0, 5.9604644775390625e-08 ;  /* 0x00000001ffb07431 */ /* 0x000fe400000001ff */
[----:B------:R-:W-:Y:S01]  /*6f00*/  IMAD.MOV.U32 R0, RZ, RZ, 0x1 ;  /* 0x00000001ff007424 */ /* 0x000fe200078e00ff */
[----:B------:R-:W-:Y:S06]  /*6f10*/  UISETP.NE.AND.EX UP0, UPT, UR61, URZ, UPT, UP0 ;  /* 0x000000ff3d00728c */ /* 0x000fec000bf05300 */
[----:B------:R-:W-:Y:S05]  /*6f20*/  PLOP3.LUT P3, PT, PT, PT, UP0, 0x80, 0x8 ;  /* 0x000000000008781c */ /* 0x000fea0003f6f008 */
[----:B------:R-:W2:Y:S01]  /*6f30*/  @UP0 LDCU.64 UR4, c[0x0][0xc88] ;  /* 0x00019100ff0407ac */ /* 0x000ea20008000a00 */
[----:B------:R-:W-:Y:S07]  /*6f40*/  @UP0 UIMAD UR6, UR36, UR6, URZ ;  /* 0x00000006240602a4 */ /* 0x000fee000f8e02ff */
[----:B------:R-:W-:Y:S01]  /*6f50*/  @!P3 PRMT R176, R0, 0x7610, R176 ;  /* 0x0000761000b0b816 */ /* 0x000fe200000000b0 */
[----:B--2---:R-:W-:Y:S06]  /*6f60*/  @UP0 UIMAD.WIDE UR4, UR6, 0x4, UR4 ;  /* 0x00000004060408a5 */ /* 0x004fec000f8e0204 */
[----:B------:R-:W-:Y:S02]  /*6f70*/  IMAD.U32 R4, RZ, RZ, UR4 ;  /* 0x00000004ff047e24 */ /* 0x000fe4000f8e00ff */
[----:B------:R-:W-:Y:S03]  /*6f80*/  IMAD.U32 R5, RZ, RZ, UR5 ;  /* 0x00000005ff057e24 */ /* 0x000fe6000f8e00ff */
[----:B------:R-:W2:Y:S02]  /*6f90*/  @!UP0 LDCU UR4, c[0x0][0xc80] ;  /* 0x00019000ff0487ac */ /* 0x000ea40008000800 */
[----:B-1---5:R1:W5:Y:S02]  /*6fa0*/  @P3 LDG.E R133, desc[UR8][R4.64] ;  /* 0x0000000804853981 */ /* 0x022364000c1e1900 */
[----:B-12---:R-:W-:Y:S02]  /*6fb0*/  @!P3 MOV R133, UR4 ;  /* 0x000000040085bc02 */ /* 0x006fe40008000f00 */
.L_x_102:
[----:B------:R-:W-:Y:S05]  /*6fc0*/  @!P4 BRA `(.L_x_103) ;  /* 0x000000000024c947 */ /* 0x000fea0003800000 */
[----:B------:R-:W-:Y:S01]  /*6fd0*/  ISETP.NE.U32.AND P3, PT, R172, RZ, PT ;  /* 0x000000ffac00720c */ /* 0x000fe20003f65070 */
[----:B------:R-:W1:Y:S03]  /*6fe0*/  LDCU.64 UR4, c[0x0][0x358] ;  /* 0x00006b00ff0477ac */ /* 0x000e660008000a00 */
[----:B------:R-:W-:Y:S11]  /*6ff0*/  ISETP.NE.AND.EX P3, PT, R173, RZ, PT, P3 ;  /* 0x000000ffad00720c */ /* 0x000ff60003f65330 */
[----:B------:R-:W-:Y:S02]  /*7000*/  @!UPT UIADD3 URZ, UPT, UPT, URZ, URZ, URZ ;  /* 0x000000fffffff290 */ /* 0x000fe4000fffe0ff */
[----:B------:R-:W2:Y:S01]  /*7010*/  @P3 LDC.64 R4, c[0x0][0xca8] ;  /* 0x00032a00ff043b82 */ /* 0x000ea20000000a00 */
[----:B------:R-:W-:Y:S04]  /*7020*/  @P3 IMAD R0, R174, UR36, RZ ;  /* 0x00000024ae003c24 */ /* 0x000fe8000f8e02ff */
[----:B--2---:R-:W-:Y:S05]  /*7030*/  @P3 IMAD.WIDE R4, R0, 0x4, R4 ;  /* 0x0000000400043825 */ /* 0x004fea00078e0204 */
[----:B-1---5:R1:W5:Y:S02]  /*7040*/  @P3 LDG.E R130, desc[UR4][R4.64] ;  /* 0x0000000404823981 */ /* 0x022364000c1e1900 */
[----:B-1----:R-:W2:Y:S02]  /*7050*/  @!P3 LDC R130, c[0x0][0xca0] ;  /* 0x00032800ff82bb82 */ /* 0x002ea40000000800 */
.L_x_103:
[----:B-----5:R-:W-:Y:S01]  /*7060*/  FSETP.NEU.AND P3, PT, R133, RZ, PT ;  /* 0x000000ff8500720b */ /* 0x020fe20003f6d000 */
[----:B------:R-:W-:Y:S01]  /*7070*/  IMAD.U32 R3, RZ, RZ, UR43 ;  /* 0x0000002bff037e24 */ /* 0x000fe2000f8e00ff */
[----:B------:R-:W-:Y:S01]  /*7080*/  SEL R5, RZ, 0xffffffff, P2 ;  /* 0xffffffffff057807 */ /* 0x000fe20001000000 */
[----:B------:R-:W-:Y:S01]  /*7090*/  IMAD.SHL.U32 R197, R185, 0x10, RZ ;  /* 0x00000010b9c57824 */ /* 0x000fe200078e00ff */
[----:B------:R-:W-:Y:S01]  /*70a0*/  @P1 LOP3.LUT P2, RZ, R176, 0xff, RZ, 0xc0, !PT ;  /* 0x000000ffb0ff1812 */ /* 0x000fe2000784c0ff */
[----:B------:R-:W-:Y:S01]  /*70b0*/  IMAD R131, R3, 0xc0, R2 ;  /* 0x000000c003837824 */ /* 0x000fe200078e0202 */
[----:B------:R-:W-:Y:S01]  /*70c0*/  @P1 SEL R0, RZ, 0xffffffff, P3 ;  /* 0xffffffffff001807 */ /* 0x000fe20001800000 */
[----:B------:R-:W-:Y:S01]  /*70d0*/  IMAD.SHL.U32 R139, R184, 0x10, RZ ;  /* 0x00000010b88b7824 */ /* 0x000fe200078e00ff */
[----:B------:R-:W-:Y:S01]  /*70e0*/  LOP3.LUT P4, R182, R176, 0xff, RZ, 0xc0, !PT ;  /* 0x000000ffb0b67812 */ /* 0x000fe2000788c0ff */
[----:B------:R-:W-:Y:S01]  /*70f0*/  IMAD.IADD R198, R188, 0x1, R197 ;  /* 0x00000001bcc67824 */ /* 0x000fe200078e02c5 */
[C---:B------:R-:W-:Y:S01]  /*7100*/  @P0 SEL R0, R5.reuse, R0, !P2 ;  /* 0x0000000005000207 */ /* 0x040fe20005000000 */
[----:B------:R-:W-:Y:S01]  /*7110*/  BSSY B1, `(.L_x_104) ;  /* 0x000004d000017945 */ /* 0x000fe20003800000 */
[----:B------:R-:W-:Y:S01]  /*7120*/  PLOP3.LUT P2, PT, PT, PT, UP1, 0x80, 0x8 ;  /* 0x000000000008781c */ /* 0x000fe20003f4f018 */
[----:B------:R-:W-:Y:S01]  /*7130*/  IMAD.MOV.U32 R138, RZ, RZ, 0x1 ;  /* 0x00000001ff8a7424 */ /* 0x000fe200078e00ff */
[----:B------:R-:W-:Y:S01]  /*7140*/  @P1 LOP3.LUT R0, R0, 0x1, RZ, 0xc0, !PT ;  /* 0x0000000100001812 */ /* 0x000fe200078ec0ff */
[----:B------:R-:W-:Y:S01]  /*7150*/  IMAD.MOV.U32 R137, RZ, RZ, RZ ;  /* 0x000000ffff897224 */ /* 0x000fe200078e00ff */
[----:B------:R-:W-:Y:S02]  /*7160*/  CS2R R146, SRZ ;  /* 0x0000000000927805 */ /* 0x000fe4000001ff00 */
[----:B------:R-:W-:Y:S02]  /*7170*/  CS2R R144, SRZ ;  /* 0x0000000000907805 */ /* 0x000fe4000001ff00 */
[----:B------:R-:W-:Y:S01]  /*7180*/  ISETP.NE.U32.OR P5, PT, R0, 0x1, !P1 ;  /* 0x000000010000780c */ /* 0x000fe20004fa5470 */
[----:B------:R-:W-:Y:S01]  /*7190*/  IMAD.U32 R0, RZ, RZ, UR43 ;  /* 0x0000002bff007e24 */ /* 0x000fe2000f8e00ff */
[----:B------:R-:W-:Y:S02]  /*71a0*/  CS2R R142, SRZ ;  /* 0x00000000008e7805 */ /* 0x000fe4000001ff00 */
[----:B------:R-:W-:Y:S02]  /*71b0*/  CS2R R140, SRZ ;  /* 0x00000000008c7805 */ /* 0x000fe4000001ff00 */
[----:B------:R-:W-:Y:S02]  /*71c0*/  P2R R194, PR, RZ, 0x20 ;  /* 0x00000020ffc27803 */ /* 0x000fe40000000000 */
[----:B------:R-:W-:Y:S02]  /*71d0*/  CS2R R150, SRZ ;  /* 0x0000000000967805 */ /* 0x000fe4000001ff00 */
[----:B------:R-:W-:Y:S02]  /*71e0*/  SHF.L.U32 R4, R0, 0x1f, RZ ;  /* 0x0000001f00047819 */ /* 0x000fe400000006ff */
[----:B------:R-:W-:Y:S02]  /*71f0*/  CS2R R148, SRZ ;  /* 0x0000000000947805 */ /* 0x000fe4000001ff00 */
[----:B------:R-:W-:Y:S02]  /*7200*/  SEL R0, RZ, 0xffffffff, P3 ;  /* 0xffffffffff007807 */ /* 0x000fe40001800000 */
[----:B------:R-:W-:Y:S02]  /*7210*/  CS2R R154, SRZ ;  /* 0x00000000009a7805 */ /* 0x000fe4000001ff00 */
[----:B------:R-:W-:Y:S02]  /*7220*/  CS2R R152, SRZ ;  /* 0x0000000000987805 */ /* 0x000fe4000001ff00 */
[----:B------:R-:W-:Y:S02]  /*7230*/  CS2R R158, SRZ ;  /* 0x00000000009e7805 */ /* 0x000fe4000001ff00 */
[----:B------:R-:W-:Y:S02]  /*7240*/  @P2 SEL R0, R5, R0, !P4 ;  /* 0x0000000005002207 */ /* 0x000fe40006000000 */
[----:B------:R-:W-:Y:S02]  /*7250*/  CS2R R156, SRZ ;  /* 0x00000000009c7805 */ /* 0x000fe4000001ff00 */
[----:B------:R-:W-:Y:S02]  /*7260*/  @P5 SHF.L.U32 R6, RZ, 0x1f, RZ ;  /* 0x0000001fff065819 */ /* 0x000fe400000006ff */
[----:B------:R-:W-:Y:S02]  /*7270*/  CS2R R162, SRZ ;  /* 0x0000000000a27805 */ /* 0x000fe4000001ff00 */
[----:B------:R-:W-:Y:S02]  /*7280*/  ISETP.NE.AND P2, PT, RZ, UR43, PT ;  /* 0x0000002bff007c0c */ /* 0x000fe4000bf45270 */
[----:B------:R-:W-:Y:S01]  /*7290*/  CS2R R160, SRZ ;  /* 0x0000000000a07805 */ /* 0x000fe2000001ff00 */
[----:B------:R-:W1:Y:S01]  /*72a0*/  @P5 SYNCS.PHASECHK.TRANS64.TRYWAIT P1, [UR44+0x30], R6 ;  /* 0x00003006ff0055a7 */ /* 0x000e62000802112c */
[----:B------:R-:W-:Y:S02]  /*72b0*/  LOP3.LUT R0, R0, 0x1, RZ, 0xc0, !PT ;  /* 0x0000000100007812 */ /* 0x000fe400078ec0ff */
[----:B------:R-:W-:Y:S02]  /*72c0*/  CS2R R166, SRZ ;  /* 0x0000000000a67805 */ /* 0x000fe4000001ff00 */
[----:B------:R-:W-:Y:S02]  /*72d0*/  SEL R212, RZ, 0x60, P2 ;  /* 0x00000060ffd47807 */ /* 0x000fe40001000000 */
[----:B------:R-:W-:Y:S02]  /*72e0*/  CS2R R164, SRZ ;  /* 0x0000000000a47805 */ /* 0x000fe4000001ff00 */
[----:B------:R-:W-:Y:S02]  /*72f0*/  ISETP.NE.U32.AND P3, PT, R0, 0x1, PT ;  /* 0x000000010000780c */ /* 0x000fe40003f65070 */
[----:B------:R-:W-:Y:S02]  /*7300*/  CS2R R170, SRZ ;  /* 0x0000000000aa7805 */ /* 0x000fe4000001ff00 */
[----:B------:R-:W-:Y:S01]  /*7310*/  CS2R R168, SRZ ;  /* 0x0000000000a87805 */ /* 0x000fe2000001ff00 */
[----:B------:R-:W-:Y:S01]  /*7320*/  IMAD.IADD R213, R131, 0x1, R212 ;  /* 0x0000000183d57824 */ /* 0x000fe200078e02d4 */
[----:B------:R-:W-:Y:S01]  /*7330*/  P2R R199, PR, RZ, 0x8 ;  /* 0x00000008ffc77803 */ /* 0x000fe20000000000 */
[----:B------:R-:W-:Y:S02]  /*7340*/  IMAD.IADD R196, R188, 0x1, R139 ;  /* 0x00000001bcc47824 */ /* 0x000fe400078e028b */
[----:B------:R-:W-:Y:S01]  /*7350*/  VIADD R212, R212, UR52 ;  /* 0x00000034d4d47c36 */ /* 0x000fe20008000000 */
[----:B------:R-:W-:Y:S01]  /*7360*/  SHF.R.U32.HI R0, RZ, 0x15, R213 ;  /* 0x00000015ff007819 */ /* 0x000fe200000116d5 */
[----:B------:R-:W-:Y:S01]  /*7370*/  IMAD.IADD R195, R187, 0x1, R198 ;  /* 0x00000001bbc37824 */ /* 0x000fe200078e02c6 */
[----:B------:R3:W4:Y:S02]  /*7380*/  SYNCS.PHASECHK.TRANS64.TRYWAIT P0, [UR44+0xa0], R4 ;  /* 0x0000a004ff0075a7 */ /* 0x000724000800112c */
[----:B------:R-:W-:Y:S02]  /*7390*/  LOP3.LUT R200, R0, 0x3, RZ, 0xc0, !PT ;  /* 0x0000000300c87812 */ /* 0x000fe400078ec0ff */
[----:B-1----:R-:W-:Y:S01]  /*73a0*/  @P5 SEL R138, RZ, 0x1, !P1 ;  /* 0x00000001ff8a5807 */ /* 0x002fe20004800000 */
[----:B---3--:R-:W-:Y:S06]  /*73b0*/  @!P5 BRA `(.L_x_105) ;  /* 0x000000000088d947 */ /* 0x008fec0003800000 */
[----:B------:R-:W-:Y:S01]  /*73c0*/  IMAD.MOV.U32 R147, RZ, RZ, RZ ;  /* 0x000000ffff937224 */ /* 0x000fe200078e00ff */
[----:B------:R-:W-:Y:S01]  /*73d0*/  ISETP.NE.AND P1, PT, R138, RZ, PT ;  /* 0x000000ff8a00720c */ /* 0x000fe20003f25270 */
[----:B------:R-:W-:Y:S01]  /*73e0*/  BSSY B0, `(.L_x_106) ;  /* 0x0000014000007945 */ /* 0x000fe20003800000 */
[----:B------:R-:W-:Y:S02]  /*73f0*/  CS2R R170, SRZ ;  /* 0x0000000000aa7805 */ /* 0x000fe4000001ff00 */
        /* <DEDUP_REMOVED lines=13> */
[----:B------:R-:W-:Y:S01]  /*74d0*/  CS2R R144, SRZ ;  /* 0x0000000000907805 */ /* 0x000fe2000001ff00 */
[----:B------:R-:W-:Y:S06]  /*74e0*/  @P1 BRA `(.L_x_107) ;  /* 0x00000000000c1947 */ /* 0x000fec0003800000 */
[----:B------:R-:W-:Y:S04]  /*74f0*/  SHF.L.U32 R6, RZ, 0x1f, RZ ;  /* 0x0000001fff067819 */ /* 0x000fe800000006ff */
[----:B------:R-:W1:Y:S02]  /*7500*/  SYNCS.PHASECHK.TRANS64.TRYWAIT P1, [UR44+0x30], R6 ;  /* 0x00003006ff0075a7 */ /* 0x000e64000802112c */
[----:B-1----:R-:W-:Y:S05]  /*7510*/  @!P1 BRA `(.L_x_108) ;  /* 0x000000c000049947 */ /* 0x002fea0003800000 */
.L_x_107:
[----:B------:R-:W-:Y:S05]  /*7520*/  BSYNC B0 ;  /* 0x0000000000007941 */ /* 0x000fea0003800000 */
.L_x_106:
[----:B------:R-:W-:Y:S01]  /*7530*/  ISETP.NE.AND P1, PT, R199, RZ, PT ;  /* 0x000000ffc700720c */ /* 0x000fe20003f25270 */
[----:B------:R-:W-:Y:S11]  /*7540*/  HFMA2 R137, -RZ, RZ, 0, 5.9604644775390625e-08 ;  /* 0x00000001ff897431 */ /* 0x000ff600000001ff */
[----:B------:R-:W-:Y:S01]  /*7550*/  @!UPT UIADD3 URZ, UPT, UPT, URZ, URZ, URZ ;  /* 0x000000fffffff290 */ /* 0x000fe2000fffe0ff */
[----:B------:R3:W1:Y:S04]  /*7560*/  @P1 LDS.128 R168, [R188] ;  /* 0x00000000bca81984 */ /* 0x0006680000000c00 */
[----:B------:R3:W1:Y:S04]  /*7570*/  @P1 LDS.128 R164, [R198+0x10] ;  /* 0x00001000c6a41984 */ /* 0x0006680000000c00 */
[----:B------:R3:W1:Y:S04]  /*7580*/  @P1 LDS.128 R160, [R196+0x20] ;  /* 0x00002000c4a01984 */ /* 0x0006680000000c00 */
[----:B------:R3:W1:Y:S04]  /*7590*/  @P1 LDS.128 R156, [R195+0x10] ;  /* 0x00001000c39c1984 */ /* 0x0006680000000c00 */
[----:B------:R3:W1:Y:S04]  /*75a0*/  @P1 LDS.128 R152, [R188+0x1000] ;  /* 0x00100000bc981984 */ /* 0x0006680000000c00 */
[----:B------:R3:W1:Y:S04]  /*75b0*/  @P1 LDS.128 R148, [R198+0x1010] ;  /* 0x00101000c6941984 */ /* 0x0006680000000c00 */
[----:B------:R3:W1:Y:S04]  /*75c0*/  @P1 LDS.128 R140, [R196+0x1020] ;  /* 0x00102000c48c1984 */ /* 0x0006680000000c00 */
[----:B------:R3:W1:Y:S02]  /*75d0*/  @P1 LDS.128 R144, [R195+0x1010] ;  /* 0x00101000c3901984 */ /* 0x0006640000000c00 */
.L_x_105:
[----:B------:R-:W-:Y:S05]  /*75e0*/  BSYNC B1 ;  /* 0x0000000000017941 */ /* 0x000fea0003800000 */
.L_x_104:
[----:B------:R-:W-:Y:S02]  /*75f0*/  ISETP.NE.AND P1, PT, R189, R200, PT ;  /* 0x000000c8bd00720c */ /* 0x000fe40003f25270 */
[----:B------:R-:W-:Y:S01]  /*7600*/  MOV R55, RZ ;  /* 0x000000ff00377202 */ /* 0x000fe20000000f00 */
[----:B----4-:R-:W-:Y:S10]  /*7610*/  @P0 BRA `(.L_x_109) ;  /* 0x0000000000080947 */ /* 0x010ff40003800000 */
[----:B------:R-:W4:Y:S02]  /*7620*/  SYNCS.PHASECHK.TRANS64.TRYWAIT P0, [UR44+0xa0], R4 ;  /* 0x0000a004ff0075a7 */ /* 0x000f24000800112c */
[----:B----4-:R-:W-:Y:S05]  /*7630*/  @!P0 BRA `(.L_x_110) ;  /* 0x000000bc00d48947 */ /* 0x010fea0003800000 */
.L_x_109:
[----:B------:R-:W-:Y:S01]  /*7640*/  IMAD.MOV.U32 R54, RZ, RZ, RZ ;  /* 0x000000ffff367224 */ /* 0x000fe200078e00ff */
        /* <DEDUP_REMOVED lines=32> */
[----:B------:R-:W-:Y:S11]  /*7850*/  LOP3.LUT P0, RZ, R0, 0x3, R177, 0x48, !PT ;  /* 0x0000000300ff7812 */ /* 0x000ff600078048b1 */
[----:B------:R-:W-:Y:S02]  /*7860*/  @!UPT UIADD3 URZ, UPT, UPT, URZ, URZ, URZ ;  /* 0x000000fffffff290 */ /* 0x000fe4000fffe0ff */
[----:B------:R-:W-:Y:S05]  /*7870*/  @!P0 BRA `(.L_x_112) ;  /* 0x0000000000408947 */ /* 0x000fea0003800000 */
[----:B------:R-:W4:Y:S01]  /*7880*/  LDCU.64 UR8, c[0x4][0x70] ;  /* 0x01000e00ff0877ac */ /* 0x000f220008000a00 */
[----:B------:R-:W-:Y:S01]  /*7890*/  MOV R15, 0x0 ;  /* 0x00000000000f7802 */ /* 0x000fe20000000f00 */
[----:B------:R-:W-:Y:S02]  /*78a0*/  HFMA2 R12, -RZ, RZ, 0, 5.9604644775390625e-08 ;  /* 0x00000001ff0c7431 */ /* 0x000fe400000001ff */
[----:B------:R-:W-:Y:S02]  /*78b0*/  IMAD.MOV.U32 R8, RZ, RZ, 0x192 ;  /* 0x00000192ff087424 */ /* 0x000fe400078e00ff */
[----:B------:R-:W-:Y:S01]  /*78c0*/  IMAD.MOV.U32 R13, RZ, RZ, RZ ;  /* 0x000000ffff0d7224 */ /* 0x000fe200078e00ff */
[----:B------:R-:W5:Y:S01]  /*78d0*/  LDCU.64 UR6, c[0x4][0x78] ;  /* 0x01000f00ff0677ac */ /* 0x000f620008000a00 */
[----:B------:R-:W2:Y:S01]  /*78e0*/  LDC.64 R14, c[0x4][R15] ;  /* 0x010000000f0e7b82 */ /* 0x000ea20000000a00 */
[----:B------:R-:W3:Y:S01]  /*78f0*/  LDCU.64 UR4, c[0x4][0x10] ;  /* 0x01000200ff0477ac */ /* 0x000ee20008000a00 */
[----:B----4-:R-:W-:Y:S01]  /*7900*/  MOV R5, UR9 ;  /* 0x0000000900057c02 */ /* 0x010fe20008000f00 */
[----:B-1----:R-:W-:Y:S01]  /*7910*/  IMAD.U32 R4, RZ, RZ, UR8 ;  /* 0x00000008ff047e24 */ /* 0x002fe2000f8e00ff */
[----:B-----5:R-:W-:Y:S01]  /*7920*/  MOV R7, UR7 ;  /* 0x0000000700077c02 */ /* 0x020fe20008000f00 */
[----:B------:R-:W-:Y:S01]  /*7930*/  IMAD.U32 R6, RZ, RZ, UR6 ;  /* 0x00000006ff067e24 */ /* 0x000fe2000f8e00ff */
[----:B---3--:R-:W-:Y:S01]  /*7940*/  MOV R11, UR5 ;  /* 0x00000005000b7c02 */ /* 0x008fe20008000f00 */
[----:B------:R-:W-:Y:S02]  /*7950*/  IMAD.U32 R10, RZ, RZ, UR4 ;  /* 0x00000004ff0a7e24 */ /* 0x000fe4000f8e00ff */
[----:B------:R-:W-:Y:S07]  /*7960*/  LEPC R20, `(.L_x_112) ;  /* 0x000000001014794e */ /* 0x000fee0000000000 */
[----:B--2---:R-:W-:Y:S05]  /*7970*/  CALL.ABS.NOINC R14 ;  /* 0x000000000e007343 */ /* 0x004fea0003c00000 */
.L_x_112:
[----:B------:R-:W-:Y:S05]  /*7980*/  WARPSYNC.ALL ;  /* 0x0000000000007948 */ /* 0x000fea0003800000 */
[C---:B------:R-:W-:Y:S01]  /*7990*/  R2UR UR4, R213.reuse ;  /* 0x00000000d50472ca */ /* 0x040fe200000e0000 */
[----:B------:R-:W-:Y:S05]  /*79a0*/  VIADD R0, R213, 0x80 ;  /* 0x00000080d5007836 */ /* 0x000fea0000000000 */
[----:B------:R-:W-:Y:S04]  /*79b0*/  SHF.R.U32.HI R0, RZ, 0x15, R0 ;  /* 0x00000015ff007819 */ /* 0x000fe80000011600 */
[----:B------:R-:W-:Y:S03]  /*79c0*/  LOP3.LUT P0, RZ, R0, 0x3, R177, 0x48, !PT ;  /* 0x0000000300ff7812 */ /* 0x000fe600078048b1 */
[----:B------:R-:W4:Y:S10]  /*79d0*/  LDTM.x32 R24, tmem[UR4] ;  /* 0x00000004001879ee */ /* 0x000f3400082c0000 */
[----:B----4-:R-:W-:Y:S05]  /*79e0*/  @!P0 BRA `(.L_x_113) ;  /* 0x0000000000408947 */ /* 0x010fea0003800000 */
        /* <DEDUP_REMOVED lines=16> */
.L_x_113:
[----:B------:R-:W-:Y:S05]  /*7af0*/  WARPSYNC.ALL ;  /* 0x0000000000007948 */ /* 0x000fea0003800000 */
[----:B------:R-:W-:Y:S11]  /*7b00*/  R2UR UR4, R213 ;  /* 0x00000000d50472ca */ /* 0x000ff600000e0000 */
[----:B------:R-:W-:Y:S02]  /*7b10*/  @!UPT UIADD3 URZ, UPT, UPT, URZ, URZ, URZ ;  /* 0x000000fffffff290 */ /* 0x000fe4000fffe0ff */
[----:B------:R-:W4:Y:S02]  /*7b20*/  LDTM.x32 R56, tmem[UR4+0x80] ;  /* 0x00008004003879ee */ /* 0x000f2400082c0000 */
[----:B----4-:R-:W-:Y:S01]  /*7b30*/  NOP ;  /* 0x0000000000007918 */ /* 0x010fe20000000000 */
.L_x_111:
[----:B-1----:R-:W-:Y:S01]  /*7b40*/  SHF.L.U32 R132, R168, 0x10, RZ ;  /* 0x00000010a8847819 */ /* 0x002fe200000006ff */
[----:B--2---:R-:W-:Y:S01]  /*7b50*/  FMUL R0, R130, R24 ;  /* 0x0000001882007220 */ /* 0x004fe20000400000 */
[----:B------:R-:W-:Y:S01]  /*7b60*/  LOP3.LUT R134, R168, 0xffff0000, RZ, 0xc0, !PT ;  /* 0xffff0000a8867812 */ /* 0x000fe200078ec0ff */
[C---:B------:R-:W-:Y:S01]  /*7b70*/  FMUL R3, R130.reuse, R25 ;  /* 0x0000001982037220 */ /* 0x040fe20000400000 */
[----:B------:R-:W-:Y:S01]  /*7b80*/  SHF.L.U32 R135, R169, 0x10, RZ ;  /* 0x00000010a9877819 */ /* 0x000fe200000006ff */
[----:B------:R-:W-:Y:S01]  /*7b90*/  FMUL R4, R130, R26 ;  /* 0x0000001a82047220 */ /* 0x000fe20000400000 */
[----:B------:R-:W-:Y:S01]  /*7ba0*/  LOP3.LUT R136, R165, 0xffff0000, RZ, 0xc0, !PT ;  /* 0xffff0000a5887812 */ /* 0x000fe200078ec0ff */
[----:B------:R-:W-:Y:S01]  /*7bb0*/  FFMA R0, R133, R132, R0 ;  /* 0x0000008485007223 */ /* 0x000fe20000000000 */
[----:B------:R-:W-:Y:S01]  /*7bc0*/  LOP3.LUT R132, R169, 0xffff0000, RZ, 0xc0, !PT ;  /* 0xffff0000a9847812 */ /* 0x000fe200078ec0ff */
[C---:B------:R-:W-:Y:S01]  /*7bd0*/  FFMA R3, R133.reuse, R134, R3 ;  /* 0x0000008685037223 */ /* 0x040fe20000000003 */
[C---:B------:R-:W-:Y:S01]  /*7be0*/  LOP3.LUT R134, R170.reuse, 0xffff0000, RZ, 0xc0, !PT ;  /* 0xffff0000aa867812 */ /* 0x040fe200078ec0ff */
[----:B------:R-:W-:Y:S01]  /*7bf0*/  FFMA R4, R133, R135, R4 ;  /* 0x0000008785047223 */ /* 0x000fe20000000004 */
[----:B------:R-:W-:Y:S01]  /*7c00*/  SHF.L.U32 R135, R170, 0x10, RZ ;  /* 0x00000010aa877819 */ /* 0x000fe200000006ff */
[C---:B------:R-:W-:Y:S01]  /*7c10*/  FMUL R5, R130.reuse, R27 ;  /* 0x0000001b82057220 */ /* 0x040fe20000400000 */
[----:B------:R-:W-:Y:S01]  /*7c20*/  ISETP.NE.AND P0, PT, R189, R200, PT ;  /* 0x000000c8bd00720c */ /* 0x000fe20003f05270 */
[C---:B------:R-:W-:Y:S01]  /*7c30*/  FMUL R6, R130.reuse, R28 ;  /* 0x0000001c82067220 */ /* 0x040fe20000400000 */
[----:B------:R-:W-:Y:S01]  /*7c40*/  F2FP.BF16.F32.PACK_AB R200, R3, R0 ;  /* 0x0000000003c8723e */ /* 0x000fe200000010ff */
[C---:B------:R-:W-:Y:S01]  /*7c50*/  FMUL R7, R130.reuse, R29 ;  /* 0x0000001d82077220 */ /* 0x040fe20000400000 */
[----:B------:R-:W-:Y:S01]  /*7c60*/  ISETP.NE.AND P1, PT, R189, RZ, PT ;  /* 0x000000ffbd00720c */ /* 0x000fe20003f25270 */
[----:B------:R-:W-:Y:S01]  /*7c70*/  FFMA R5, R133, R132, R5 ;  /* 0x0000008485057223 */ /* 0x000fe20000000005 */
[----:B------:R-:W-:Y:S01]  /*7c80*/  SHF.L.U32 R132, R171, 0x10, RZ ;  /* 0x00000010ab847819 */ /* 0x000fe200000006ff */
[----:B------:R-:W-:Y:S01]  /*7c90*/  FFMA R6, R133, R135, R6 ;  /* 0x0000008785067223 */ /* 0x000fe20000000006 */
[----:B------:R-:W-:Y:S01]  /*7ca0*/  SHF.L.U32 R135, R165, 0x10, RZ ;  /* 0x00000010a5877819 */ /* 0x000fe200000006ff */
[----:B------:R-:W-:Y:S01]  /*7cb0*/  FFMA R7, R133, R134, R7 ;  /* 0x0000008685077223 */ /* 0x000fe20000000007 */
[----:B------:R-:W-:Y:S01]  /*7cc0*/  LOP3.LUT R134, R171, 0xffff0000, RZ, 0xc0, !PT ;  /* 0xffff0000ab867812 */ /* 0x000fe200078ec0ff */
[C---:B------:R-:W-:Y:S01]  /*7cd0*/  FMUL R8, R130.reuse, R30 ;  /* 0x0000001e82087220 */ /* 0x040fe20000400000 */
[----:B------:R-:W-:Y:S01]  /*7ce0*/  F2FP.BF16.F32.PACK_AB R201, R5, R4 ;  /* 0x0000000405c9723e */ /* 0x000fe200000010ff */
[----:B------:R-:W-:Y:S01]  /*7cf0*/  FMUL R9, R130, R31 ;  /* 0x0000001f82097220 */ /* 0x000fe20000400000 */
[----:B------:R-:W-:Y:S01]  /*7d00*/  F2FP.BF16.F32.PACK_AB R202, R7, R6 ;  /* 0x0000000607ca723e */ /* 0x000fe200000010ff */
[C---:B------:R-:W-:Y:S01]  /*7d10*/  FFMA R8, R133.reuse, R132, R8 ;  /* 0x0000008485087223 */ /* 0x040fe20000000008 */
[C---:B------:R-:W-:Y:S01]  /*7d20*/  SHF.L.U32 R132, R164.reuse, 0x10, RZ ;  /* 0x00000010a4847819 */ /* 0x040fe200000006ff */
[----:B------:R-:W-:Y:S01]  /*7d30*/  FFMA R9, R133, R134, R9 ;  /* 0x0000008685097223 */ /* 0x000fe20000000009 */
[----:B------:R-:W-:Y:S01]  /*7d40*/  LOP3.LUT R134, R164, 0xffff0000, RZ, 0xc0, !PT ;  /* 0xffff0000a4867812 */ /* 0x000fe200078ec0ff */
[C---:B------:R-:W-:Y:S01]  /*7d50*/  FMUL R10, R130.reuse, R32 ;  /* 0x00000020820a7220 */ /* 0x040fe20000400000 */
[C---:B------:R-:W-:Y:S01]  /*7d60*/  FMUL R11, R130.reuse, R33 ;  /* 0x00000021820b7220 */ /* 0x040fe20000400000 */
        /* <DEDUP_REMOVED lines=10> */
[----:B------:R-:W-:Y:S01]  /*7e10*/  FFMA R12, R133, R135, R12 ;  /* 0x00000087850c7223 */ /* 0x000fe2000000000c */
[----:B------:R-:W-:Y:S01]  /*7e20*/  SHF.L.U32 R135, R167, 0x10, RZ ;  /* 0x00000010a7877819 */ /* 0x000fe200000006ff */
[----:B------:R-:W-:Y:S01]  /*7e30*/  FFMA R13, R133, R136, R13 ;  /* 0x00000088850d7223 */ /* 0x000fe2000000000d */
[----:B------:R-:W-:Y:S01]  /*7e40*/  LOP3.LUT R136, R167, 0xffff0000, RZ, 0xc0, !PT ;  /* 0xffff0000a7887812 */ /* 0x000fe200078ec0ff */
[----:B------:R-:W-:Y:S01]  /*7e50*/  FFMA R14, R133, R132, R14 ;  /* 0x00000084850e7223 */ /* 0x000fe2000000000e */
[----:B------:R-:W-:Y:S01]  /*7e60*/  SHF.L.U32 R132, R160, 0x10, RZ ;  /* 0x00000010a0847819 */ /* 0x000fe200000006ff */
[----:B------:R-:W-:Y:S01]  /*7e70*/  FMUL R16, R130, R38 ;  /* 0x0000002682107220 */ /* 0x000fe20000400000 */
[----:B------:R-:W-:Y:S01]  /*7e80*/  F2FP.BF16.F32.PACK_AB R205, R13, R12 ;  /* 0x0000000c0dcd723e */ /* 0x000fe200000010ff */
[----:B------:R-:W-:Y:S01]  /*7e90*/  FFMA R15, R133, R134, R15 ;  /* 0x00000086850f7223 */ /* 0x000fe2000000000f */
[----:B------:R-:W-:Y:S01]  /*7ea0*/  LOP3.LUT R134, R160, 0xffff0000, RZ, 0xc0, !PT ;  /* 0xffff0000a0867812 */ /* 0x000fe200078ec0ff */
[C---:B------:R-:W-:Y:S01]  /*7eb0*/  FMUL R17, R130.reuse, R39 ;  /* 0x0000002782117220 */ /* 0x040fe20000400000 */
[C---:B------:R-:W-:Y:S01]  /*7ec0*/  FMUL R18, R130.reuse, R40 ;  /* 0x0000002882127220 */ /* 0x040fe20000400000 */
[----:B------:R-:W-:Y:S01]  /*7ed0*/  FMUL R19, R130, R41 ;  /* 0x0000002982137220 */ /* 0x000fe20000400000 */
[----:B------:R-:W-:Y:S01]  /*7ee0*/  F2FP.BF16.F32.PACK_AB R206, R15, R14 ;  /* 0x0000000e0fce723e */ /* 0x000fe200000010ff */
[C---:B------:R-:W-:Y:S01]  /*7ef0*/  FFMA R16, R133.reuse, R135, R16 ;  /* 0x0000008785107223 */ /* 0x040fe20000000010 */
[----:B------:R-:W-:Y:S01]  /*7f00*/  SHF.L.U32 R135, R162, 0x10, RZ ;  /* 0x00000010a2877819 */ /* 0x000fe200000006ff */
[----:B------:R-:W-:Y:S01]  /*7f10*/  FFMA R17, R133, R136, R17 ;  /* 0x0000008885117223 */ /* 0x000fe20000000011 */
[----:B------:R-:W-:Y:S01]  /*7f20*/  LOP3.LUT R136, R159, 0xffff0000, RZ, 0xc0, !PT ;  /* 0xffff00009f887812 */ /* 0x000fe200078ec0ff */
[----:B------:R-:W-:Y:S01]  /*7f30*/  FFMA R18, R133, R132, R18 ;  /* 0x0000008485127223 */ /* 0x000fe20000000012 */
[----:B------:R-:W-:Y:S01]  /*7f40*/  SHF.L.U32 R132, R161, 0x10, RZ ;  /* 0x00000010a1847819 */ /* 0x000fe200000006ff */
[----:B------:R-:W-:Y:S01]  /*7f50*/  FFMA R19, R133, R134, R19 ;  /* 0x0000008685137223 */ /* 0x000fe20000000013 */
[----:B------:R-:W-:Y:S01]  /*7f60*/  LOP3.LUT R134, R161, 0xffff0000, RZ, 0xc0, !PT ;  /* 0xffff0000a1867812 */ /* 0x000fe200078ec0ff */
[C---:B------:R-:W-:Y:S01]  /*7f70*/  FMUL R20, R130.reuse, R42 ;  /* 0x0000002a82147220 */ /* 0x040fe20000400000 */
[----:B------:R-:W-:Y:S01]  /*7f80*/  F2FP.BF16.F32.PACK_AB R207, R17, R16 ;  /* 0x0000001011cf723e */ /* 0x000fe200000010ff */
[C---:B------:R-:W-:Y:S01]  /*7f90*/  FMUL R21, R130.reuse, R43 ;  /* 0x0000002b82157220 */ /* 0x040fe20000400000 */
[----:B------:R-:W-:Y:S01]  /*7fa0*/  FMUL R22, R130, R44 ;  /* 0x0000002c82167220 */ /* 0x000fe20000400000 */
[C---:B------:R-:W-:Y:S01]  /*7fb0*/  FFMA R20, R133.reuse, R132, R20 ;  /* 0x0000008485147223 */ /* 0x040fe20000000014 */
[----:B------:R-:W-:Y:S01]  /*7fc0*/  LOP3.LUT R132, R162, 0xffff0000, RZ, 0xc0, !PT ;  /* 0xffff0000a2847812 */ /* 0x000fe200078ec0ff */
[----:B------:R-:W-:Y:S01]  /*7fd0*/  FFMA R21, R133, R134, R21 ;  /* 0x0000008685157223 */ /* 0x000fe20000000015 */
[----:B------:R-:W-:Y:S01]  /*7fe0*/  LOP3.LUT R134, R163, 0xffff0000, RZ, 0xc0, !PT ;  /* 0xffff0000a3867812 */ /* 0x000fe200078ec0ff */
[----:B------:R-:W-:Y:S01]  /*7ff0*/  FFMA R22, R133, R135, R22 ;  /* 0x0000008785167223 */ /* 0x000fe20000000016 */
[----:B------:R-:W-:Y:S01]  /*8000*/  SHF.L.U32 R135, R163, 0x10, RZ ;  /* 0x00000010a3877819 */ /* 0x000fe200000006ff */
[C---:B------:R-:W-:Y:S01]  /*8010*/  FMUL R23, R130.reuse, R45 ;  /* 0x0000002d82177220 */ /* 0x040fe20000400000 */
[C---:B------:R-:W-:Y:S01]  /*8020*/  FMUL R88, R130.reuse, R46 ;  /* 0x0000002e82587220 */ /* 0x040fe20000400000 */
[C---:B------:R-:W-:Y:S01]  /*8030*/  FMUL R89, R130.reuse, R47 ;  /* 0x0000002f82597220 */ /* 0x040fe20000400000 */
[----:B------:R-:W-:Y:S01]  /*8040*/  FMUL R90, R130, R48 ;  /* 0x00000030825a7220 */ /* 0x000fe20000400000 */
[C---:B------:R-:W-:Y:S01]  /*8050*/  FFMA R23, R133.reuse, R132, R23 ;  /* 0x0000008485177223 */ /* 0x040fe20000000017 */
[C---:B------:R-:W-:Y:S01]  /*8060*/  SHF.L.U32 R132, R156.reuse, 0x10, RZ ;  /* 0x000000109c847819 */ /* 0x040fe200000006ff */
[----:B------:R-:W-:Y:S01]  /*8070*/  FFMA R88, R133, R135, R88 ;  /* 0x0000008785587223 */ /* 0x000fe20000000058 */
[----:B------:R-:W-:Y:S01]  /*8080*/  SHF.L.U32 R135, R159, 0x10, RZ ;  /* 0x000000109f877819 */ /* 0x000fe200000006ff */
[C---:B------:R-:W-:Y:S01]  /*8090*/  FFMA R89, R133.reuse, R134, R89 ;  /* 0x0000008685597223 */ /* 0x040fe20000000059 */
[----:B------:R-:W-:Y:S01]  /*80a0*/  LOP3.LUT R134, R156, 0xffff0000, RZ, 0xc0, !PT ;  /* 0xffff00009c867812 */ /* 0x000fe200078ec0ff */
[C---:B------:R-:W-:Y:S01]  /*80b0*/  FMUL R91, R130.reuse, R49 ;  /* 0x00000031825b7220 */ /* 0x040fe20000400000 */
[----:B------:R-:W-:Y:S01]  /*80c0*/  FFMA R90, R133, R132, R90 ;  /* 0x00000084855a7223 */ /* 0x000fe2000000005a */
[----:B------:R-:W-:Y:S01]  /*80d0*/  SHF.L.U32 R132, R157, 0x10, RZ ;  /* 0x000000109d847819 */ /* 0x000fe200000006ff */
[C---:B------:R-:W-:Y:S01]  /*80e0*/  FMUL R92, R130.reuse, R50 ;  /* 0x00000032825c7220 */ /* 0x040fe20000400000 */
[----:B------:R-:W-:Y:S01]  /*80f0*/  FFMA R91, R133, R134, R91 ;  /* 0x00000086855b7223 */ /* 0x000fe2000000005b */
[----:B------:R-:W-:Y:S01]  /*8100*/  LOP3.LUT R134, R157, 0xffff0000, RZ, 0xc0, !PT ;  /* 0xffff00009d867812 */ /* 0x000fe200078ec0ff */
[----:B------:R-:W-:Y:S01]  /*8110*/  FMUL R93, R130, R51 ;  /* 0x00000033825d7220 */ /* 0x000fe20000400000 */
[----:B------:R1:W-:Y:S01]  /*8120*/  @!P0 STS.128 [R188], R200 ;  /* 0x000000c8bc008388 */ /* 0x0003e20000000c00 */
[C---:B------:R-:W-:Y:S01]  /*8130*/  FFMA R92, R133.reuse, R132, R92 ;  /* 0x00000084855c7223 */ /* 0x040fe2000000005c */
[----:B------:R-:W-:Y:S01]  /*8140*/  SHF.L.U32 R132, R158, 0x10, RZ ;  /* 0x000000109e847819 */ /* 0x000fe200000006ff */
[----:B------:R-:W-:Y:S01]  /*8150*/  FMUL R94, R130, R52 ;  /* 0x00000034825e7220 */ /* 0x000fe20000400000 */
[C---:B------:R-:W-:Y:S01]  /*8160*/  FFMA R93, R133.reuse, R134, R93 ;  /* 0x00000086855d7223 */ /* 0x040fe2000000005d */
[----:B------:R-:W-:Y:S01]  /*8170*/  LOP3.LUT R134, R158, 0xffff0000, RZ, 0xc0, !PT ;  /* 0xffff00009e867812 */ /* 0x000fe200078ec0ff */
[----:B------:R-:W-:Y:S01]  /*8180*/  FMUL R95, R130, R53 ;  /* 0x00000035825f7220 */ /* 0x000fe20000400000 */
[C---:B------:R-:W-:Y:S01]  /*8190*/  FFMA R94, R133.reuse, R132, R94 ;  /* 0x00000084855e7223 */ /* 0x040fe2000000005e */
[----:B------:R-:W-:Y:S01]  /*81a0*/  SHF.L.U32 R132, R152, 0x10, RZ ;  /* 0x0000001098847819 */ /* 0x000fe200000006ff */
[C---:B------:R-:W-:Y:S01]  /*81b0*/  FMUL R96, R130.reuse, R54 ;  /* 0x0000003682607220 */ /* 0x040fe20000400000 */
[C---:B------:R-:W-:Y:S01]  /*81c0*/  FMUL R97, R130.reuse, R55 ;  /* 0x0000003782617220 */ /* 0x040fe20000400000 */
[----:B------:R2:W-:Y:S01]  /*81d0*/  @!P0 STS.128 [R198+0x10], R204 ;  /* 0x000010ccc6008388 */ /* 0x0005e20000000c00 */
[----:B------:R-:W-:Y:S01]  /*81e0*/  FMUL R98, R130, R56 ;  /* 0x0000003882627220 */ /* 0x000fe20000400000 */
[C---:B------:R-:W-:Y:S01]  /*81f0*/  FFMA R95, R133.reuse, R134, R95 ;  /* 0x00000086855f7223 */ /* 0x040fe2000000005f */
[----:B------:R-:W-:Y:S01]  /*8200*/  LOP3.LUT R134, R154, 0xffff0000, RZ, 0xc0, !PT ;  /* 0xffff00009a867812 */ /* 0x000fe200078ec0ff */
[----:B------:R-:W-:Y:S01]  /*8210*/  FFMA R96, R133, R135, R96 ;  /* 0x0000008785607223 */ /* 0x000fe20000000060 */
[----:B------:R-:W-:Y:S01]  /*8220*/  SHF.L.U32 R135, R153, 0x10, RZ ;  /* 0x0000001099877819 */ /* 0x000fe200000006ff */
[----:B------:R-:W-:Y:S01]  /*8230*/  FFMA R97, R133, R136, R97 ;  /* 0x0000008885617223 */ /* 0x000fe20000000061 */
[----:B------:R-:W-:Y:S01]  /*8240*/  LOP3.LUT R136, R145, 0xffff0000, RZ, 0xc0, !PT ;  /* 0xffff000091887812 */ /* 0x000fe200078ec0ff */
[C---:B------:R-:W-:Y:S01]  /*8250*/  FFMA R98, R133.reuse, R132, R98 ;  /* 0x0000008485627223 */ /* 0x040fe20000000062 */
[----:B------:R-:W-:Y:S01]  /*8260*/  LOP3.LUT R132, R152, 0xffff0000, RZ, 0xc0, !PT ;  /* 0xffff000098847812 */ /* 0x000fe200078ec0ff */
[C---:B------:R-:W-:Y:S01]  /*8270*/  FMUL R99, R130.reuse, R57 ;  /* 0x0000003982637220 */ /* 0x040fe20000400000 */
[C---:B------:R-:W-:Y:S01]  /*8280*/  FMUL R100, R130.reuse, R58 ;  /* 0x0000003a82647220 */ /* 0x040fe20000400000 */
[C---:B------:R-:W-:Y:S01]  /*8290*/  FMUL R101, R130.reuse, R59 ;  /* 0x0000003b82657220 */ /* 0x040fe20000400000 */
[----:B------:R-:W-:Y:S01]  /*82a0*/  FMUL R102, R130, R60 ;  /* 0x0000003c82667220 */ /* 0x000fe20000400000 */
[----:B------:R-:W-:Y:S01]  /*82b0*/  FFMA R99, R133, R132, R99 ;  /* 0x0000008485637223 */ /* 0x000fe20000000063 */
[----:B------:R-:W-:Y:S01]  /*82c0*/  LOP3.LUT R132, R153, 0xffff0000, RZ, 0xc0, !PT ;  /* 0xffff000099847812 */ /* 0x000fe200078ec0ff */
[----:B------:R-:W-:Y:S01]  /*82d0*/  FFMA R100, R133, R135, R100 ;  /* 0x0000008785647223 */ /* 0x000fe20000000064 */
[----:B------:R-:W-:Y:S01]  /*82e0*/  SHF.L.U32 R135, R154, 0x10, RZ ;  /* 0x000000109a877819 */ /* 0x000fe200000006ff */
[C---:B------:R-:W-:Y:S01]  /*82f0*/  FMUL R103, R130.reuse, R61 ;  /* 0x0000003d82677220 */ /* 0x040fe20000400000 */
[C---:B------:R-:W-:Y:S01]  /*8300*/  FMUL R104, R130.reuse, R62 ;  /* 0x0000003e82687220 */ /* 0x040fe20000400000 */
[----:B-1----:R-:W-:Y:S01]  /*8310*/  F2FP.BF16.F32.PACK_AB R200, R19, R18 ;  /* 0x0000001213c8723e */ /* 0x002fe200000010ff */
[----:B------:R-:W-:Y:S01]  /*8320*/  FFMA R101, R133, R132, R101 ;  /* 0x0000008485657223 */ /* 0x000fe20000000065 */
[----:B------:R-:W-:Y:S01]  /*8330*/  SHF.L.U32 R132, R155, 0x10, RZ ;  /* 0x000000109b847819 */ /* 0x000fe200000006ff */
[----:B------:R-:W-:Y:S01]  /*8340*/  FFMA R102, R133, R135, R102 ;  /* 0x0000008785667223 */ /* 0x000fe20000000066 */
[----:B------:R-:W-:Y:S01]  /*8350*/  F2FP.BF16.F32.PACK_AB R201, R21, R20 ;  /* 0x0000001415c9723e */ /* 0x000fe200000010ff */
[----:B------:R-:W-:Y:S01]  /*8360*/  FFMA R103, R133, R134, R103 ;  /* 0x0000008685677223 */ /* 0x000fe20000000067 */
[----:B------:R-:W-:Y:S01]  /*8370*/  LOP3.LUT R134, R155, 0xffff0000, RZ, 0xc0, !PT ;  /* 0xffff00009b867812 */ /* 0x000fe200078ec0ff */
[----:B------:R-:W-:Y:S01]  /*8380*/  FMUL R105, R130, R63 ;  /* 0x0000003f82697220 */ /* 0x000fe20000400000 */
[----:B------:R-:W-:Y:S01]  /*8390*/  F2FP.BF16.F32.PACK_AB R202, R23, R22 ;  /* 0x0000001617ca723e */ /* 0x000fe200000010ff */
[----:B------:R-:W-:Y:S01]  /*83a0*/  FFMA R104, R133, R132, R104 ;  /* 0x0000008485687223 */ /* 0x000fe20000000068 */
[----:B------:R-:W-:Y:S01]  /*83b0*/  F2FP.BF16.F32.PACK_AB R203, R89, R88 ;  /* 0x0000005859cb723e */ /* 0x000fe200000010ff */
[----:B------:R-:W-:Y:S01]  /*83c0*/  FFMA R105, R133, R134, R105 ;  /* 0x0000008685697223 */ /* 0x000fe20000000069 */
[----:B------:R-:W-:Y:S01]  /*83d0*/  SHF.L.U32 R132, R148, 0x10, RZ ;  /* 0x0000001094847819 */ /* 0x000fe200000006ff */
[----:B------:R-:W-:Y:S01]  /*83e0*/  FMUL R106, R130, R64 ;  /* 0x00000040826a7220 */ /* 0x000fe20000400000 */
[----:B------:R-:W-:Y:S01]  /*83f0*/  LOP3.LUT R134, R148, 0xffff0000, RZ, 0xc0, !PT ;  /* 0xffff000094867812 */ /* 0x000fe200078ec0ff */
[----:B------:R1:W-:Y:S01]  /*8400*/  @!P0 STS.128 [R196+0x20], R200 ;  /* 0x000020c8c4008388 */ /* 0x0003e20000000c00 */
[----:B------:R-:W-:Y:S01]  /*8410*/  SHF.L.U32 R135, R149, 0x10, RZ ;  /* 0x0000001095877819 */ /* 0x000fe200000006ff */
[C---:B------:R-:W-:Y:S01]  /*8420*/  FMUL R107, R130.reuse, R65 ;  /* 0x00000041826b7220 */ /* 0x040fe20000400000 */
[----:B--2---:R-:W-:Y:S01]  /*8430*/  F2FP.BF16.F32.PACK_AB R204, R91, R90 ;  /* 0x0000005a5bcc723e */ /* 0x004fe200000010ff */
[C---:B------:R-:W-:Y:S01]  /*8440*/  FMUL R108, R130.reuse, R66 ;  /* 0x00000042826c7220 */ /* 0x040fe20000400000 */
[----:B------:R-:W-:Y:S01]  /*8450*/  F2FP.BF16.F32.PACK_AB R205, R93, R92 ;  /* 0x0000005c5dcd723e */ /* 0x000fe200000010ff */
[----:B------:R-:W-:Y:S01]  /*8460*/  FFMA R106, R133, R132, R106 ;  /* 0x00000084856a7223 */ /* 0x000fe2000000006a */
[----:B------:R-:W-:Y:S01]  /*8470*/  F2FP.BF16.F32.PACK_AB R206, R95, R94 ;  /* 0x0000005e5fce723e */ /* 0x000fe200000010ff */
[----:B------:R-:W-:Y:S01]  /*8480*/  FFMA R107, R133, R134, R107 ;  /* 0x00000086856b7223 */ /* 0x000fe2000000006b */
[----:B------:R-:W-:Y:S01]  /*8490*/  F2FP.BF16.F32.PACK_AB R207, R97, R96 ;  /* 0x0000006061cf723e */ /* 0x000fe200000010ff */
[----:B------:R-:W-:Y:S01]  /*84a0*/  FFMA R108, R133, R135, R108 ;  /* 0x00000087856c7223 */ /* 0x000fe2000000006c */
[----:B------:R-:W-:Y:S01]  /*84b0*/  LOP3.LUT R132, R149, 0xffff0000, RZ, 0xc0, !PT ;  /* 0xffff000095847812 */ /* 0x000fe200078ec0ff */
[----:B------:R-:W-:Y:S01]  /*84c0*/  FMUL R109, R130, R67 ;  /* 0x00000043826d7220 */ /* 0x000fe20000400000 */
[C---:B------:R-:W-:Y:S01]  /*84d0*/  SHF.L.U32 R135, R150.reuse, 0x10, RZ ;  /* 0x0000001096877819 */ /* 0x040fe200000006ff */
[----:B------:R2:W-:Y:S01]  /*84e0*/  @!P0 STS.128 [R195+0x10], R204 ;  /* 0x000010ccc3008388 */ /* 0x0005e20000000c00 */
[----:B------:R-:W-:Y:S01]  /*84f0*/  LOP3.LUT R134, R150, 0xffff0000, RZ, 0xc0, !PT ;  /* 0xffff000096867812 */ /* 0x000fe200078ec0ff */
[C---:B------:R-:W-:Y:S01]  /*8500*/  FMUL R110, R130.reuse, R68 ;  /* 0x00000044826e7220 */ /* 0x040fe20000400000 */
[C---:B------:R-:W-:Y:S01]  /*8510*/  FMUL R111, R130.reuse, R69 ;  /* 0x00000045826f7220 */ /* 0x040fe20000400000 */
[----:B------:R-:W-:Y:S01]  /*8520*/  FFMA R109, R133, R132, R109 ;  /* 0x00000084856d7223 */ /* 0x000fe2000000006d */
[----:B------:R-:W-:Y:S01]  /*8530*/  SHF.L.U32 R132, R151, 0x10, RZ ;  /* 0x0000001097847819 */ /* 0x000fe200000006ff */
[----:B------:R-:W-:Y:S01]  /*8540*/  FFMA R110, R133, R135, R110 ;  /* 0x00000087856e7223 */ /* 0x000fe2000000006e */
[----:B------:R-:W-:Y:S01]  /*8550*/  SHF.L.U32 R135, R141, 0x10, RZ ;  /* 0x000000108d877819 */ /* 0x000fe200000006ff */
[----:B------:R-:W-:Y:S01]  /*8560*/  FFMA R111, R133, R134, R111 ;  /* 0x00000086856f7223 */ /* 0x000fe2000000006f */
[----:B------:R-:W-:Y:S01]  /*8570*/  LOP3.LUT R134, R151, 0xffff0000, RZ, 0xc0, !PT ;  /* 0xffff000097867812 */ /* 0x000fe200078ec0ff */
[C---:B------:R-:W-:Y:S01]  /*8580*/  FMUL R112, R130.reuse, R70 ;  /* 0x0000004682707220 */ /* 0x040fe20000400000 */
[C---:B------:R-:W-:Y:S01]  /*8590*/  FMUL R113, R130.reuse, R71 ;  /* 0x0000004782717220 */ /* 0x040fe20000400000 */
[C---:B------:R-:W-:Y:S01]  /*85a0*/  FMUL R114, R130.reuse, R72 ;  /* 0x0000004882727220 */ /* 0x040fe20000400000 */
[----:B------:R-:W-:Y:S01]  /*85b0*/  FMUL R115, R130, R73 ;  /* 0x0000004982737220 */ /* 0x000fe20000400000 */
[C---:B------:R-:W-:Y:S01]  /*85c0*/  FFMA R112, R133.reuse, R132, R112 ;  /* 0x0000008485707223 */ /* 0x040fe20000000070 */
[C---:B------:R-:W-:Y:S01]  /*85d0*/  SHF.L.U32 R132, R140.reuse, 0x10, RZ ;  /* 0x000000108c847819 */ /* 0x040fe200000006ff */
[----:B------:R-:W-:Y:S01]  /*85e0*/  FFMA R113, R133, R134, R113 ;  /* 0x0000008685717223 */ /* 0x000fe20000000071 */
[----:B------:R-:W-:Y:S01]  /*85f0*/  LOP3.LUT R134, R140, 0xffff0000, RZ, 0xc0, !PT ;  /* 0xffff00008c867812 */ /* 0x000fe200078ec0ff */
[----:B------:R-:W-:Y:S01]  /*8600*/  FMUL R116, R130, R74 ;  /* 0x0000004a82747220 */ /* 0x000fe20000400000 */
[----:B-1----:R-:W-:Y:S01]  /*8610*/  F2FP.BF16.F32.PACK_AB R200, R99, R98 ;  /* 0x0000006263c8723e */ /* 0x002fe200000010ff */
[----:B------:R-:W-:Y:S01]  /*8620*/  FFMA R114, R133, R132, R114 ;  /* 0x0000008485727223 */ /* 0x000fe20000000072 */
[----:B------:R-:W-:Y:S01]  /*8630*/  LOP3.LUT R132, R141, 0xffff0000, RZ, 0xc0, !PT ;  /* 0xffff00008d847812 */ /* 0x000fe200078ec0ff */
[C---:B------:R-:W-:Y:S01]  /*8640*/  FFMA R115, R133.reuse, R134, R115 ;  /* 0x0000008685737223 */ /* 0x040fe20000000073 */
[C---:B------:R-:W-:Y:S01]  /*8650*/  LOP3.LUT R134, R142.reuse, 0xffff0000, RZ, 0xc0, !PT ;  /* 0xffff00008e867812 */ /* 0x040fe200078ec0ff */
[----:B------:R-:W-:Y:S01]  /*8660*/  FFMA R116, R133, R135, R116 ;  /* 0x0000008785747223 */ /* 0x000fe20000000074 */
[----:B------:R-:W-:Y:S01]  /*8670*/  SHF.L.U32 R135, R142, 0x10, RZ ;  /* 0x000000108e877819 */ /* 0x000fe200000006ff */
[C---:B------:R-:W-:Y:S01]  /*8680*/  FMUL R117, R130.reuse, R75 ;  /* 0x0000004b82757220 */ /* 0x040fe20000400000 */
[----:B------:R-:W-:Y:S01]  /*8690*/  F2FP.BF16.F32.PACK_AB R201, R101, R100 ;  /* 0x0000006465c9723e */ /* 0x000fe200000010ff */
[C---:B------:R-:W-:Y:S01]  /*86a0*/  FMUL R118, R130.reuse, R76 ;  /* 0x0000004c82767220 */ /* 0x040fe20000400000 */
[----:B------:R-:W-:Y:S01]  /*86b0*/  F2FP.BF16.F32.PACK_AB R202, R103, R102 ;  /* 0x0000006667ca723e */ /* 0x000fe200000010ff */
[C---:B------:R-:W-:Y:S01]  /*86c0*/  FMUL R119, R130.reuse, R77 ;  /* 0x0000004d82777220 */ /* 0x040fe20000400000 */
[C---:B------:R-:W-:Y:S01]  /*86d0*/  FFMA R117, R133.reuse, R132, R117 ;  /* 0x0000008485757223 */ /* 0x040fe20000000075 */
[----:B------:R-:W-:Y:S01]  /*86e0*/  FFMA R118, R133, R135, R118 ;  /* 0x0000008785767223 */ /* 0x000fe20000000076 */
[----:B------:R-:W-:Y:S01]  /*86f0*/  SHF.L.U32 R132, R143, 0x10, RZ ;  /* 0x000000108f847819 */ /* 0x000fe200000006ff */
[----:B------:R-:W-:Y:S01]  /*8700*/  FFMA R119, R133, R134, R119 ;  /* 0x0000008685777223 */ /* 0x000fe20000000077 */
[----:B------:R-:W-:Y:S01]  /*8710*/  F2FP.BF16.F32.PACK_AB R203, R105, R104 ;  /* 0x0000006869cb723e */ /* 0x000fe200000010ff */
[C---:B------:R-:W-:Y:S01]  /*8720*/  FMUL R120, R130.reuse, R78 ;  /* 0x0000004e82787220 */ /* 0x040fe20000400000 */
[----:B------:R-:W-:Y:S01]  /*8730*/  LOP3.LUT R134, R143, 0xffff0000, RZ, 0xc0, !PT ;  /* 0xffff00008f867812 */ /* 0x000fe200078ec0ff */
[----:B------:R-:W-:Y:S01]  /*8740*/  FMUL R121, R130, R79 ;  /* 0x0000004f82797220 */ /* 0x000fe20000400000 */
[----:B--2---:R-:W-:Y:S01]  /*8750*/  F2FP.BF16.F32.PACK_AB R204, R107, R106 ;  /* 0x0000006a6bcc723e */ /* 0x004fe200000010ff */
[----:B------:R1:W-:Y:S01]  /*8760*/  @!P0 STS.128 [R188+0x1000], R200 ;  /* 0x001000c8bc008388 */ /* 0x0003e20000000c00 */
[C---:B------:R-:W-:Y:S01]  /*8770*/  FFMA R120, R133.reuse, R132, R120 ;  /* 0x0000008485787223 */ /* 0x040fe20000000078 */
[----:B------:R-:W-:Y:S01]  /*8780*/  FFMA R121, R133, R134, R121 ;  /* 0x0000008685797223 */ /* 0x000fe20000000079 */
[----:B------:R-:W-:Y:S01]  /*8790*/  SHF.L.U32 R132, R144, 0x10, RZ ;  /* 0x0000001090847819 */ /* 0x000fe200000006ff */
[----:B------:R-:W-:Y:S01]  /*87a0*/  FMUL R122, R130, R80 ;  /* 0x00000050827a7220 */ /* 0x000fe20000400000 */
[----:B------:R-:W-:Y:S01]  /*87b0*/  LOP3.LUT R134, R144, 0xffff0000, RZ, 0xc0, !PT ;  /* 0xffff000090867812 */ /* 0x000fe200078ec0ff */
[C---:B------:R-:W-:Y:S01]  /*87c0*/  FMUL R123, R130.reuse, R81 ;  /* 0x00000051827b7220 */ /* 0x040fe20000400000 */
[----:B------:R-:W-:Y:S01]  /*87d0*/  SHF.L.U32 R135, R145, 0x10, RZ ;  /* 0x0000001091877819 */ /* 0x000fe200000006ff */
[C---:B------:R-:W-:Y:S01]  /*87e0*/  FMUL R124, R130.reuse, R82 ;  /* 0x00000052827c7220 */ /* 0x040fe20000400000 */
[----:B------:R-:W-:Y:S01]  /*87f0*/  F2FP.BF16.F32.PACK_AB R205, R109, R108 ;  /* 0x0000006c6dcd723e */ /* 0x000fe200000010ff */
[----:B------:R-:W-:Y:S01]  /*8800*/  FMUL R125, R130, R83 ;  /* 0x00000053827d7220 */ /* 0x000fe20000400000 */
[----:B------:R-:W-:Y:S01]  /*8810*/  F2FP.BF16.F32.PACK_AB R206, R111, R110 ;  /* 0x0000006e6fce723e */ /* 0x000fe200000010ff */
[----:B------:R-:W-:Y:S01]  /*8820*/  FFMA R122, R133, R132, R122 ;  /* 0x00000084857a7223 */ /* 0x000fe2000000007a */
[----:B------:R-:W-:Y:S01]  /*8830*/  F2FP.BF16.F32.PACK_AB R207, R113, R112 ;  /* 0x0000007071cf723e */ /* 0x000fe200000010ff */
[C---:B------:R-:W-:Y:S01]  /*8840*/  FFMA R123, R133.reuse, R134, R123 ;  /* 0x00000086857b7223 */ /* 0x040fe2000000007b */
[----:B------:R-:W-:Y:S01]  /*8850*/  SHF.L.U32 R132, R146, 0x10, RZ ;  /* 0x0000001092847819 */ /* 0x000fe200000006ff */
[C---:B------:R-:W-:Y:S01]  /*8860*/  FFMA R124, R133.reuse, R135, R124 ;  /* 0x00000087857c7223 */ /* 0x040fe2000000007c */
[----:B------:R-:W-:Y:S01]  /*8870*/  FMUL R126, R130, R84 ;  /* 0x00000054827e7220 */ /* 0x000fe20000400000 */
[----:B------:R1:W-:Y:S01]  /*8880*/  @!P0 STS.128 [R198+0x1010], R204 ;  /* 0x001010ccc6008388 */ /* 0x0003e20000000c00 */
[----:B------:R-:W-:Y:S01]  /*8890*/  LOP3.LUT R134, R146, 0xffff0000, RZ, 0xc0, !PT ;  /* 0xffff000092867812 */ /* 0x000fe200078ec0ff */
[----:B------:R-:W-:Y:S01]  /*88a0*/  FFMA R125, R133, R136, R125 ;  /* 0x00000088857d7223 */ /* 0x000fe2000000007d */
[C---:B------:R-:W-:Y:S01]  /*88b0*/  FMUL R127, R130.reuse, R85 ;  /* 0x00000055827f7220 */ /* 0x040fe20000400000 */
[C---:B------:R-:W-:Y:S01]  /*88c0*/  SHF.L.U32 R135, R147.reuse, 0x10, RZ ;  /* 0x0000001093877819 */ /* 0x040fe200000006ff */
[C---:B------:R-:W-:Y:S01]  /*88d0*/  FMUL R128, R130.reuse, R86 ;  /* 0x0000005682807220 */ /* 0x040fe20000400000 */
[----:B------:R-:W-:Y:S01]  /*88e0*/  LOP3.LUT R136, R147, 0xffff0000, RZ, 0xc0, !PT ;  /* 0xffff000093887812 */ /* 0x000fe200078ec0ff */
[----:B------:R-:W-:Y:S01]  /*88f0*/  FMUL R129, R130, R87 ;  /* 0x0000005782817220 */ /* 0x000fe20000400000 */
[----:B------:R-:W-:Y:S01]  /*8900*/  F2FP.BF16.F32.PACK_AB R208, R115, R114 ;  /* 0x0000007273d0723e */ /* 0x000fe200000010ff */
[----:B------:R-:W-:Y:S01]  /*8910*/  FFMA R126, R133, R132, R126 ;  /* 0x00000084857e7223 */ /* 0x000fe2000000007e */
[----:B------:R-:W-:Y:S01]  /*8920*/  F2FP.BF16.F32.PACK_AB R209, R117, R116 ;  /* 0x0000007475d1723e */ /* 0x000fe200000010ff */
[----:B------:R-:W-:Y:S01]  /*8930*/  FFMA R127, R133, R134, R127 ;  /* 0x00000086857f7223 */ /* 0x000fe2000000007f */
[----:B------:R-:W-:Y:S01]  /*8940*/  F2FP.BF16.F32.PACK_AB R210, R119, R118 ;  /* 0x0000007677d2723e */ /* 0x000fe200000010ff */
[----:B------:R-:W-:Y:S01]  /*8950*/  FFMA R128, R133, R135, R128 ;  /* 0x0000008785807223 */ /* 0x000fe20000000080 */
[----:B------:R-:W-:Y:S01]  /*8960*/  F2FP.BF16.F32.PACK_AB R211, R121, R120 ;  /* 0x0000007879d3723e */ /* 0x000fe200000010ff */
[----:B------:R-:W-:Y:S01]  /*8970*/  FFMA R129, R133, R136, R129 ;  /* 0x0000008885817223 */ /* 0x000fe20000000081 */
[----:B------:R-:W-:Y:S02]  /*8980*/  F2FP.BF16.F32.PACK_AB R216, R123, R122 ;  /* 0x0000007a7bd8723e */ /* 0x000fe400000010ff */
[----:B------:R-:W-:Y:S01]  /*8990*/  F2FP.BF16.F32.PACK_AB R217, R125, R124 ;  /* 0x0000007c7dd9723e */ /* 0x000fe200000010ff */
[----:B------:R1:W-:Y:S01]  /*89a0*/  @!P0 STS.128 [R196+0x1020], R208 ;  /* 0x001020d0c4008388 */ /* 0x0003e20000000c00 */
[----:B------:R-:W-:Y:S02]  /*89b0*/  F2FP.BF16.F32.PACK_AB R218, R127, R126 ;  /* 0x0000007e7fda723e */ /* 0x000fe400000010ff */
[----:B------:R-:W-:Y:S05]  /*89c0*/  F2FP.BF16.F32.PACK_AB R219, R129, R128 ;  /* 0x0000008081db723e */ /* 0x000fea00000010ff */
[----:B------:R1:W-:Y:S01]  /*89d0*/  @!P0 STS.128 [R195+0x1010], R216 ;  /* 0x001010d8c3008388 */ /* 0x0003e20000000c00 */
[----:B------:R-:W-:Y:S01]  /*89e0*/  @!PT LDS RZ, [RZ] ;  /* 0x00000000fffff984 */ /* 0x000fe20000000800 */
[----:B------:R-:W-:Y:S01]  /*89f0*/  @!PT LDS RZ, [RZ] ;  /* 0x00000000fffff984 */ /* 0x000fe20000000800 */
[----:B------:R-:W-:Y:S01]  /*8a00*/  @!PT LDS RZ, [RZ] ;  /* 0x00000000fffff984 */ /* 0x000fe20000000800 */
[----:B------:R-:W-:Y:S01]  /*8a10*/  @!PT LDS RZ, [RZ] ;  /* 0x00000000fffff984 */ /* 0x000fe20000000800 */
[----:B------:R2:W-:Y:S07]  /*8a20*/  MEMBAR.ALL.CTA ;  /* 0x0000000000007992 */ /* 0x0005ee0000008000 */
[----:B--2---:R-:W2:Y:S01]  /*8a30*/  FENCE.VIEW.ASYNC.S ;  /* 0x00000000000073c6 */ /* 0x004ea20000000000 */
[----:B------:R-:W-:Y:S05]  /*8a40*/  WARPSYNC.ALL ;  /* 0x0000000000007948 */ /* 0x000fea0003800000 */
[----:B------:R-:W-:Y:S01]  /*8a50*/  BSSY.RECONVERGENT B0, `(.L_x_114) ;  /* 0x0000012000007945 */ /* 0x000fe20003800200 */
[----:B--2---:R-:W-:Y:S06]  /*8a60*/  BAR.SYNC.DEFER_BLOCKING 0x1, 0x80 ;  /* 0x0042000000007b1d */ /* 0x004fec0000010000 */
[----:B------:R-:W-:Y:S05]  /*8a70*/  @P1 BRA `(.L_x_115) ;  /* 0x00000000003c1947 */ /* 0x000fea0003800000 */
[----:B------:R-:W-:Y:S01]  /*8a80*/  UIADD3 UR4, UPT, UPT, UR44, 0x200, URZ ;  /* 0x000002002c047890 */ /* 0x000fe2000fffe0ff */
[----:B------:R-:W-:Y:S01]  /*8a90*/  R2UR UR49, R212 ;  /* 0x00000000d43172ca */ /* 0x000fe200000e0000 */
[----:B------:R-:W-:Y:S01]  /*8aa0*/  UMOV UR51, UR36 ;  /* 0x0000002400337c82 */ /* 0x000fe20008000000 */
[----:B------:R-:W-:Y:S01]  /*8ab0*/  UIADD3 UR8, UPT, UPT, UR44, 0x1200, URZ ;  /* 0x000012002c087890 */ /* 0x000fe2000fffe0ff */
[----:B------:R-:W-:Y:S02]  /*8ac0*/  UMOV UR10, UR50 ;  /* 0x00000032000a7c82 */ /* 0x000fe40008000000 */
[----:B------:R-:W-:Y:S01]  /*8ad0*/  IMAD.U32 R181, RZ, RZ, UR4 ;  /* 0x00000004ffb57e24 */ /* 0x000fe2000f8e00ff */
[----:B------:R-:W-:Y:S01]  /*8ae0*/  UIADD3 UR4, UP0, UPT, UR54, 0xa80, URZ ;  /* 0x00000a8036047890 */ /* 0x000fe2000ff1e0ff */
[----:B------:R-:W-:Y:S03]  /*8af0*/  UMOV UR11, UR36 ;  /* 0x00000024000b7c82 */ /* 0x000fe60008000000 */
[----:B------:R-:W-:Y:S01]  /*8b00*/  R2UR UR48, R181 ;  /* 0x00000000b53072ca */ /* 0x000fe200000e0000 */
[----:B------:R-:W-:Y:S02]  /*8b10*/  UIADD3.X UR5, UPT, UPT, URZ, UR55, URZ, UP0, !UPT ;  /* 0x00000037ff057290 */ /* 0x000fe400087fe4ff */
[----:B------:R-:W-:Y:S10]  /*8b20*/  UIADD3 UR9, UPT, UPT, UR49, 0x80, URZ ;  /* 0x0000008031097890 */ /* 0x000ff4000fffe0ff */
[----:B------:R2:W-:Y:S01]  /*8b30*/  UTMASTG.3D [UR48], [UR4] ;  /* 0x00000030040073b5 */ /* 0x0005e20008010000 */
[----:B------:R2:W-:Y:S01]  /*8b40*/  UTMASTG.3D [UR8], [UR4] ;  /* 0x00000008040073b5 */ /* 0x0005e20008010000 */
[----:B------:R0:W-:Y:S01]  /*8b50*/  UTMACMDFLUSH ;  /* 0x00000000000079b7 */ /* 0x0001e20000000000 */
[----:B--2---:R-:W-:Y:S04]  /*8b60*/  DEPBAR.LE SB0, 0x1 ;  /* 0x000080400000791a */ /* 0x004fe80000000000 */
.L_x_115:
[----:B------:R-:W-:Y:S05]  /*8b70*/  BSYNC.RECONVERGENT B0 ;  /* 0x0000000000007941 */ /* 0x000fea0003800200 */
.L_x_114:
[----:B------:R-:W-:Y:S01]  /*8b80*/  BAR.SYNC.DEFER_BLOCKING 0x1, 0x80 ;  /* 0x0042000000007b1d */ /* 0x000fe20000010000 */
[----:B------:R-:W-:Y:S01]  /*8b90*/  ISETP.NE.AND P1, PT, R194, RZ, PT ;  /* 0x000000ffc200720c */ /* 0x000fe20003f25270 */
[----:B------:R-:W-:Y:S01]  /*8ba0*/  UISETP.NE.AND UP0, UPT, UR53, URZ, UPT ;  /* 0x000000ff3500728c */ /* 0x000fe2000bf05270 */
[----:B------:R-:W-:Y:S11]  /*8bb0*/  LEA R3, R137, UR44, 0x3 ;  /* 0x0000002c89037c11 */ /* 0x000ff6000f8e18ff */
[----:B------:R-:W-:Y:S01]  /*8bc0*/  @P1 SHF.L.U32 R6, RZ, 0x1f, RZ ;  /* 0x0000001fff061819 */ /* 0x000fe200000006ff */
[----:B------:R-:W-:Y:S06]  /*8bd0*/  BRA.U !UP0, `(.L_x_116) ;  /* 0x0000000108247547 */ /* 0x000fec000b800000 */
[----:B------:R-:W2:Y:S01]  /*8be0*/  S2R R0, SR_CgaCtaId ;  /* 0x0000000000007919 */ /* 0x000ea20000008800 */
[----:B------:R-:W-:Y:S01]  /*8bf0*/  IMAD.U32 R4, RZ, RZ, UR47 ;  /* 0x0000002fff047e24 */ /* 0x000fe2000f8e00ff */
[----:B------:R-:W-:Y:S04]  /*8c00*/  UIADD3 UR4, UPT, UPT, UR47, 0x1, URZ ;  /* 0x000000012f047890 */ /* 0x000fe8000fffe0ff */
[----:B------:R-:W-:Y:S01]  /*8c10*/  @P1 LEA R4, R4, UR44, 0x3 ;  /* 0x0000002c04041c11 */ /* 0x000fe2000f8e18ff */
[----:B------:R-:W-:Y:S04]  /*8c20*/  UISETP.NE.AND UP0, UPT, UR4, 0x4, UPT ;  /* 0x000000040400788c */ /* 0x000fe8000bf05270 */
[----:B------:R-:W-:Y:S01]  /*8c30*/  @P1 VIADD R5, R4, 0x50 ;  /* 0x0000005004051836 */ /* 0x000fe20000000000 */
[----:B------:R-:W-:Y:S04]  /*8c40*/  USEL UR47, UR4, URZ, UP0 ;  /* 0x000000ff042f7287 */ /* 0x000fe80008000000 */
[----:B--2---:R-:W-:Y:S04]  /*8c50*/  @P1 PRMT R0, R0, 0x654, R5 ;  /* 0x0000065400001816 */ /* 0x004fe80000000005 */
[----:B------:R2:W-:Y:S04]  /*8c60*/  @P1 SYNCS.ARRIVE.TRANS64.RED.A1T0 RZ, [R0+URZ], RZ ;  /* 0x000000ff00ff19a7 */ /* 0x0005e800081004ff */
.L_x_116:
[----:B------:R-:W4:Y:S01]  /*8c70*/  @P1 SYNCS.PHASECHK.TRANS64.TRYWAIT P0, [R3+URZ+0x30], R6 ;  /* 0x00003006030015a7 */ /* 0x000f2200080011ff */
[----:B------:R-:W-:Y:S01]  /*8c80*/  BSSY B1, `(.L_x_117) ;  /* 0x0000019000017945 */ /* 0x000fe20003800000 */
[----:B----4-:R-:W-:Y:S03]  /*8c90*/  @P1 SEL R138, RZ, 0x1, !P0 ;  /* 0x00000001ff8a1807 */ /* 0x010fe60004000000 */
[----:B------:R-:W-:Y:S05]  /*8ca0*/  @!P1 BRA `(.L_x_118) ;  /* 0x0000000000589947 */ /* 0x000fea0003800000 */
[----:B------:R-:W-:Y:S01]  /*8cb0*/  ISETP.NE.AND P1, PT, R199, RZ, PT ;  /* 0x000000ffc700720c */ /* 0x000fe20003f25270 */
[----:B------:R-:W-:Y:S01]  /*8cc0*/  BSSY B0, `(.L_x_119) ;  /* 0x000000a000007945 */ /* 0x000fe20003800000 */
[----:B------:R-:W-:Y:S11]  /*8cd0*/  ISETP.NE.AND P0, PT, R138, RZ, PT ;  /* 0x000000ff8a00720c */ /* 0x000ff60003f05270 */
[----:B------:R-:W-:Y:S04]  /*8ce0*/  @P1 IMAD R8, R137, 0x2000, R188 ;  /* 0x0000200089081824 */ /* 0x000fe800078e02bc */
[----:B------:R-:W-:Y:S01]  /*8cf0*/  @P1 IMAD.IADD R6, R197, 0x1, R8 ;  /* 0x00000001c5061824 */ /* 0x000fe200078e0208 */
[----:B------:R-:W-:Y:S03]  /*8d00*/  @P1 IADD3 R5, PT, PT, R139, R8, RZ ;  /* 0x000000088b051210 */ /* 0x000fe60007ffe0ff */
[----:B------:R-:W-:Y:S01]  /*8d10*/  @P1 IMAD.IADD R4, R187, 0x1, R6 ;  /* 0x00000001bb041824 */ /* 0x000fe200078e0206 */
[----:B------:R-:W-:Y:S06]  /*8d20*/  @P0 BRA `(.L_x_120) ;  /* 0x00000000000c0947 */ /* 0x000fec0003800000 */
[----:B--2---:R-:W-:Y:S04]  /*8d30*/  SHF.L.U32 R0, RZ, 0x1f, RZ ;  /* 0x0000001fff007819 */ /* 0x004fe800000006ff */
[----:B------:R-:W2:Y:S02]  /*8d40*/  SYNCS.PHASECHK.TRANS64.TRYWAIT P0, [R3+URZ+0x30], R0 ;  /* 0x00003000030075a7 */ /* 0x000ea400080011ff */
[----:B--2---:R-:W-:Y:S05]  /*8d50*/  @!P0 BRA `(.L_x_121) ;  /* 0x000000a800248947 */ /* 0x004fea0003800000 */
.L_x_120:
[----:B------:R-:W-:Y:S05]  /*8d60*/  BSYNC B0 ;  /* 0x0000000000007941 */ /* 0x000fea0003800000 */
.L_x_119:
[----:B------:R-:W-:Y:S02]  /*8d70*/  ISETP.NE.AND P0, PT, R199, RZ, PT ;  /* 0x000000ffc700720c */ /* 0x000fe40003f05270 */
[----:B------:R-:W-:Y:S11]  /*8d80*/  IADD3 R137, PT, PT, R137, 0x1, RZ ;  /* 0x0000000189897810 */ /* 0x000ff60007ffe0ff */
[----:B------:R4:W1:Y:S04]  /*8d90*/  @P0 LDS.128 R160, [R5+0x20] ;  /* 0x0000200005a00984 */ /* 0x0008680000000c00 */
[----:B------:R4:W1:Y:S04]  /*8da0*/  @P0 LDS.128 R140, [R5+0x1020] ;  /* 0x00102000058c0984 */ /* 0x0008680000000c00 */
[----:B------:R4:W1:Y:S04]  /*8db0*/  @P0 LDS.128 R168, [R8] ;  /* 0x0000000008a80984 */ /* 0x0008680000000c00 */
[----:B------:R4:W1:Y:S04]  /*8dc0*/  @P0 LDS.128 R152, [R8+0x1000] ;  /* 0x0010000008980984 */ /* 0x0008680000000c00 */
[----:B------:R4:W1:Y:S04]  /*8dd0*/  @P0 LDS.128 R164, [R6+0x10] ;  /* 0x0000100006a40984 */ /* 0x0008680000000c00 */
[----:B------:R4:W1:Y:S04]  /*8de0*/  @P0 LDS.128 R148, [R6+0x1010] ;  /* 0x0010100006940984 */ /* 0x0008680000000c00 */
[----:B------:R4:W1:Y:S04]  /*8df0*/  @P0 LDS.128 R156, [R4+0x10] ;  /* 0x00001000049c0984 */ /* 0x0008680000000c00 */
[----:B------:R4:W1:Y:S02]  /*8e00*/  @P0 LDS.128 R144, [R4+0x1010] ;  /* 0x0010100004900984 */ /* 0x0008640000000c00 */
.L_x_118:
[----:B------:R-:W-:Y:S05]  /*8e10*/  BSYNC B1 ;  /* 0x0000000000017941 */ /* 0x000fea0003800000 */
.L_x_117:
[----:B------:R-:W-:Y:S05]  /*8e20*/  VIADD R213, R213, 0x400000 ;  /* 0x00400000d5d57836 */ /* 0x000fea0000000000 */
[----:B--2---:R-:W-:Y:S04]  /*8e30*/  SHF.R.U32.HI R0, RZ, 0x15, R213 ;  /* 0x00000015ff007819 */ /* 0x004fe800000116d5 */
[----:B------:R-:W-:Y:S04]  /*8e40*/  LOP3.LUT R16, R0, 0x3, RZ, 0xc0, !PT ;  /* 0x0000000300107812 */ /* 0x000fe800078ec0ff */
[----:B------:R-:W-:Y:S11]  /*8e50*/  ISETP.NE.AND P0, PT, R189, R16, PT ;  /* 0x00000010bd00720c */ /* 0x000ff60003f05270 */
[----:B------:R-:W-:Y:S02]  /*8e60*/  @!UPT UIADD3 URZ, UPT, UPT, URZ, URZ, URZ ;  /* 0x000000fffffff290 */ /* 0x000fe4000fffe0ff */
[----:B------:R-:W-:Y:S05]  /*8e70*/  @P0 BRA `(.L_x_122) ;  /* 0x0000000000bc0947 */ /* 0x000fea0003800000 */
[----:B------:R-:W-:Y:S11]  /*8e80*/  LOP3.LUT P0, RZ, R0, 0x3, R177, 0x48, !PT ;  /* 0x0000000300ff7812 */ /* 0x000ff600078048b1 */
[----:B------:R-:W-:Y:S02]  /*8e90*/  @!UPT UIADD3 URZ, UPT, UPT, URZ, URZ, URZ ;  /* 0x000000fffffff290 */ /* 0x000fe4000fffe0ff */
[----:B------:R-:W-:Y:S05]  /*8ea0*/  @!P0 BRA `(.L_x_123) ;  /* 0x0000000000408947 */ /* 0x000fea0003800000 */
[----:B------:R-:W2:Y:S01]  /*8eb0*/  LDCU.64 UR8, c[0x4][0x70] ;  /* 0x01000e00ff0877ac */ /* 0x000ea20008000a00 */
[----:B------:R-:W-:Y:S01]  /*8ec0*/  MOV R15, 0x0 ;  /* 0x00000000000f7802 */ /* 0x000fe20000000f00 */
[----:B------:R-:W-:Y:S02]  /*8ed0*/  HFMA2 R12, -RZ, RZ, 0, 5.9604644775390625e-08 ;  /* 0x00000001ff0c7431 */ /* 0x000fe400000001ff */
[----:B----4-:R-:W-:Y:S02]  /*8ee0*/  IMAD.MOV.U32 R8, RZ, RZ, 0x192 ;  /* 0x00000192ff087424 */ /* 0x010fe400078e00ff */
[----:B------:R-:W-:Y:S01]  /*8ef0*/  IMAD.MOV.U32 R13, RZ, RZ, RZ ;  /* 0x000000ffff0d7224 */ /* 0x000fe200078e00ff */
[----:B------:R-:W4:Y:S01]  /*8f00*/  LDCU.64 UR6, c[0x4][0x78] ;  /* 0x01000f00ff0677ac */ /* 0x000f220008000a00 */
[----:B------:R-:W1:Y:S01]  /*8f10*/  LDC.64 R14, c[0x4][R15] ;  /* 0x010000000f0e7b82 */ /* 0x000e620000000a00 */
[----:B------:R-:W5:Y:S01]  /*8f20*/  LDCU.64 UR4, c[0x4][0x10] ;  /* 0x01000200ff0477ac */ /* 0x000f620008000a00 */
[----:B--2---:R-:W-:Y:S01]  /*8f30*/  MOV R5, UR9 ;  /* 0x0000000900057c02 */ /* 0x004fe20008000f00 */
[----:B------:R-:W-:Y:S01]  /*8f40*/  IMAD.U32 R4, RZ, RZ, UR8 ;  /* 0x00000008ff047e24 */ /* 0x000fe2000f8e00ff */
[----:B----4-:R-:W-:Y:S01]  /*8f50*/  MOV R7, UR7 ;  /* 0x0000000700077c02 */ /* 0x010fe20008000f00 */
[----:B------:R-:W-:Y:S01]  /*8f60*/  IMAD.U32 R6, RZ, RZ, UR6 ;  /* 0x00000006ff067e24 */ /* 0x000fe2000f8e00ff */
[----:B-----5:R-:W-:Y:S01]  /*8f70*/  MOV R11, UR5 ;  /* 0x00000005000b7c02 */ /* 0x020fe20008000f00 */
[----:B------:R-:W-:Y:S02]  /*8f80*/  IMAD.U32 R10, RZ, RZ, UR4 ;  /* 0x00000004ff0a7e24 */ /* 0x000fe4000f8e00ff */
[----:B------:R-:W-:Y:S07]  /*8f90*/  LEPC R20, `(.L_x_123) ;  /* 0x000000001014794e */ /* 0x000fee0000000000 */
[----:B-1-3--:R-:W-:Y:S05]  /*8fa0*/  CALL.ABS.NOINC R14 ;  /* 0x000000000e007343 */ /* 0x00afea0003c00000 */
.L_x_123:
[----:B------:R-:W-:Y:S05]  /*8fb0*/  WARPSYNC.ALL ;  /* 0x0000000000007948 */ /* 0x000fea0003800000 */
[C---:B------:R-:W-:Y:S01]  /*8fc0*/  R2UR UR4, R213.reuse ;  /* 0x00000000d50472ca */ /* 0x040fe200000e0000 */
[----:B------:R-:W-:Y:S05]  /*8fd0*/  VIADD R0, R213, 0x80 ;  /* 0x00000080d5007836 */ /* 0x000fea0000000000 */
[----:B------:R-:W-:Y:S04]  /*8fe0*/  SHF.R.U32.HI R0, RZ, 0x15, R0 ;  /* 0x00000015ff007819 */ /* 0x000fe80000011600 */
[----:B------:R-:W-:Y:S03]  /*8ff0*/  LOP3.LUT P0, RZ, R0, 0x3, R177, 0x48, !PT ;  /* 0x0000000300ff7812 */ /* 0x000fe600078048b1 */
[----:B------:R-:W2:Y:S10]  /*9000*/  LDTM.x32 R24, tmem[UR4] ;  /* 0x00000004001879ee */ /* 0x000eb400082c0000 */
[----:B--2---:R-:W-:Y:S05]  /*9010*/  @!P0 BRA `(.L_x_124) ;  /* 0x0000000000408947 */ /* 0x004fea0003800000 */
        /* <DEDUP_REMOVED lines=16> */
.L_x_124:
[----:B------:R-:W-:Y:S05]  /*9120*/  WARPSYNC.ALL ;  /* 0x0000000000007948 */ /* 0x000fea0003800000 */
[----:B------:R-:W-:Y:S11]  /*9130*/  R2UR UR4, R213 ;  /* 0x00000000d50472ca */ /* 0x000ff600000e0000 */
[----:B------:R-:W-:Y:S02]  /*9140*/  @!UPT UIADD3 URZ, UPT, UPT, URZ, URZ, URZ ;  /* 0x000000fffffff290 */ /* 0x000fe4000fffe0ff */
[----:B------:R-:W2:Y:S02]  /*9150*/  LDTM.x32 R56, tmem[UR4+0x80] ;  /* 0x00008004003879ee */ /* 0x000ea400082c0000 */
[----:B--2---:R-:W-:Y:S01]  /*9160*/  NOP ;  /* 0x0000000000007918 */ /* 0x004fe20000000000 */
.L_x_122:
[----:B-1----:R-:W-:Y:S01]  /*9170*/  SHF.L.U32 R18, R168, 0x10, RZ ;  /* 0x00000010a8127819 */ /* 0x002fe200000006ff */
[----:B------:R-:W-:Y:S01]  /*9180*/  FMUL R0, R130, R24 ;  /* 0x0000001882007220 */ /* 0x000fe20000400000 */
[C---:B------:R-:W-:Y:S01]  /*9190*/  SHF.L.U32 R19, R169.reuse, 0x10, RZ ;  /* 0x00000010a9137819 */ /* 0x040fe200000006ff */
[----:B------:R-:W-:Y:S05]  /*91a0*/  WARPSYNC.ALL ;  /* 0x0000000000007948 */ /* 0x000fea0003800000 */
[----:B------:R-:W-:Y:S01]  /*91b0*/  LOP3.LUT R20, R169, 0xffff0000, RZ, 0xc0, !PT ;  /* 0xffff0000a9147812 */ /* 0x000fe200078ec0ff */
[----:B------:R-:W1:Y:S01]  /*91c0*/  S2UR UR5, SR_CgaCtaId ;  /* 0x00000000000579c3 */ /* 0x000e620000008800 */
[----:B------:R-:W-:Y:S01]  /*91d0*/  ISETP.NE.AND P1, PT, R189, R16, PT ;  /* 0x00000010bd00720c */ /* 0x000fe20003f25270 */
[----:B------:R-:W-:Y:S01]  /*91e0*/  FFMA R0, R133, R18, R0 ;  /* 0x0000001285007223 */ /* 0x000fe20000000000 */
[----:B------:R-:W-:Y:S01]  /*91f0*/  LOP3.LUT R18, R168, 0xffff0000, RZ, 0xc0, !PT ;  /* 0xffff0000a8127812 */ /* 0x000fe200078ec0ff */
[----:B------:R-:W-:Y:S01]  /*9200*/  FMUL R3, R130, R25 ;  /* 0x0000001982037220 */ /* 0x000fe20000400000 */
[----:B------:R-:W-:Y:S01]  /*9210*/  LOP3.LUT R16, R164, 0xffff0000, RZ, 0xc0, !PT ;  /* 0xffff0000a4107812 */ /* 0x000fe200078ec0ff */
[C---:B----4-:R-:W-:Y:S01]  /*9220*/  FMUL R4, R130.reuse, R26 ;  /* 0x0000001a82047220 */ /* 0x050fe20000400000 */
[----:B------:R-:W-:Y:S01]  /*9230*/  SHF.L.U32 R15, R165, 0x10, RZ ;  /* 0x00000010a50f7819 */ /* 0x000fe200000006ff */
[----:B------:R-:W-:Y:S01]  /*9240*/  FMUL R5, R130, R27 ;  /* 0x0000001b82057220 */ /* 0x000fe20000400000 */
[----:B------:R-:W-:Y:S01]  /*9250*/  SHF.L.U32 R17, R166, 0x10, RZ ;  /* 0x00000010a6117819 */ /* 0x000fe200000006ff */
[C---:B------:R-:W-:Y:S01]  /*9260*/  FFMA R3, R133.reuse, R18, R3 ;  /* 0x0000001285037223 */ /* 0x040fe20000000003 */
[----:B------:R-:W-:Y:S01]  /*9270*/  SHF.L.U32 R18, R170, 0x10, RZ ;  /* 0x00000010aa127819 */ /* 0x000fe200000006ff */
[C---:B------:R-:W-:Y:S01]  /*9280*/  FFMA R4, R133.reuse, R19, R4 ;  /* 0x0000001385047223 */ /* 0x040fe20000000004 */
[----:B------:R-:W-:Y:S01]  /*9290*/  SHF.L.U32 R19, R164, 0x10, RZ ;  /* 0x00000010a4137819 */ /* 0x000fe200000006ff */
[----:B------:R-:W-:Y:S01]  /*92a0*/  FFMA R5, R133, R20, R5 ;  /* 0x0000001485057223 */ /* 0x000fe20000000005 */
[----:B------:R-:W-:Y:S01]  /*92b0*/  LOP3.LUT R20, R170, 0xffff0000, RZ, 0xc0, !PT ;  /* 0xffff0000aa147812 */ /* 0x000fe200078ec0ff */
[C---:B------:R-:W-:Y:S01]  /*92c0*/  FMUL R6, R130.reuse, R28 ;  /* 0x0000001c82067220 */ /* 0x040fe20000400000 */
[----:B------:R-:W-:Y:S01]  /*92d0*/  F2FP.BF16.F32.PACK_AB R88, R3, R0 ;  /* 0x000000000358723e */ /* 0x000fe200000010ff */
[C---:B------:R-:W-:Y:S01]  /*92e0*/  FMUL R7, R130.reuse, R29 ;  /* 0x0000001d82077220 */ /* 0x040fe20000400000 */
[----:B------:R-:W-:Y:S01]  /*92f0*/  F2FP.BF16.F32.PACK_AB R89, R5, R4 ;  /* 0x000000040559723e */ /* 0x000fe200000010ff */
[----:B------:R-:W-:Y:S01]  /*9300*/  FFMA R6, R133, R18, R6 ;  /* 0x0000001285067223 */ /* 0x000fe20000000006 */
[----:B------:R-:W-:Y:S01]  /*9310*/  SHF.L.U32 R18, R171, 0x10, RZ ;  /* 0x00000010ab127819 */ /* 0x000fe200000006ff */
[----:B------:R-:W-:Y:S01]  /*9320*/  FFMA R7, R133, R20, R7 ;  /* 0x0000001485077223 */ /* 0x000fe20000000007 */
[----:B------:R-:W-:Y:S01]  /*9330*/  LOP3.LUT R20, R171, 0xffff0000, RZ, 0xc0, !PT ;  /* 0xffff0000ab147812 */ /* 0x000fe200078ec0ff */
[----:B------:R-:W-:Y:S01]  /*9340*/  FMUL R8, R130, R30 ;  /* 0x0000001e82087220 */ /* 0x000fe20000400000 */
[----:B------:R-:W-:Y:S01]  /*9350*/  ISETP.NE.AND P2, PT, R194, RZ, PT ;  /* 0x000000ffc200720c */ /* 0x000fe20003f45270 */
[C---:B------:R-:W-:Y:S01]  /*9360*/  FMUL R9, R130.reuse, R31 ;  /* 0x0000001f82097220 */ /* 0x040fe20000400000 */
[----:B------:R-:W-:Y:S01]  /*9370*/  F2FP.BF16.F32.PACK_AB R90, R7, R6 ;  /* 0x00000006075a723e */ /* 0x000fe200000010ff */
[----:B------:R-:W-:Y:S01]  /*9380*/  UIADD3 UR4, UPT, UPT, UR44, 0xa8, URZ ;  /* 0x000000a82c047890 */ /* 0x000fe2000fffe0ff */
[----:B------:R-:W-:Y:S01]  /*9390*/  ISETP.NE.AND P0, PT, R189, RZ, PT ;  /* 0x000000ffbd00720c */ /* 0x000fe20003f05270 */
[----:B------:R-:W-:Y:S01]  /*93a0*/  FFMA R8, R133, R18, R8 ;  /* 0x0000001285087223 */ /* 0x000fe20000000008 */
[----:B------:R-:W-:Y:S01]  /*93b0*/  LOP3.LUT R18, R165, 0xffff0000, RZ, 0xc0, !PT ;  /* 0xffff0000a5127812 */ /* 0x000fe200078ec0ff */
[----:B------:R-:W-:Y:S01]  /*93c0*/  FFMA R9, R133, R20, R9 ;  /* 0x0000001485097223 */ /* 0x000fe20000000009 */
[----:B------:R-:W-:Y:S01]  /*93d0*/  LOP3.LUT R20, R167, 0xffff0000, RZ, 0xc0, !PT ;  /* 0xffff0000a7147812 */ /* 0x000fe200078ec0ff */
[----:B-1----:R-:W-:Y:S01]  /*93e0*/  UPRMT UR4, UR5, 0x654, UR4 ;  /* 0x0000065405047896 */ /* 0x002fe20008000004 */
[----:B------:R-:W-:Y:S01]  /*93f0*/  NOP ;  /* 0x0000000000007918 */ /* 0x000fe20000000000 */
[C---:B------:R-:W-:Y:S01]  /*9400*/  FMUL R10, R130.reuse, R32 ;  /* 0x00000020820a7220 */ /* 0x040fe20000400000 */
[----:B------:R-:W-:Y:S01]  /*9410*/  F2FP.BF16.F32.PACK_AB R91, R9, R8 ;  /* 0x00000008095b723e */ /* 0x000fe200000010ff */
[C---:B------:R-:W-:Y:S01]  /*9420*/  FMUL R11, R130.reuse, R33 ;  /* 0x00000021820b7220 */ /* 0x040fe20000400000 */
[C---:B------:R-:W-:Y:S01]  /*9430*/  FMUL R12, R130.reuse, R34 ;  /* 0x00000022820c7220 */ /* 0x040fe20000400000 */
[----:B------:R-:W-:Y:S01]  /*9440*/  FMUL R13, R130, R35 ;  /* 0x00000023820d7220 */ /* 0x000fe20000400000 */
[----:B------:R-:W-:Y:S01]  /*9450*/  FFMA R10, R133, R19, R10 ;  /* 0x00000013850a7223 */ /* 0x000fe2000000000a */
[----:B------:R-:W-:Y:S01]  /*9460*/  SHF.L.U32 R19, R167, 0x10, RZ ;  /* 0x00000010a7137819 */ /* 0x000fe200000006ff */
[----:B------:R-:W-:Y:S01]  /*9470*/  SYNCS.ARRIVE.TRANS64.RED.A1T0 RZ, [UR4], RZ ;  /* 0x000000ffffff79a7 */ /* 0x000fe20008100404 */
[----:B------:R1:W-:Y:S01]  /*9480*/  @!P1 STS.128 [R188+0x2000], R88 ;  /* 0x00200058bc009388 */ /* 0x0003e20000000c00 */
[C---:B------:R-:W-:Y:S01]  /*9490*/  FFMA R11, R133.reuse, R16, R11 ;  /* 0x00000010850b7223 */ /* 0x040fe2000000000b */
[C---:B------:R-:W-:Y:S01]  /*94a0*/  FFMA R12, R133.reuse, R15, R12 ;  /* 0x0000000f850c7223 */ /* 0x040fe2000000000c */
[----:B------:R-:W-:Y:S01]  /*94b0*/  FFMA R13, R133, R18, R13 ;  /* 0x00000012850d7223 */ /* 0x000fe2000000000d */
[----:B------:R-:W-:Y:S01]  /*94c0*/  LOP3.LUT R18, R166, 0xffff0000, RZ, 0xc0, !PT ;  /* 0xffff0000a6127812 */ /* 0x000fe200078ec0ff */
[C---:B------:R-:W-:Y:S01]  /*94d0*/  FMUL R14, R130.reuse, R36 ;  /* 0x00000024820e7220 */ /* 0x040fe20000400000 */
[----:B------:R-:W-:Y:S01]  /*94e0*/  F2FP.BF16.F32.PACK_AB R92, R11, R10 ;  /* 0x0000000a0b5c723e */ /* 0x000fe200000010ff */
[----:B------:R-:W-:Y:S01]  /*94f0*/  FMUL R15, R130, R37 ;  /* 0x00000025820f7220 */ /* 0x000fe20000400000 */
[----:B------:R-:W-:Y:S01]  /*9500*/  SHF.L.U32 R11, R160, 0x10, RZ ;  /* 0x00000010a00b7819 */ /* 0x000fe200000006ff */
[----:B------:R-:W-:Y:S01]  /*9510*/  FFMA R14, R133, R17, R14 ;  /* 0x00000011850e7223 */ /* 0x000fe2000000000e */
[----:B------:R-:W-:Y:S01]  /*9520*/  F2FP.BF16.F32.PACK_AB R93, R13, R12 ;  /* 0x0000000c0d5d723e */ /* 0x000fe200000010ff */
[----:B------:R-:W-:Y:S01]  /*9530*/  FMUL R16, R130, R38 ;  /* 0x0000002682107220 */ /* 0x000fe20000400000 */
[----:B------:R-:W-:Y:S01]  /*9540*/  LOP3.LUT R12, R160, 0xffff0000, RZ, 0xc0, !PT ;  /* 0xffff0000a00c7812 */ /* 0x000fe200078ec0ff */
[----:B------:R-:W-:Y:S01]  /*9550*/  FMUL R17, R130, R39 ;  /* 0x0000002782117220 */ /* 0x000fe20000400000 */
[----:B------:R-:W-:Y:S01]  /*9560*/  SHF.L.U32 R13, R161, 0x10, RZ ;  /* 0x00000010a10d7819 */ /* 0x000fe200000006ff */
[C---:B------:R-:W-:Y:S01]  /*9570*/  FFMA R15, R133.reuse, R18, R15 ;  /* 0x00000012850f7223 */ /* 0x040fe2000000000f */
[----:B------:R-:W-:Y:S01]  /*9580*/  LOP3.LUT R18, R158, 0xffff0000, RZ, 0xc0, !PT ;  /* 0xffff00009e127812 */ /* 0x000fe200078ec0ff */
[C---:B------:R-:W-:Y:S01]  /*9590*/  FFMA R16, R133.reuse, R19, R16 ;  /* 0x0000001385107223 */ /* 0x040fe20000000010 */
[C---:B------:R-:W-:Y:S01]  /*95a0*/  FMUL R8, R130.reuse, R40 ;  /* 0x0000002882087220 */ /* 0x040fe20000400000 */
[----:B------:R-:W-:Y:S01]  /*95b0*/  FFMA R17, R133, R20, R17 ;  /* 0x0000001485117223 */ /* 0x000fe20000000011 */
[----:B------:R-:W-:Y:S01]  /*95c0*/  F2FP.BF16.F32.PACK_AB R94, R15, R14 ;  /* 0x0000000e0f5e723e */ /* 0x000fe200000010ff */
[C---:B------:R-:W-:Y:S01]  /*95d0*/  FMUL R9, R130.reuse, R41 ;  /* 0x0000002982097220 */ /* 0x040fe20000400000 */
[----:B------:R-:W-:Y:S01]  /*95e0*/  LOP3.LUT R14, R161, 0xffff0000, RZ, 0xc0, !PT ;  /* 0xffff0000a10e7812 */ /* 0x000fe200078ec0ff */
[----:B------:R-:W-:Y:S01]  /*95f0*/  FFMA R8, R133, R11, R8 ;  /* 0x0000000b85087223 */ /* 0x000fe20000000008 */
[----:B------:R-:W-:Y:S01]  /*9600*/  F2FP.BF16.F32.PACK_AB R95, R17, R16 ;  /* 0x00000010115f723e */ /* 0x000fe200000010ff */
[----:B------:R-:W-:Y:S01]  /*9610*/  FMUL R10, R130, R42 ;  /* 0x0000002a820a7220 */ /* 0x000fe20000400000 */
[----:B------:R-:W-:Y:S01]  /*9620*/  SHF.L.U32 R15, R162, 0x10, RZ ;  /* 0x00000010a20f7819 */ /* 0x000fe200000006ff */
[----:B------:R-:W-:Y:S01]  /*9630*/  FMUL R11, R130, R43 ;  /* 0x0000002b820b7220 */ /* 0x000fe20000400000 */
[----:B------:R-:W-:Y:S01]  /*9640*/  LOP3.LUT R16, R157, 0xffff0000, RZ, 0xc0, !PT ;  /* 0xffff00009d107812 */ /* 0x000fe200078ec0ff */
[----:B------:R-:W-:Y:S01]  /*9650*/  FFMA R9, R133, R12, R9 ;  /* 0x0000000c85097223 */ /* 0x000fe20000000009 */
[----:B------:R-:W-:Y:S01]  /*9660*/  SHF.L.U32 R17, R159, 0x10, RZ ;  /* 0x000000109f117819 */ /* 0x000fe200000006ff */
[----:B------:R-:W-:Y:S01]  /*9670*/  FFMA R10, R133, R13, R10 ;  /* 0x0000000d850a7223 */ /* 0x000fe2000000000a */
[----:B------:R-:W-:Y:S01]  /*9680*/  LOP3.LUT R20, R159, 0xffff0000, RZ, 0xc0, !PT ;  /* 0xffff00009f147812 */ /* 0x000fe200078ec0ff */
[----:B------:R-:W-:Y:S01]  /*9690*/  FFMA R11, R133, R14, R11 ;  /* 0x0000000e850b7223 */ /* 0x000fe2000000000b */
[----:B------:R-:W-:Y:S01]  /*96a0*/  LOP3.LUT R14, R162, 0xffff0000, RZ, 0xc0, !PT ;  /* 0xffff0000a20e7812 */ /* 0x000fe200078ec0ff */
[C---:B------:R-:W-:Y:S01]  /*96b0*/  FMUL R12, R130.reuse, R44 ;  /* 0x0000002c820c7220 */ /* 0x040fe20000400000 */
[----:B-1----:R-:W-:Y:S01]  /*96c0*/  F2FP.BF16.F32.PACK_AB R88, R9, R8 ;  /* 0x000000080958723e */ /* 0x002fe200000010ff */
[----:B------:R1:W-:Y:S01]  /*96d0*/  @!P1 STS.128 [R198+0x2010], R92 ;  /* 0x0020105cc6009388 */ /* 0x0003e20000000c00 */
[----:B------:R-:W-:Y:S01]  /*96e0*/  F2FP.BF16.F32.PACK_AB R89, R11, R10 ;  /* 0x0000000a0b59723e */ /* 0x000fe200000010ff */
[----:B------:R-:W-:Y:S01]  /*96f0*/  FMUL R13, R130, R45 ;  /* 0x0000002d820d7220 */ /* 0x000fe20000400000 */
[----:B------:R-:W-:Y:S01]  /*9700*/  SHF.L.U32 R11, R163, 0x10, RZ ;  /* 0x00000010a30b7819 */ /* 0x000fe200000006ff */
[C---:B------:R-:W-:Y:S01]  /*9710*/  FFMA R12, R133.reuse, R15, R12 ;  /* 0x0000000f850c7223 */ /* 0x040fe2000000000c */
[----:B------:R-:W-:Y:S01]  /*9720*/  SHF.L.U32 R15, R156, 0x10, RZ ;  /* 0x000000109c0f7819 */ /* 0x000fe200000006ff */
[----:B------:R-:W-:Y:S01]  /*9730*/  FFMA R13, R133, R14, R13 ;  /* 0x0000000e850d7223 */ /* 0x000fe2000000000d */
[----:B------:R-:W-:Y:S01]  /*9740*/  LOP3.LUT R14, R163, 0xffff0000, RZ, 0xc0, !PT ;  /* 0xffff0000a30e7812 */ /* 0x000fe200078ec0ff */
[C---:B------:R-:W-:Y:S01]  /*9750*/  FMUL R8, R130.reuse, R46 ;  /* 0x0000002e82087220 */ /* 0x040fe20000400000 */
[C---:B------:R-:W-:Y:S01]  /*9760*/  FMUL R9, R130.reuse, R47 ;  /* 0x0000002f82097220 */ /* 0x040fe20000400000 */
[----:B------:R-:W-:Y:S01]  /*9770*/  FMUL R10, R130, R48 ;  /* 0x00000030820a7220 */ /* 0x000fe20000400000 */
[----:B------:R-:W-:Y:S01]  /*9780*/  F2FP.BF16.F32.PACK_AB R90, R13, R12 ;  /* 0x0000000c0d5a723e */ /* 0x000fe200000010ff */
[C---:B------:R-:W-:Y:S01]  /*9790*/  FFMA R8, R133.reuse, R11, R8 ;  /* 0x0000000b85087223 */ /* 0x040fe20000000008 */
[C---:B------:R-:W-:Y:S01]  /*97a0*/  FFMA R9, R133.reuse, R14, R9 ;  /* 0x0000000e85097223 */ /* 0x040fe20000000009 */
[----:B------:R-:W-:Y:S01]  /*97b0*/  LOP3.LUT R14, R156, 0xffff0000, RZ, 0xc0, !PT ;  /* 0xffff00009c0e7812 */ /* 0x000fe200078ec0ff */
[----:B------:R-:W-:Y:S01]  /*97c0*/  FFMA R10, R133, R15, R10 ;  /* 0x0000000f850a7223 */ /* 0x000fe2000000000a */
[----:B------:R-:W-:Y:S01]  /*97d0*/  SHF.L.U32 R15, R157, 0x10, RZ ;  /* 0x000000109d0f7819 */ /* 0x000fe200000006ff */
[C---:B------:R-:W-:Y:S01]  /*97e0*/  FMUL R11, R130.reuse, R49 ;  /* 0x00000031820b7220 */ /* 0x040fe20000400000 */
[----:B------:R-:W-:Y:S01]  /*97f0*/  F2FP.BF16.F32.PACK_AB R91, R9, R8 ;  /* 0x00000008095b723e */ /* 0x000fe200000010ff */
[C---:B------:R-:W-:Y:S01]  /*9800*/  FMUL R12, R130.reuse, R50 ;  /* 0x00000032820c7220 */ /* 0x040fe20000400000 */
[C---:B------:R-:W-:Y:S01]  /*9810*/  FMUL R13, R130.reuse, R51 ;  /* 0x00000033820d7220 */ /* 0x040fe20000400000 */
[C---:B------:R-:W-:Y:S01]  /*9820*/  FFMA R11, R133.reuse, R14, R11 ;  /* 0x0000000e850b7223 */ /* 0x040fe2000000000b */
[----:B------:R-:W-:Y:S01]  /*9830*/  FMUL R8, R130, R52 ;  /* 0x0000003482087220 */ /* 0x000fe20000400000 */
[C---:B------:R-:W-:Y:S01]  /*9840*/  FFMA R12, R133.reuse, R15, R12 ;  /* 0x0000000f850c7223 */ /* 0x040fe2000000000c */
[C---:B------:R-:W-:Y:S01]  /*9850*/  FFMA R13, R133.reuse, R16, R13 ;  /* 0x00000010850d7223 */ /* 0x040fe2000000000d */
[----:B------:R-:W-:Y:S01]  /*9860*/  SHF.L.U32 R16, R158, 0x10, RZ ;  /* 0x000000109e107819 */ /* 0x000fe200000006ff */
[C---:B------:R-:W-:Y:S01]  /*9870*/  FMUL R9, R130.reuse, R53 ;  /* 0x0000003582097220 */ /* 0x040fe20000400000 */
[C---:B------:R-:W-:Y:S01]  /*9880*/  FMUL R14, R130.reuse, R54 ;  /* 0x00000036820e7220 */ /* 0x040fe20000400000 */
[----:B------:R-:W-:Y:S01]  /*9890*/  FMUL R15, R130, R55 ;  /* 0x00000037820f7220 */ /* 0x000fe20000400000 */
[----:B------:R2:W-:Y:S01]  /*98a0*/  @!P1 STS.128 [R196+0x2020], R88 ;  /* 0x00202058c4009388 */ /* 0x0005e20000000c00 */
[----:B------:R-:W-:Y:S01]  /*98b0*/  FFMA R8, R133, R16, R8 ;  /* 0x0000001085087223 */ /* 0x000fe20000000008 */
[----:B-1----:R-:W-:Y:S01]  /*98c0*/  F2FP.BF16.F32.PACK_AB R93, R13, R12 ;  /* 0x0000000c0d5d723e */ /* 0x002fe200000010ff */
[C---:B------:R-:W-:Y:S01]  /*98d0*/  FFMA R9, R133.reuse, R18, R9 ;  /* 0x0000001285097223 */ /* 0x040fe20000000009 */
[C---:B------:R-:W-:Y:S01]  /*98e0*/  LOP3.LUT R12, R152.reuse, 0xffff0000, RZ, 0xc0, !PT ;  /* 0xffff0000980c7812 */ /* 0x040fe200078ec0ff */
[C---:B------:R-:W-:Y:S01]  /*98f0*/  FFMA R14, R133.reuse, R17, R14 ;  /* 0x00000011850e7223 */ /* 0x040fe2000000000e */
[----:B------:R-:W-:Y:S01]  /*9900*/  SHF.L.U32 R17, R152, 0x10, RZ ;  /* 0x0000001098117819 */ /* 0x000fe200000006ff */
[----:B------:R-:W-:Y:S01]  /*9910*/  FFMA R15, R133, R20, R15 ;  /* 0x00000014850f7223 */ /* 0x000fe2000000000f */
[----:B------:R-:W-:Y:S01]  /*9920*/  F2FP.BF16.F32.PACK_AB R94, R9, R8 ;  /* 0x00000008095e723e */ /* 0x000fe200000010ff */
        /* <DEDUP_REMOVED lines=9> */
[----:B------:R-:W-:Y:S01]  /*99c0*/  SHF.L.U32 R18, R154, 0x10, RZ ;  /* 0x000000109a127819 */ /* 0x000fe200000006ff */
[----:B------:R-:W-:Y:S01]  /*99d0*/  FMUL R10, R130, R59 ;  /* 0x0000003b820a7220 */ /* 0x000fe20000400000 */
[----:B------:R-:W-:Y:S01]  /*99e0*/  LOP3.LUT R15, R154, 0xffff0000, RZ, 0xc0, !PT ;  /* 0xffff00009a0f7812 */ /* 0x000fe200078ec0ff */
[----:B------:R-:W-:Y:S01]  /*99f0*/  FMUL R11, R130, R60 ;  /* 0x0000003c820b7220 */ /* 0x000fe20000400000 */
[----:B------:R-:W-:Y:S01]  /*9a00*/  LOP3.LUT R17, R155, 0xffff0000, RZ, 0xc0, !PT ;  /* 0xffff00009b117812 */ /* 0x000fe200078ec0ff */
[C---:B------:R-:W-:Y:S01]  /*9a10*/  FFMA R9, R133.reuse, R14, R9 ;  /* 0x0000000e85097223 */ /* 0x040fe20000000009 */
[----:B------:R-:W-:Y:S01]  /*9a20*/  F2FP.BF16.F32.PACK_AB R96, R8, R16 ;  /* 0x000000100860723e */ /* 0x000fe200000010ff */
[----:B------:R-:W-:Y:S01]  /*9a30*/  FFMA R10, R133, R13, R10 ;  /* 0x0000000d850a7223 */ /* 0x000fe2000000000a */
[----:B------:R-:W-:Y:S01]  /*9a40*/  LOP3.LUT R16, R141, 0xffff0000, RZ, 0xc0, !PT ;  /* 0xffff00008d107812 */ /* 0x000fe200078ec0ff */
[C---:B------:R-:W-:Y:S01]  /*9a50*/  FMUL R12, R130.reuse, R61 ;  /* 0x0000003d820c7220 */ /* 0x040fe20000400000 */
[----:B------:R-:W-:Y:S01]  /*9a60*/  LOP3.LUT R20, R147, 0xffff0000, RZ, 0xc0, !PT ;  /* 0xffff000093147812 */ /* 0x000fe200078ec0ff */
[----:B------:R-:W-:Y:S01]  /*9a70*/  FFMA R11, R133, R18, R11 ;  /* 0x00000012850b7223 */ /* 0x000fe2000000000b */
[----:B------:R-:W-:Y:S01]  /*9a80*/  SHF.L.U32 R18, R155, 0x10, RZ ;  /* 0x000000109b127819 */ /* 0x000fe200000006ff */
[----:B------:R-:W-:Y:S01]  /*9a90*/  FMUL R13, R130, R62 ;  /* 0x0000003e820d7220 */ /* 0x000fe20000400000 */
[----:B------:R-:W-:Y:S01]  /*9aa0*/  F2FP.BF16.F32.PACK_AB R97, R10, R9 ;  /* 0x000000090a61723e */ /* 0x000fe200000010ff */
[C---:B------:R-:W-:Y:S01]  /*9ab0*/  FFMA R12, R133.reuse, R15, R12 ;  /* 0x0000000f850c7223 */ /* 0x040fe2000000000c */
[----:B------:R-:W-:Y:S01]  /*9ac0*/  SHF.L.U32 R15, R150, 0x10, RZ ;  /* 0x00000010960f7819 */ /* 0x000fe200000006ff */
[----:B------:R-:W-:Y:S01]  /*9ad0*/  FMUL R14, R130, R63 ;  /* 0x0000003f820e7220 */ /* 0x000fe20000400000 */
[----:B------:R-:W-:Y:S01]  /*9ae0*/  FFMA R13, R133, R18, R13 ;  /* 0x00000012850d7223 */ /* 0x000fe2000000000d */
[----:B------:R-:W-:Y:S01]  /*9af0*/  LOP3.LUT R18, R145, 0xffff0000, RZ, 0xc0, !PT ;  /* 0xffff000091127812 */ /* 0x000fe200078ec0ff */
[----:B------:R1:W-:Y:S01]  /*9b00*/  @!P1 STS.128 [R195+0x2010], R92 ;  /* 0x0020105cc3009388 */ /* 0x0003e20000000c00 */
[----:B------:R-:W-:Y:S01]  /*9b10*/  F2FP.BF16.F32.PACK_AB R98, R12, R11 ;  /* 0x0000000b0c62723e */ /* 0x000fe200000010ff */
[C---:B------:R-:W-:Y:S01]  /*9b20*/  FFMA R14, R133.reuse, R17, R14 ;  /* 0x00000011850e7223 */ /* 0x040fe2000000000e */
[----:B------:R-:W-:Y:S01]  /*9b30*/  SHF.L.U32 R11, R148, 0x10, RZ ;  /* 0x00000010940b7819 */ /* 0x000fe200000006ff */
[----:B------:R-:W-:Y:S01]  /*9b40*/  FMUL R8, R130, R64 ;  /* 0x0000004082087220 */ /* 0x000fe20000400000 */
[----:B------:R-:W-:Y:S01]  /*9b50*/  LOP3.LUT R12, R148, 0xffff0000, RZ, 0xc0, !PT ;  /* 0xffff0000940c7812 */ /* 0x000fe200078ec0ff */
[----:B------:R-:W-:Y:S01]  /*9b60*/  FMUL R9, R130, R65 ;  /* 0x0000004182097220 */ /* 0x000fe20000400000 */
[----:B------:R-:W-:Y:S01]  /*9b70*/  F2FP.BF16.F32.PACK_AB R99, R14, R13 ;  /* 0x0000000d0e63723e */ /* 0x000fe200000010ff */
[----:B------:R-:W-:Y:S01]  /*9b80*/  FFMA R8, R133, R11, R8 ;  /* 0x0000000b85087223 */ /* 0x000fe20000000008 */
[----:B------:R-:W-:Y:S01]  /*9b90*/  SHF.L.U32 R13, R149, 0x10, RZ ;  /* 0x00000010950d7819 */ /* 0x000fe200000006ff */
[----:B------:R-:W-:Y:S01]  /*9ba0*/  FFMA R9, R133, R12, R9 ;  /* 0x0000000c85097223 */ /* 0x000fe20000000009 */
[----:B------:R-:W-:Y:S01]  /*9bb0*/  LOP3.LUT R14, R149, 0xffff0000, RZ, 0xc0, !PT ;  /* 0xffff0000950e7812 */ /* 0x000fe200078ec0ff */
[C---:B------:R-:W-:Y:S01]  /*9bc0*/  FMUL R10, R130.reuse, R66 ;  /* 0x00000042820a7220 */ /* 0x040fe20000400000 */
[----:B------:R-:W-:Y:S01]  /*9bd0*/  SHF.L.U32 R17, R147, 0x10, RZ ;  /* 0x0000001093117819 */ /* 0x000fe200000006ff */
[C---:B------:R-:W-:Y:S01]  /*9be0*/  FMUL R11, R130.reuse, R67 ;  /* 0x00000043820b7220 */ /* 0x040fe20000400000 */
[----:B--2---:R-:W-:Y:S01]  /*9bf0*/  F2FP.BF16.F32.PACK_AB R88, R9, R8 ;  /* 0x000000080958723e */ /* 0x004fe200000010ff */
[C---:B------:R-:W-:Y:S01]  /*9c00*/  FFMA R10, R133.reuse, R13, R10 ;  /* 0x0000000d850a7223 */ /* 0x040fe2000000000a */
[----:B------:R-:W-:Y:S01]  /*9c10*/  FMUL R12, R130, R68 ;  /* 0x00000044820c7220 */ /* 0x000fe20000400000 */
[C---:B------:R-:W-:Y:S01]  /*9c20*/  FFMA R11, R133.reuse, R14, R11 ;  /* 0x0000000e850b7223 */ /* 0x040fe2000000000b */
[----:B------:R-:W-:Y:S01]  /*9c30*/  LOP3.LUT R14, R150, 0xffff0000, RZ, 0xc0, !PT ;  /* 0xffff0000960e7812 */ /* 0x000fe200078ec0ff */
[C---:B------:R-:W-:Y:S01]  /*9c40*/  FMUL R13, R130.reuse, R69 ;  /* 0x00000045820d7220 */ /* 0x040fe20000400000 */
[----:B------:R2:W-:Y:S01]  /*9c50*/  @!P1 STS.128 [R188+0x3000], R96 ;  /* 0x00300060bc009388 */ /* 0x0005e20000000c00 */
[----:B------:R-:W-:Y:S01]  /*9c60*/  FFMA R12, R133, R15, R12 ;  /* 0x0000000f850c7223 */ /* 0x000fe2000000000c */
[----:B------:R-:W-:Y:S01]  /*9c70*/  F2FP.BF16.F32.PACK_AB R89, R11, R10 ;  /* 0x0000000a0b59723e */ /* 0x000fe200000010ff */
[----:B------:R-:W-:Y:S01]  /*9c80*/  FFMA R13, R133, R14, R13 ;  /* 0x0000000e850d7223 */ /* 0x000fe2000000000d */
[C---:B------:R-:W-:Y:S01]  /*9c90*/  SHF.L.U32 R11, R151.reuse, 0x10, RZ ;  /* 0x00000010970b7819 */ /* 0x040fe200000006ff */
[C---:B------:R-:W-:Y:S01]  /*9ca0*/  FMUL R8, R130.reuse, R70 ;  /* 0x0000004682087220 */ /* 0x040fe20000400000 */
[----:B------:R-:W-:Y:S01]  /*9cb0*/  LOP3.LUT R14, R151, 0xffff0000, RZ, 0xc0, !PT ;  /* 0xffff0000970e7812 */ /* 0x000fe200078ec0ff */
[----:B------:R-:W-:Y:S01]  /*9cc0*/  FMUL R9, R130, R71 ;  /* 0x0000004782097220 */ /* 0x000fe20000400000 */
[----:B------:R-:W-:Y:S01]  /*9cd0*/  SHF.L.U32 R15, R140, 0x10, RZ ;  /* 0x000000108c0f7819 */ /* 0x000fe200000006ff */
        /* <DEDUP_REMOVED lines=10> */
[----:B------:R-:W-:Y:S01]  /*9d80*/  FMUL R13, R130, R75 ;  /* 0x0000004b820d7220 */ /* 0x000fe20000400000 */
[C---:B------:R-:W-:Y:S01]  /*9d90*/  FFMA R11, R133.reuse, R14, R11 ;  /* 0x0000000e850b7223 */ /* 0x040fe2000000000b */
[----:B------:R-:W-:Y:S01]  /*9da0*/  SHF.L.U32 R14, R142, 0x10, RZ ;  /* 0x000000108e0e7819 */ /* 0x000fe200000006ff */
[C---:B------:R-:W-:Y:S01]  /*9db0*/  FFMA R12, R133.reuse, R15, R12 ;  /* 0x0000000f850c7223 */ /* 0x040fe2000000000c */
[----:B------:R-:W-:Y:S01]  /*9dc0*/  SHF.L.U32 R15, R144, 0x10, RZ ;  /* 0x00000010900f7819 */ /* 0x000fe200000006ff */
[----:B------:R-:W-:Y:S01]  /*9dd0*/  FFMA R13, R133, R16, R13 ;  /* 0x00000010850d7223 */ /* 0x000fe2000000000d */
[----:B------:R-:W-:Y:S01]  /*9de0*/  LOP3.LUT R16, R142, 0xffff0000, RZ, 0xc0, !PT ;  /* 0xffff00008e107812 */ /* 0x000fe200078ec0ff */
[----:B------:R4:W-:Y:S01]  /*9df0*/  @!P1 STS.128 [R198+0x3010], R88 ;  /* 0x00301058c6009388 */ /* 0x0009e20000000c00 */
[----:B-1----:R-:W-:Y:S01]  /*9e00*/  F2FP.BF16.F32.PACK_AB R92, R11, R10 ;  /* 0x0000000a0b5c723e */ /* 0x002fe200000010ff */
[C---:B------:R-:W-:Y:S01]  /*9e10*/  FMUL R8, R130.reuse, R76 ;  /* 0x0000004c82087220 */ /* 0x040fe20000400000 */
[----:B------:R-:W-:Y:S01]  /*9e20*/  F2FP.BF16.F32.PACK_AB R93, R13, R12 ;  /* 0x0000000c0d5d723e */ /* 0x000fe200000010ff */
[C---:B------:R-:W-:Y:S01]  /*9e30*/  FMUL R9, R130.reuse, R77 ;  /* 0x0000004d82097220 */ /* 0x040fe20000400000 */
[----:B------:R-:W-:Y:S01]  /*9e40*/  SHF.L.U32 R13, R143, 0x10, RZ ;  /* 0x000000108f0d7819 */ /* 0x000fe200000006ff */
[----:B------:R-:W-:Y:S01]  /*9e50*/  FFMA R8, R133, R14, R8 ;  /* 0x0000000e85087223 */ /* 0x000fe20000000008 */
[----:B------:R-:W-:Y:S01]  /*9e60*/  LOP3.LUT R14, R143, 0xffff0000, RZ, 0xc0, !PT ;  /* 0xffff00008f0e7812 */ /* 0x000fe200078ec0ff */
[----:B------:R-:W1:Y:S01]  /*9e70*/  S2R R200, SR_CgaCtaId ;  /* 0x0000000000c87919 */ /* 0x000e620000008800 */
[C---:B------:R-:W-:Y:S01]  /*9e80*/  FMUL R10, R130.reuse, R78 ;  /* 0x0000004e820a7220 */ /* 0x040fe20000400000 */
[----:B------:R-:W-:Y:S01]  /*9e90*/  FFMA R9, R133, R16, R9 ;  /* 0x0000001085097223 */ /* 0x000fe20000000009 */
[----:B------:R-:W-:Y:S01]  /*9ea0*/  SHF.L.U32 R16, R145, 0x10, RZ ;  /* 0x0000001091107819 */ /* 0x000fe200000006ff */
[C---:B------:R-:W-:Y:S01]  /*9eb0*/  FMUL R11, R130.reuse, R79 ;  /* 0x0000004f820b7220 */ /* 0x040fe20000400000 */
[----:B------:R-:W-:Y:S01]  /*9ec0*/  FFMA R10, R133, R13, R10 ;  /* 0x0000000d850a7223 */ /* 0x000fe2000000000a */
[----:B------:R-:W-:Y:S01]  /*9ed0*/  FMUL R12, R130, R80 ;  /* 0x00000050820c7220 */ /* 0x000fe20000400000 */
[----:B------:R-:W-:Y:S01]  /*9ee0*/  F2FP.BF16.F32.PACK_AB R94, R9, R8 ;  /* 0x00000008095e723e */ /* 0x000fe200000010ff */
[C---:B------:R-:W-:Y:S01]  /*9ef0*/  FFMA R11, R133.reuse, R14, R11 ;  /* 0x0000000e850b7223 */ /* 0x040fe2000000000b */
[----:B------:R-:W-:Y:S01]  /*9f00*/  LOP3.LUT R14, R144, 0xffff0000, RZ, 0xc0, !PT ;  /* 0xffff0000900e7812 */ /* 0x000fe200078ec0ff */
[C---:B------:R-:W-:Y:S01]  /*9f10*/  FMUL R8, R130.reuse, R81 ;  /* 0x0000005182087220 */ /* 0x040fe20000400000 */
[C---:B------:R-:W-:Y:S01]  /*9f20*/  FMUL R9, R130.reuse, R82 ;  /* 0x0000005282097220 */ /* 0x040fe20000400000 */
[----:B------:R-:W-:Y:S01]  /*9f30*/  FMUL R13, R130, R83 ;  /* 0x00000053820d7220 */ /* 0x000fe20000400000 */
[C---:B------:R-:W-:Y:S01]  /*9f40*/  FFMA R12, R133.reuse, R15, R12 ;  /* 0x0000000f850c7223 */ /* 0x040fe2000000000c */
[C---:B------:R-:W-:Y:S01]  /*9f50*/  FFMA R8, R133.reuse, R14, R8 ;  /* 0x0000000e85087223 */ /* 0x040fe20000000008 */
[----:B------:R-:W-:Y:S01]  /*9f60*/  FFMA R9, R133, R16, R9 ;  /* 0x0000001085097223 */ /* 0x000fe20000000009 */
[----:B------:R-:W-:Y:S01]  /*9f70*/  F2FP.BF16.F32.PACK_AB R95, R11, R10 ;  /* 0x0000000a0b5f723e */ /* 0x000fe200000010ff */
[C---:B------:R-:W-:Y:S01]  /*9f80*/  FFMA R13, R133.reuse, R18, R13 ;  /* 0x00000012850d7223 */ /* 0x040fe2000000000d */
[----:B------:R-:W-:Y:S01]  /*9f90*/  SHF.L.U32 R16, R146, 0x10, RZ ;  /* 0x0000001092107819 */ /* 0x000fe200000006ff */
[----:B------:R-:W-:Y:S01]  /*9fa0*/  FMUL R10, R130, R84 ;  /* 0x00000054820a7220 */ /* 0x000fe20000400000 */
[----:B------:R-:W-:Y:S01]  /*9fb0*/  LOP3.LUT R18, R146, 0xffff0000, RZ, 0xc0, !PT ;  /* 0xffff000092127812 */ /* 0x000fe200078ec0ff */
[----:B------:R4:W-:Y:S01]  /*9fc0*/  @!P1 STS.128 [R196+0x3020], R92 ;  /* 0x0030205cc4009388 */ /* 0x0009e20000000c00 */
[C---:B------:R-:W-:Y:S01]  /*9fd0*/  FMUL R11, R130.reuse, R85 ;  /* 0x00000055820b7220 */ /* 0x040fe20000400000 */
[C---:B------:R-:W-:Y:S01]  /*9fe0*/  FMUL R14, R130.reuse, R86 ;  /* 0x00000056820e7220 */ /* 0x040fe20000400000 */
[----:B------:R-:W-:Y:S01]  /*9ff0*/  FMUL R15, R130, R87 ;  /* 0x00000057820f7220 */ /* 0x000fe20000400000 */
[C---:B------:R-:W-:Y:S01]  /*a000*/  FFMA R10, R133.reuse, R16, R10 ;  /* 0x00000010850a7223 */ /* 0x040fe2000000000a */
[C---:B------:R-:W-:Y:S01]  /*a010*/  FFMA R11, R133.reuse, R18, R11 ;  /* 0x00000012850b7223 */ /* 0x040fe2000000000b */
[C---:B------:R-:W-:Y:S01]  /*a020*/  FFMA R14, R133.reuse, R17, R14 ;  /* 0x00000011850e7223 */ /* 0x040fe2000000000e */
[----:B------:R-:W-:Y:S01]  /*a030*/  FFMA R15, R133, R20, R15 ;  /* 0x00000014850f7223 */ /* 0x000fe2000000000f */
[----:B--2---:R-:W-:Y:S01]  /*a040*/  F2FP.BF16.F32.PACK_AB R96, R8, R12 ;  /* 0x0000000c0860723e */ /* 0x004fe200000010ff */
[----:B------:R-:W-:Y:S01]  /*a050*/  BSSY.RECONVERGENT B0, `(.L_x_125) ;  /* 0x0000021000007945 */ /* 0x000fe20003800200 */
[----:B------:R-:W-:Y:S02]  /*a060*/  F2FP.BF16.F32.PACK_AB R97, R13, R9 ;  /* 0x000000090d61723e */ /* 0x000fe400000010ff */
[----:B------:R-:W-:Y:S02]  /*a070*/  F2FP.BF16.F32.PACK_AB R98, R11, R10 ;  /* 0x0000000a0b62723e */ /* 0x000fe400000010ff */
[----:B------:R-:W-:Y:S02]  /*a080*/  F2FP.BF16.F32.PACK_AB R99, R15, R14 ;  /* 0x0000000e0f63723e */ /* 0x000fe400000010ff */
[----:B------:R-:W-:Y:S02]  /*a090*/  MOV R12, UR47 ;  /* 0x0000002f000c7c02 */ /* 0x000fe40008000f00 */
[----:B------:R-:W-:Y:S01]  /*a0a0*/  LEA R11, R137, UR44, 0x3 ;  /* 0x0000002c890b7c11 */ /* 0x000fe2000f8e18ff */
[----:B------:R4:W-:Y:S01]  /*a0b0*/  @!P1 STS.128 [R195+0x3010], R96 ;  /* 0x00301060c3009388 */ /* 0x0009e20000000c00 */
[----:B------:R-:W-:Y:S04]  /*a0c0*/  @P2 LEA R12, R12, UR44, 0x3 ;  /* 0x0000002c0c0c2c11 */ /* 0x000fe8000f8e18ff */
[----:B------:R-:W-:Y:S02]  /*a0d0*/  @P2 IADD3 R13, PT, PT, R12, 0x50, RZ ;  /* 0x000000500c0d2810 */ /* 0x000fe40007ffe0ff */
[----:B------:R-:W-:Y:S01]  /*a0e0*/  @P2 SHF.L.U32 R12, RZ, 0x1f, RZ ;  /* 0x0000001fff0c2819 */ /* 0x000fe200000006ff */
[----:B------:R-:W-:Y:S01]  /*a0f0*/  @!PT LDS RZ, [RZ] ;  /* 0x00000000fffff984 */ /* 0x000fe20000000800 */
[----:B------:R-:W-:Y:S01]  /*a100*/  @!PT LDS RZ, [RZ] ;  /* 0x00000000fffff984 */ /* 0x000fe20000000800 */
[----:B------:R-:W-:Y:S01]  /*a110*/  @!PT LDS RZ, [RZ] ;  /* 0x00000000fffff984 */ /* 0x000fe20000000800 */
[----:B------:R-:W-:Y:S01]  /*a120*/  @!PT LDS RZ, [RZ] ;  /* 0x00000000fffff984 */ /* 0x000fe20000000800 */
[----:B------:R2:W-:Y:S06]  /*a130*/  MEMBAR.ALL.CTA ;  /* 0x0000000000007992 */ /* 0x0005ec0000008000 */
[----:B--2---:R-:W2:Y:S01]  /*a140*/  FENCE.VIEW.ASYNC.S ;  /* 0x00000000000073c6 */ /* 0x004ea20000000000 */
[----:B-1----:R-:W-:Y:S01]  /*a150*/  @P2 PRMT R13, R200, 0x654, R13 ;  /* 0x00000654c80d2816 */ /* 0x002fe2000000000d */
[----:B--2---:R-:W-:Y:S06]  /*a160*/  BAR.SYNC.DEFER_BLOCKING 0x1, 0x80 ;  /* 0x0042000000007b1d */ /* 0x004fec0000010000 */
[----:B------:R-:W-:Y:S05]  /*a170*/  @P0 BRA `(.L_x_126) ;  /* 0x0000000000380947 */ /* 0x000fea0003800000 */
[----:B------:R-:W-:Y:S01]  /*a180*/  R2UR UR9, R212 ;  /* 0x00000000d40972ca */ /* 0x000fe200000e0000 */
[----:B------:R-:W-:Y:S02]  /*a190*/  UIADD3 UR4, UP0, UPT, UR54, 0xa80, URZ ;  /* 0x00000a8036047890 */ /* 0x000fe4000ff1e0ff */
[----:B------:R-:W-:Y:S02]  /*a1a0*/  UIADD3 UR10, UPT, UPT, UR50, 0x40, URZ ;  /* 0x00000040320a7890 */ /* 0x000fe4000fffe0ff */
[----:B------:R-:W-:Y:S02]  /*a1b0*/  UIADD3 UR8, UPT, UPT, UR44, 0x2200, URZ ;  /* 0x000022002c087890 */ /* 0x000fe4000fffe0ff */
[----:B------:R-:W-:Y:S01]  /*a1c0*/  UIADD3.X UR5, UPT, UPT, URZ, UR55, URZ, UP0, !UPT ;  /* 0x00000037ff057290 */ /* 0x000fe200087fe4ff */
[----:B------:R-:W-:Y:S01]  /*a1d0*/  UMOV UR11, UR36 ;  /* 0x00000024000b7c82 */ /* 0x000fe20008000000 */
[----:B------:R-:W-:Y:S01]  /*a1e0*/  UIADD3 UR12, UPT, UPT, UR44, 0x3200, URZ ;  /* 0x000032002c0c7890 */ /* 0x000fe2000fffe0ff */
[----:B------:R-:W-:Y:S03]  /*a1f0*/  UMOV UR15, UR36 ;  /* 0x00000024000f7c82 */ /* 0x000fe60008000000 */
[----:B------:R-:W-:Y:S01]  /*a200*/  UIADD3 UR13, UPT, UPT, UR9, 0x80, URZ ;  /* 0x00000080090d7890 */ /* 0x000fe2000fffe0ff */
[----:B------:R-:W-:Y:S02]  /*a210*/  UMOV UR14, UR10 ;  /* 0x0000000a000e7c82 */ /* 0x000fe40008000000 */
[----:B------:R1:W-:Y:S06]  /*a220*/  UTMASTG.3D [UR8], [UR4] ;  /* 0x00000008040073b5 */ /* 0x0003ec0008010000 */
[----:B------:R1:W-:Y:S01]  /*a230*/  UTMASTG.3D [UR12], [UR4] ;  /* 0x0000000c040073b5 */ /* 0x0003e20008010000 */
[----:B------:R0:W-:Y:S01]  /*a240*/  UTMACMDFLUSH ;  /* 0x00000000000079b7 */ /* 0x0001e20000000000 */
[----:B-1----:R-:W-:Y:S04]  /*a250*/  DEPBAR.LE SB0, 0x1 ;  /* 0x000080400000791a */ /* 0x002fe80000000000 */
.L_x_126:
[----:B------:R-:W-:Y:S05]  /*a260*/  BSYNC.RECONVERGENT B0 ;  /* 0x0000000000007941 */ /* 0x000fea0003800200 */
.L_x_125:
[----:B------:R-:W-:Y:S01]  /*a270*/  BAR.SYNC.DEFER_BLOCKING 0x1, 0x80 ;  /* 0x0042000000007b1d */ /* 0x000fe20000010000 */
[----:B------:R-:W-:Y:S02]  /*a280*/  UISETP.NE.AND UP0, UPT, UR43, URZ, UPT ;  /* 0x000000ff2b00728c */ /* 0x000fe4000bf05270 */
[----:B------:R-:W-:Y:S03]  /*a290*/  UIADD3 UR5, UPT, UPT, UR47, 0x1, URZ ;  /* 0x000000012f057890 */ /* 0x000fe6000fffe0ff */
[----:B------:R1:W-:Y:S01]  /*a2a0*/  @P2 SYNCS.ARRIVE.TRANS64.RED.A1T0 RZ, [R13+URZ], RZ ;  /* 0x000000ff0dff29a7 */ /* 0x0003e200081004ff */
[----:B------:R-:W-:Y:S01]  /*a2b0*/  UMOV UR4, 0x40 ;  /* 0x0000004000047882 */ /* 0x000fe20000000000 */
[----:B------:R-:W-:Y:S01]  /*a2c0*/  BSSY B1, `(.L_x_127) ;  /* 0x0000021000017945 */ /* 0x000fe20003800000 */
[----:B------:R-:W-:Y:S02]  /*a2d0*/  USEL UR4, UR4, 0x20, !UP0 ;  /* 0x0000002004047887 */ /* 0x000fe4000c000000 */
[----:B------:R-:W-:Y:S02]  /*a2e0*/  UISETP.NE.AND UP0, UPT, UR5, 0x4, UPT ;  /* 0x000000040500788c */ /* 0x000fe4000bf05270 */
[----:B------:R-:W-:Y:S01]  /*a2f0*/  UIADD3 UR49, UPT, UPT, UR52, UR4, URZ ;  /* 0x0000000434317290 */ /* 0x000fe2000fffe0ff */
[----:B------:R-:W2:Y:S01]  /*a300*/  @P2 SYNCS.PHASECHK.TRANS64.TRYWAIT P0, [R11+URZ+0x30], R12 ;  /* 0x0000300c0b0025a7 */ /* 0x000ea200080011ff */
[----:B----4-:R-:W-:Y:S01]  /*a310*/  VIADD R92, R131, UR4 ;  /* 0x00000004835c7c36 */ /* 0x010fe20008000000 */
[----:B------:R-:W-:Y:S04]  /*a320*/  USEL UR46, UR5, URZ, UP0 ;  /* 0x000000ff052e7287 */ /* 0x000fe80008000000 */
[----:B------:R-:W-:Y:S04]  /*a330*/  SHF.R.U32.HI R10, RZ, 0x15, R92 ;  /* 0x00000015ff0a7819 */ /* 0x000fe8000001165c */
[----:B------:R-:W-:Y:S02]  /*a340*/  LOP3.LUT R16, R10, 0x3, RZ, 0xc0, !PT ;  /* 0x000000030a107812 */ /* 0x000fe400078ec0ff */
[----:B--2---:R-:W-:Y:S01]  /*a350*/  @P2 SEL R138, RZ, 0x1, !P0 ;  /* 0x00000001ff8a2807 */ /* 0x004fe20004000000 */
[----:B-1----:R-:W-:Y:S06]  /*a360*/  @!P2 BRA `(.L_x_128) ;  /* 0x000000000058a947 */ /* 0x002fec0003800000 */
        /* <DEDUP_REMOVED lines=8> */
[----:B------:R-:W-:Y:S04]  /*a3f0*/  SHF.L.U32 R8, RZ, 0x1f, RZ ;  /* 0x0000001fff087819 */ /* 0x000fe800000006ff */
[----:B------:R-:W1:Y:S02]  /*a400*/  SYNCS.PHASECHK.TRANS64.TRYWAIT P0, [R11+URZ+0x30], R8 ;  /* 0x000030080b0075a7 */ /* 0x000e6400080011ff */
[----:B-1----:R-:W-:Y:S05]  /*a410*/  @!P0 BRA `(.L_x_131) ;  /* 0x0000009000888947 */ /* 0x002fea0003800000 */
.L_x_130:
[----:B------:R-:W-:Y:S05]  /*a420*/  BSYNC B0 ;  /* 0x0000000000007941 */ /* 0x000fea0003800000 */
.L_x_129:
[----:B------:R-:W-:Y:S02]  /*a430*/  ISETP.NE.AND P0, PT, R199, RZ, PT ;  /* 0x000000ffc700720c */ /* 0x000fe40003f05270 */
[----:B------:R-:W-:Y:S11]  /*a440*/  IADD3 R137, PT, PT, R137, 0x1, RZ ;  /* 0x0000000189897810 */ /* 0x000ff60007ffe0ff */
[----:B------:R2:W4:Y:S04]  /*a450*/  @P0 LDS.128 R160, [R3+0x20] ;  /* 0x0000200003a00984 */ /* 0x0005280000000c00 */
[----:B------:R2:W1:Y:S04]  /*a460*/  @P0 LDS.128 R140, [R3+0x1020] ;  /* 0x00102000038c0984 */ /* 0x0004680000000c00 */
[----:B------:R2:W1:Y:S04]  /*a470*/  @P0 LDS.128 R168, [R6] ;  /* 0x0000000006a80984 */ /* 0x0004680000000c00 */
[----:B------:R2:W1:Y:S04]  /*a480*/  @P0 LDS.128 R152, [R6+0x1000] ;  /* 0x0010000006980984 */ /* 0x0004680000000c00 */
[----:B------:R2:W1:Y:S04]  /*a490*/  @P0 LDS.128 R164, [R4+0x10] ;  /* 0x0000100004a40984 */ /* 0x0004680000000c00 */
[----:B------:R2:W1:Y:S04]  /*a4a0*/  @P0 LDS.128 R148, [R4+0x1010] ;  /* 0x0010100004940984 */ /* 0x0004680000000c00 */
[----:B------:R2:W1:Y:S04]  /*a4b0*/  @P0 LDS.128 R156, [R0+0x10] ;  /* 0x00001000009c0984 */ /* 0x0004680000000c00 */
[----:B------:R2:W1:Y:S02]  /*a4c0*/  @P0 LDS.128 R144, [R0+0x1010] ;  /* 0x0010100000900984 */ /* 0x0004640000000c00 */
.L_x_128:
[----:B------:R-:W-:Y:S05]  /*a4d0*/  BSYNC B1 ;  /* 0x0000000000017941 */ /* 0x000fea0003800000 */
.L_x_127:
[----:B------:R-:W-:Y:S11]  /*a4e0*/  ISETP.NE.AND P0, PT, R189, R16, PT ;  /* 0x00000010bd00720c */ /* 0x000ff60003f05270 */
[----:B------:R-:W-:Y:S02]  /*a4f0*/  @!UPT UIADD3 URZ, UPT, UPT, URZ, URZ, URZ ;  /* 0x000000fffffff290 */ /* 0x000fe4000fffe0ff */
[----:B------:R-:W-:Y:S05]  /*a500*/  @P0 BRA `(.L_x_132) ;  /* 0x0000000000bc0947 */ /* 0x000fea0003800000 */
[----:B------:R-:W-:Y:S11]  /*a510*/  LOP3.LUT P0, RZ, R10, 0x3, R177, 0x48, !PT ;  /* 0x000000030aff7812 */ /* 0x000ff600078048b1 */
[----:B------:R-:W-:Y:S02]  /*a520*/  @!UPT UIADD3 URZ, UPT, UPT, URZ, URZ, URZ ;  /* 0x000000fffffff290 */ /* 0x000fe4000fffe0ff */
[----:B------:R-:W-:Y:S05]  /*a530*/  @!P0 BRA `(.L_x_133) ;  /* 0x0000000000408947 */ /* 0x000fea0003800000 */
[----:B------:R-:W5:Y:S01]  /*a540*/  LDCU.64 UR8, c[0x4][0x70] ;  /* 0x01000e00ff0877ac */ /* 0x000f620008000a00 */
[----:B------:R-:W-:Y:S01]  /*a550*/  MOV R15, 0x0 ;  /* 0x00000000000f7802 */ /* 0x000fe20000000f00 */
[----:B------:R-:W-:Y:S02]  /*a560*/  HFMA2 R12, -RZ, RZ, 0, 5.9604644775390625e-08 ;  /* 0x00000001ff0c7431 */ /* 0x000fe400000001ff */
[----:B-1----:R-:W-:Y:S02]  /*a570*/  IMAD.MOV.U32 R8, RZ, RZ, 0x192 ;  /* 0x00000192ff087424 */ /* 0x002fe400078e00ff */
[----:B------:R-:W-:Y:S01]  /*a580*/  IMAD.MOV.U32 R13, RZ, RZ, RZ ;  /* 0x000000ffff0d7224 */ /* 0x000fe200078e00ff */
[----:B------:R-:W1:Y:S01]  /*a590*/  LDCU.64 UR6, c[0x4][0x78] ;  /* 0x01000f00ff0677ac */ /* 0x000e620008000a00 */
[----:B------:R-:W3:Y:S01]  /*a5a0*/  LDC.64 R14, c[0x4][R15] ;  /* 0x010000000f0e7b82 */ /* 0x000ee20000000a00 */
[----:B------:R-:W4:Y:S01]  /*a5b0*/  LDCU.64 UR4, c[0x4][0x10] ;  /* 0x01000200ff0477ac */ /* 0x000f220008000a00 */
[----:B-----5:R-:W-:Y:S01]  /*a5c0*/  MOV R5, UR9 ;  /* 0x0000000900057c02 */ /* 0x020fe20008000f00 */
[----:B--2---:R-:W-:Y:S01]  /*a5d0*/  IMAD.U32 R4, RZ, RZ, UR8 ;  /* 0x00000008ff047e24 */ /* 0x004fe2000f8e00ff */
[----:B-1----:R-:W-:Y:S01]  /*a5e0*/  MOV R7, UR7 ;  /* 0x0000000700077c02 */ /* 0x002fe20008000f00 */
[----:B------:R-:W-:Y:S01]  /*a5f0*/  IMAD.U32 R6, RZ, RZ, UR6 ;  /* 0x00000006ff067e24 */ /* 0x000fe2000f8e00ff */
[----:B----4-:R-:W-:Y:S01]  /*a600*/  MOV R11, UR5 ;  /* 0x00000005000b7c02 */ /* 0x010fe20008000f00 */
[----:B------:R-:W-:Y:S02]  /*a610*/  IMAD.U32 R10, RZ, RZ, UR4 ;  /* 0x00000004ff0a7e24 */ /* 0x000fe4000f8e00ff */
[----:B------:R-:W-:Y:S07]  /*a620*/  LEPC R20, `(.L_x_133) ;  /* 0x000000001014794e */ /* 0x000fee0000000000 */
[----:B---3--:R-:W-:Y:S05]  /*a630*/  CALL.ABS.NOINC R14 ;  /* 0x000000000e007343 */ /* 0x008fea0003c00000 */
.L_x_133:
[----:B------:R-:W-:Y:S05]  /*a640*/  WARPSYNC.ALL ;  /* 0x0000000000007948 */ /* 0x000fea0003800000 */
[C---:B------:R-:W-:Y:S01]  /*a650*/  R2UR UR4, R92.reuse ;  /* 0x000000005c0472ca */ /* 0x040fe200000e0000 */
[----:B--2---:R-:W-:Y:S05]  /*a660*/  VIADD R0, R92, 0x80 ;  /* 0x000000805c007836 */ /* 0x004fea0000000000 */
[----:B------:R-:W-:Y:S04]  /*a670*/  SHF.R.U32.HI R0, RZ, 0x15, R0 ;  /* 0x00000015ff007819 */ /* 0x000fe80000011600 */
[----:B------:R-:W-:Y:S03]  /*a680*/  LOP3.LUT P0, RZ, R0, 0x3, R177, 0x48, !PT ;  /* 0x0000000300ff7812 */ /* 0x000fe600078048b1 */
[----:B------:R-:W2:Y:S10]  /*a690*/  LDTM.x32 R24, tmem[UR4] ;  /* 0x00000004001879ee */ /* 0x000eb400082c0000 */
[----:B--2---:R-:W-:Y:S05]  /*a6a0*/  @!P0 BRA `(.L_x_134) ;  /* 0x0000000000408947 */ /* 0x004fea0003800000 */
[----:B------:R-:W2:Y:S01]  /*a6b0*/  LDCU.64 UR8, c[0x4][0x70] ;  /* 0x01000e00ff0877ac */ /* 0x000ea20008000a00 */
[----:B------:R-:W-:Y:S01]  /*a6c0*/  MOV R15, 0x0 ;  /* 0x00000000000f7802 */ /* 0x000fe20000000f00 */
[----:B------:R-:W-:Y:S02]  /*a6d0*/  HFMA2 R12, -RZ, RZ, 0, 5.9604644775390625e-08 ;  /* 0x00000001ff0c7431 */ /* 0x000fe400000001ff */
[----:B-1----:R-:W-:Y:S02]  /*a6e0*/  IMAD.MOV.U32 R8, RZ, RZ, 0x192 ;  /* 0x00000192ff087424 */ /* 0x002fe400078e00ff */
[----:B------:R-:W-:Y:S01]  /*a6f0*/  IMAD.MOV.U32 R13, RZ, RZ, RZ ;  /* 0x000000ffff0d7224 */ /* 0x000fe200078e00ff */
[----:B------:R-:W1:Y:S01]  /*a700*/  LDCU.64 UR6, c[0x4][0x78] ;  /* 0x01000f00ff0677ac */ /* 0x000e620008000a00 */
[----:B------:R-:W3:Y:S01]  /*a710*/  LDC.64 R14, c[0x4][R15] ;  /* 0x010000000f0e7b82 */ /* 0x000ee20000000a00 */
[----:B------:R-:W5:Y:S01]  /*a720*/  LDCU.64 UR4, c[0x4][0x10] ;  /* 0x01000200ff0477ac */ /* 0x000f620008000a00 */
[----:B--2---:R-:W-:Y:S01]  /*a730*/  MOV R5, UR9 ;  /* 0x0000000900057c02 */ /* 0x004fe20008000f00 */
[----:B------:R-:W-:Y:S01]  /*a740*/  IMAD.U32 R4, RZ, RZ, UR8 ;  /* 0x00000008ff047e24 */ /* 0x000fe2000f8e00ff */
[----:B-1----:R-:W-:Y:S01]  /*a750*/  MOV R7, UR7 ;  /* 0x0000000700077c02 */ /* 0x002fe20008000f00 */
[----:B------:R-:W-:Y:S01]  /*a760*/  IMAD.U32 R6, RZ, RZ, UR6 ;  /* 0x00000006ff067e24 */ /* 0x000fe2000f8e00ff */
[----:B-----5:R-:W-:Y:S01]  /*a770*/  MOV R11, UR5 ;  /* 0x00000005000b7c02 */ /* 0x020fe20008000f00 */
[----:B------:R-:W-:Y:S02]  /*a780*/  IMAD.U32 R10, RZ, RZ, UR4 ;  /* 0x00000004ff0a7e24 */ /* 0x000fe4000f8e00ff */
[----:B------:R-:W-:Y:S07]  /*a790*/  LEPC R20, `(.L_x_134) ;  /* 0x000000001014794e */ /* 0x000fee0000000000 */
[----:B---34-:R-:W-:Y:S05]  /*a7a0*/  CALL.ABS.NOINC R14 ;  /* 0x000000000e007343 */ /* 0x018fea0003c00000 */
.L_x_134:
[----:B------:R-:W-:Y:S05]  /*a7b0*/  WARPSYNC.ALL ;  /* 0x0000000000007948 */ /* 0x000fea0003800000 */
[----:B------:R-:W-:Y:S11]  /*a7c0*/  R2UR UR4, R92 ;  /* 0x000000005c0472ca */ /* 0x000ff600000e0000 */
[----:B------:R-:W-:Y:S02]  /*a7d0*/  @!UPT UIADD3 URZ, UPT, UPT, URZ, URZ, URZ ;  /* 0x000000fffffff290 */ /* 0x000fe4000fffe0ff */
[----:B------:R-:W2:Y:S02]  /*a7e0*/  LDTM.x32 R56, tmem[UR4+0x80] ;  /* 0x00008004003879ee */ /* 0x000ea400082c0000 */
[----:B--2---:R-:W-:Y:S01]  /*a7f0*/  NOP ;  /* 0x0000000000007918 */ /* 0x004fe20000000000 */
.L_x_132:
[----:B-12---:R-:W-:Y:S01]  /*a800*/  SHF.L.U32 R4, R168, 0x10, RZ ;  /* 0x00000010a8047819 */ /* 0x006fe200000006ff */
[----:B------:R-:W-:Y:S01]  /*a810*/  FMUL R0, R130, R24 ;  /* 0x0000001882007220 */ /* 0x000fe20000400000 */
[----:B------:R-:W-:Y:S01]  /*a820*/  LOP3.LUT R6, R168, 0xffff0000, RZ, 0xc0, !PT ;  /* 0xffff0000a8067812 */ /* 0x000fe200078ec0ff */
[C---:B------:R-:W-:Y:S01]  /*a830*/  FMUL R3, R130.reuse, R25 ;  /* 0x0000001982037220 */ /* 0x040fe20000400000 */
[----:B------:R-:W-:Y:S01]  /*a840*/  SHF.L.U32 R7, R169, 0x10, RZ ;  /* 0x00000010a9077819 */ /* 0x000fe200000006ff */
[----:B------:R-:W-:Y:S01]  /*a850*/  FFMA R0, R133, R4, R0 ;  /* 0x0000000485007223 */ /* 0x000fe20000000000 */
[----:B------:R-:W-:Y:S01]  /*a860*/  LOP3.LUT R8, R169, 0xffff0000, RZ, 0xc0, !PT ;  /* 0xffff0000a9087812 */ /* 0x000fe200078ec0ff */
[----:B------:R-:W-:Y:S01]  /*a870*/  FMUL R4, R130, R26 ;  /* 0x0000001a82047220 */ /* 0x000fe20000400000 */
[C---:B------:R-:W-:Y:S01]  /*a880*/  SHF.L.U32 R9, R170.reuse, 0x10, RZ ;  /* 0x00000010aa097819 */ /* 0x040fe200000006ff */
[----:B------:R-:W-:Y:S01]  /*a890*/  FFMA R3, R133, R6, R3 ;  /* 0x0000000685037223 */ /* 0x000fe20000000003 */
[----:B------:R-:W-:Y:S01]  /*a8a0*/  LOP3.LUT R10, R170, 0xffff0000, RZ, 0xc0, !PT ;  /* 0xffff0000aa0a7812 */ /* 0x000fe200078ec0ff */
[C---:B------:R-:W-:Y:S01]  /*a8b0*/  FMUL R5, R130.reuse, R27 ;  /* 0x0000001b82057220 */ /* 0x040fe20000400000 */
[C---:B------:R-:W-:Y:S01]  /*a8c0*/  SHF.L.U32 R11, R171.reuse, 0x10, RZ ;  /* 0x00000010ab0b7819 */ /* 0x040fe200000006ff */
[C---:B------:R-:W-:Y:S01]  /*a8d0*/  FMUL R6, R130.reuse, R28 ;  /* 0x0000001c82067220 */ /* 0x040fe20000400000 */
[----:B------:R-:W-:Y:S01]  /*a8e0*/  LOP3.LUT R12, R171, 0xffff0000, RZ, 0xc0, !PT ;  /* 0xffff0000ab0c7812 */ /* 0x000fe200078ec0ff */
[----:B------:R-:W-:Y:S01]  /*a8f0*/  FFMA R4, R133, R7, R4 ;  /* 0x0000000785047223 */ /* 0x000fe20000000004 */
[----:B------:R-:W-:Y:S01]  /*a900*/  ISETP.NE.AND P1, PT, R189, R16, PT ;  /* 0x00000010bd00720c */ /* 0x000fe20003f25270 */
[----:B------:R-:W-:Y:S01]  /*a910*/  FFMA R5, R133, R8, R5 ;  /* 0x0000000885057223 */ /* 0x000fe20000000005 */
[----:B------:R-:W-:Y:S01]  /*a920*/  F2FP.BF16.F32.PACK_AB R16, R3, R0 ;  /* 0x000000000310723e */ /* 0x000fe200000010ff */
[C---:B------:R-:W-:Y:S01]  /*a930*/  FMUL R7, R130.reuse, R29 ;  /* 0x0000001d82077220 */ /* 0x040fe20000400000 */
[----:B------:R-:W-:Y:S01]  /*a940*/  LOP3.LUT R14, R159, 0xffff0000, RZ, 0xc0, !PT ;  /* 0xffff00009f0e7812 */ /* 0x000fe200078ec0ff */
[----:B------:R-:W-:Y:S01]  /*a950*/  FFMA R6, R133, R9, R6 ;  /* 0x0000000985067223 */ /* 0x000fe20000000006 */
[----:B------:R-:W-:Y:S01]  /*a960*/  F2FP.BF16.F32.PACK_AB R17, R5, R4 ;  /* 0x000000040511723e */ /* 0x000fe200000010ff */
[----:B------:R-:W-:Y:S01]  /*a970*/  FMUL R8, R130, R30 ;  /* 0x0000001e82087220 */ /* 0x000fe20000400000 */
[----:B------:R-:W-:Y:S01]  /*a980*/  ISETP.NE.AND P2, PT, R194, RZ, PT ;  /* 0x000000ffc200720c */ /* 0x000fe20003f45270 */
[----:B------:R-:W-:Y:S01]  /*a990*/  FMUL R9, R130, R31 ;  /* 0x0000001f82097220 */ /* 0x000fe20000400000 */
[----:B------:R-:W-:Y:S01]  /*a9a0*/  ISETP.NE.AND P0, PT, R189, RZ, PT ;  /* 0x000000ffbd00720c */ /* 0x000fe20003f05270 */
[C---:B------:R-:W-:Y:S01]  /*a9b0*/  FFMA R7, R133.reuse, R10, R7 ;  /* 0x0000000a85077223 */ /* 0x040fe20000000007 */
[C---:B------:R-:W-:Y:S01]  /*a9c0*/  FFMA R8, R133.reuse, R11, R8 ;  /* 0x0000000b85087223 */ /* 0x040fe20000000008 */
[----:B------:R-:W-:Y:S01]  /*a9d0*/  SHF.L.U32 R11, R164, 0x10, RZ ;  /* 0x00000010a40b7819 */ /* 0x000fe200000006ff */
[----:B------:R-:W-:Y:S01]  /*a9e0*/  FFMA R9, R133, R12, R9 ;  /* 0x0000000c85097223 */ /* 0x000fe20000000009 */
[----:B------:R-:W-:Y:S01]  /*a9f0*/  SHF.L.U32 R12, R166, 0x10, RZ ;  /* 0x00000010a60c7819 */ /* 0x000fe200000006ff */
[C---:B------:R-:W-:Y:S01]  /*aa00*/  FMUL R10, R130.reuse, R32 ;  /* 0x00000020820a7220 */ /* 0x040fe20000400000 */
[----:B------:R-:W-:Y:S01]  /*aa10*/  F2FP.BF16.F32.PACK_AB R18, R7, R6 ;  /* 0x000000060712723e */ /* 0x000fe200000010ff */
[----:B------:R-:W-:Y:S01]  /*aa20*/  FMUL R0, R130, R33 ;  /* 0x0000002182007220 */ /* 0x000fe20000400000 */
[----:B------:R-:W-:Y:S01]  /*aa30*/  F2FP.BF16.F32.PACK_AB R19, R9, R8 ;  /* 0x000000080913723e */ /* 0x000fe200000010ff */
[----:B------:R-:W-:Y:S01]  /*aa40*/  FFMA R10, R133, R11, R10 ;  /* 0x0000000b850a7223 */ /* 0x000fe2000000000a */
[----:B------:R-:W-:Y:S01]  /*aa50*/  LOP3.LUT R6, R164, 0xffff0000, RZ, 0xc0, !PT ;  /* 0xffff0000a4067812 */ /* 0x000fe200078ec0ff */
[C---:B------:R-:W-:Y:S01]  /*aa60*/  FMUL R3, R130.reuse, R34 ;  /* 0x0000002282037220 */ /* 0x040fe20000400000 */
[C---:B------:R-:W-:Y:S01]  /*aa70*/  SHF.L.U32 R8, R165.reuse, 0x10, RZ ;  /* 0x00000010a5087819 */ /* 0x040fe200000006ff */
[----:B------:R1:W-:Y:S01]  /*aa80*/  @!P1 STS.128 [R188+0x4000], R16 ;  /* 0x00400010bc009388 */ /* 0x0003e20000000c00 */
[----:B------:R-:W-:Y:S01]  /*aa90*/  LOP3.LUT R7, R165, 0xffff0000, RZ, 0xc0, !PT ;  /* 0xffff0000a5077812 */ /* 0x000fe200078ec0ff */
[----:B------:R-:W-:Y:S01]  /*aaa0*/  FMUL R4, R130, R35 ;  /* 0x0000002382047220 */ /* 0x000fe20000400000 */
[----:B------:R-:W-:Y:S01]  /*aab0*/  LOP3.LUT R9, R166, 0xffff0000, RZ, 0xc0, !PT ;  /* 0xffff0000a6097812 */ /* 0x000fe200078ec0ff */
[C---:B------:R-:W-:Y:S01]  /*aac0*/  FMUL R5, R130.reuse, R36 ;  /* 0x0000002482057220 */ /* 0x040fe20000400000 */
[----:B------:R-:W-:Y:S01]  /*aad0*/  LOP3.LUT R11, R167, 0xffff0000, RZ, 0xc0, !PT ;  /* 0xffff0000a70b7812 */ /* 0x000fe200078ec0ff */
[C---:B------:R-:W-:Y:S01]  /*aae0*/  FFMA R0, R133.reuse, R6, R0 ;  /* 0x0000000685007223 */ /* 0x040fe20000000000 */
[C---:B------:R-:W-:Y:S01]  /*aaf0*/  FFMA R3, R133.reuse, R8, R3 ;  /* 0x0000000885037223 */ /* 0x040fe20000000003 */
[C---:B------:R-:W-:Y:S01]  /*ab00*/  FFMA R4, R133.reuse, R7, R4 ;  /* 0x0000000785047223 */ /* 0x040fe20000000004 */
[----:B------:R-:W-:Y:S01]  /*ab10*/  FFMA R5, R133, R12, R5 ;  /* 0x0000000c85057223 */ /* 0x000fe20000000005 */
[----:B------:R-:W-:Y:S01]  /*ab20*/  SHF.L.U32 R12, R167, 0x10, RZ ;  /* 0x00000010a70c7819 */ /* 0x000fe200000006ff */
[----:B------:R-:W-:Y:S01]  /*ab30*/  FMUL R6, R130, R37 ;  /* 0x0000002582067220 */ /* 0x000fe20000400000 */
[----:B------:R-:W-:Y:S01]  /*ab40*/  F2FP.BF16.F32.PACK_AB R20, R0, R10 ;  /* 0x0000000a0014723e */ /* 0x000fe200000010ff */
[----:B------:R-:W-:Y:S01]  /*ab50*/  FMUL R7, R130, R38 ;  /* 0x0000002682077220 */ /* 0x000fe20000400000 */
[----:B------:R-:W-:Y:S01]  /*ab60*/  F2FP.BF16.F32.PACK_AB R21, R4, R3 ;  /* 0x000000030415723e */ /* 0x000fe200000010ff */
[----:B------:R-:W-:Y:S01]  /*ab70*/  FMUL R8, R130, R39 ;  /* 0x0000002782087220 */ /* 0x000fe20000400000 */
[----:B----4-:R-:W-:Y:S01]  /*ab80*/  SHF.L.U32 R3, R160, 0x10, RZ ;  /* 0x00000010a0037819 */ /* 0x010fe200000006ff */
[C---:B------:R-:W-:Y:S01]  /*ab90*/  FFMA R6, R133.reuse, R9, R6 ;  /* 0x0000000985067223 */ /* 0x040fe20000000006 */
[----:B------:R-:W-:Y:S01]  /*aba0*/  SHF.L.U32 R9, R162, 0x10, RZ ;  /* 0x00000010a2097819 */ /* 0x000fe200000006ff */
[----:B------:R-:W-:Y:S01]  /*abb0*/  FFMA R7, R133, R12, R7 ;  /* 0x0000000c85077223 */ /* 0x000fe20000000007 */
[----:B------:R-:W-:Y:S01]  /*abc0*/  LOP3.LUT R10, R157, 0xffff0000, RZ, 0xc0, !PT ;  /* 0xffff00009d0a7812 */ /* 0x000fe200078ec0ff */
[C---:B------:R-:W-:Y:S01]  /*abd0*/  FFMA R8, R133.reuse, R11, R8 ;  /* 0x0000000b85087223 */ /* 0x040fe20000000008 */
[----:B------:R-:W-:Y:S01]  /*abe0*/  F2FP.BF16.F32.PACK_AB R22, R6, R5 ;  /* 0x000000050616723e */ /* 0x000fe200000010ff */
[----:B------:R-:W-:Y:S01]  /*abf0*/  FMUL R0, R130, R40 ;  /* 0x0000002882007220 */ /* 0x000fe20000400000 */
[----:B------:R-:W-:Y:S01]  /*ac00*/  LOP3.LUT R6, R160, 0xffff0000, RZ, 0xc0, !PT ;  /* 0xffff0000a0067812 */ /* 0x000fe200078ec0ff */
[----:B------:R-:W-:Y:S01]  /*ac10*/  FMUL R4, R130, R42 ;  /* 0x0000002a82047220 */ /* 0x000fe20000400000 */
[----:B------:R-:W-:Y:S01]  /*ac20*/  F2FP.BF16.F32.PACK_AB R23, R8, R7 ;  /* 0x000000070817723e */ /* 0x000fe200000010ff */
[----:B------:R-:W-:Y:S01]  /*ac30*/  FFMA R0, R133, R3, R0 ;  /* 0x0000000385007223 */ /* 0x000fe20000000000 */
[C---:B------:R-:W-:Y:S01]  /*ac40*/  SHF.L.U32 R7, R161.reuse, 0x10, RZ ;  /* 0x00000010a1077819 */ /* 0x040fe200000006ff */
[C---:B------:R-:W-:Y:S01]  /*ac50*/  FMUL R3, R130.reuse, R41 ;  /* 0x0000002982037220 */ /* 0x040fe20000400000 */
[----:B------:R-:W-:Y:S01]  /*ac60*/  LOP3.LUT R8, R161, 0xffff0000, RZ, 0xc0, !PT ;  /* 0xffff0000a1087812 */ /* 0x000fe200078ec0ff */
[----:B------:R-:W-:Y:S01]  /*ac70*/  FMUL R5, R130, R43 ;  /* 0x0000002b82057220 */ /* 0x000fe20000400000 */
[----:B------:R-:W-:Y:S01]  /*ac80*/  LOP3.LUT R12, R158, 0xffff0000, RZ, 0xc0, !PT ;  /* 0xffff00009e0c7812 */ /* 0x000fe200078ec0ff */
[----:B------:R-:W-:Y:S01]  /*ac90*/  FFMA R3, R133, R6, R3 ;  /* 0x0000000685037223 */ /* 0x000fe20000000003 */
[----:B------:R-:W-:Y:S01]  /*aca0*/  SHF.L.U32 R11, R159, 0x10, RZ ;  /* 0x000000109f0b7819 */ /* 0x000fe200000006ff */
[C---:B------:R-:W-:Y:S01]  /*acb0*/  FFMA R4, R133.reuse, R7, R4 ;  /* 0x0000000785047223 */ /* 0x040fe20000000004 */
        /* <DEDUP_REMOVED lines=60> */
[----:B------:R-:W-:Y:S01]  /*b080*/  FFMA R5, R133, R12, R5 ;  /* 0x0000000c85057223 */ /* 0x000fe20000000005 */
[----:B------:R-:W-:Y:S01]  /*b090*/  SHF.L.U32 R12, R155, 0x10, RZ ;  /* 0x000000109b0c7819 */ /* 0x000fe200000006ff */
[----:B------:R-:W-:Y:S01]  /*b0a0*/  FMUL R6, R130, R61 ;  /* 0x0000003d82067220 */ /* 0x000fe20000400000 */
[----:B------:R-:W-:Y:S01]  /*b0b0*/  F2FP.BF16.F32.PACK_AB R89, R4, R3 ;  /* 0x000000030459723e */ /* 0x000fe200000010ff */
[----:B------:R-:W-:Y:S01]  /*b0c0*/  FMUL R7, R130, R62 ;  /* 0x0000003e82077220 */ /* 0x000fe20000400000 */
[----:B------:R-:W-:Y:S01]  /*b0d0*/  SHF.L.U32 R3, R148, 0x10, RZ ;  /* 0x0000001094037819 */ /* 0x000fe200000006ff */
[----:B------:R-:W-:Y:S01]  /*b0e0*/  FMUL R8, R130, R63 ;  /* 0x0000003f82087220 */ /* 0x000fe20000400000 */
[----:B------:R-:W-:Y:S01]  /*b0f0*/  LOP3.LUT R14, R147, 0xffff0000, RZ, 0xc0, !PT ;  /* 0xffff0000930e7812 */ /* 0x000fe200078ec0ff */
        /* <DEDUP_REMOVED lines=8> */
[----:B------:R1:W-:Y:S01]  /*b180*/  @!P1 STS.128 [R195+0x4010], R20 ;  /* 0x00401014c3009388 */ /* 0x0003e20000000c00 */
[----:B------:R-:W-:Y:S01]  /*b190*/  F2FP.BF16.F32.PACK_AB R91, R8, R7 ;  /* 0x00000007085b723e */ /* 0x000fe200000010ff */
[----:B------:R-:W-:Y:S01]  /*b1a0*/  FFMA R0, R133, R3, R0 ;  /* 0x0000000385007223 */ /* 0x000fe20000000000 */
[C---:B------:R-:W-:Y:S01]  /*b1b0*/  SHF.L.U32 R7, R149.reuse, 0x10, RZ ;  /* 0x0000001095077819 */ /* 0x040fe200000006ff */
[C---:B------:R-:W-:Y:S01]  /*b1c0*/  FMUL R3, R130.reuse, R65 ;  /* 0x0000004182037220 */ /* 0x040fe20000400000 */
[----:B------:R-:W-:Y:S01]  /*b1d0*/  LOP3.LUT R8, R149, 0xffff0000, RZ, 0xc0, !PT ;  /* 0xffff000095087812 */ /* 0x000fe200078ec0ff */
[C---:B------:R-:W-:Y:S01]  /*b1e0*/  FMUL R4, R130.reuse, R66 ;  /* 0x0000004282047220 */ /* 0x040fe20000400000 */
[----:B------:R-:W-:Y:S01]  /*b1f0*/  SHF.L.U32 R11, R147, 0x10, RZ ;  /* 0x00000010930b7819 */ /* 0x000fe200000006ff */
[C---:B------:R-:W-:Y:S01]  /*b200*/  FMUL R5, R130.reuse, R67 ;  /* 0x0000004382057220 */ /* 0x040fe20000400000 */
[C---:B------:R-:W-:Y:S01]  /*b210*/  FFMA R3, R133.reuse, R6, R3 ;  /* 0x0000000685037223 */ /* 0x040fe20000000003 */
[C---:B------:R-:W-:Y:S01]  /*b220*/  FFMA R4, R133.reuse, R7, R4 ;  /* 0x0000000785047223 */ /* 0x040fe20000000004 */
[----:B------:R-:W-:Y:S01]  /*b230*/  FMUL R6, R130, R68 ;  /* 0x0000004482067220 */ /* 0x000fe20000400000 */
[----:B------:R-:W-:Y:S01]  /*b240*/  FFMA R5, R133, R8, R5 ;  /* 0x0000000885057223 */ /* 0x000fe20000000005 */
[----:B------:R-:W-:Y:S01]  /*b250*/  LOP3.LUT R8, R150, 0xffff0000, RZ, 0xc0, !PT ;  /* 0xffff000096087812 */ /* 0x000fe200078ec0ff */
[C---:B------:R-:W-:Y:S01]  /*b260*/  FMUL R7, R130.reuse, R69 ;  /* 0x0000004582077220 */ /* 0x040fe20000400000 */
[----:B--2---:R-:W-:Y:S01]  /*b270*/  F2FP.BF16.F32.PACK_AB R16, R3, R0 ;  /* 0x000000000310723e */ /* 0x004fe200000010ff */
[----:B------:R2:W-:Y:S01]  /*b280*/  @!P1 STS.128 [R188+0x5000], R88 ;  /* 0x00500058bc009388 */ /* 0x0005e20000000c00 */
[----:B------:R-:W-:Y:S01]  /*b290*/  F2FP.BF16.F32.PACK_AB R17, R5, R4 ;  /* 0x000000040511723e */ /* 0x000fe200000010ff */
[----:B------:R-:W-:Y:S01]  /*b2a0*/  FFMA R6, R133, R9, R6 ;  /* 0x0000000985067223 */ /* 0x000fe20000000006 */
[----:B------:R-:W-:Y:S01]  /*b2b0*/  SHF.L.U32 R5, R151, 0x10, RZ ;  /* 0x0000001097057819 */ /* 0x000fe200000006ff */
[----:B------:R-:W-:Y:S01]  /*b2c0*/  FFMA R7, R133, R8, R7 ;  /* 0x0000000885077223 */ /* 0x000fe20000000007 */
[----:B------:R-:W-:Y:S01]  /*b2d0*/  LOP3.LUT R8, R151, 0xffff0000, RZ, 0xc0, !PT ;  /* 0xffff000097087812 */ /* 0x000fe200078ec0ff */
[----:B------:R-:W-:Y:S01]  /*b2e0*/  FMUL R0, R130, R70 ;  /* 0x0000004682007220 */ /* 0x000fe20000400000 */
[----:B------:R-:W-:Y:S01]  /*b2f0*/  SHF.L.U32 R9, R140, 0x10, RZ ;  /* 0x000000108c097819 */ /* 0x000fe200000006ff */
[C---:B------:R-:W-:Y:S01]  /*b300*/  FMUL R3, R130.reuse, R71 ;  /* 0x0000004782037220 */ /* 0x040fe20000400000 */
[----:B------:R-:W-:Y:S01]  /*b310*/  F2FP.BF16.F32.PACK_AB R18, R7, R6 ;  /* 0x000000060712723e */ /* 0x000fe200000010ff */
[----:B------:R-:W-:Y:S01]  /*b320*/  FMUL R4, R130, R72 ;  /* 0x0000004882047220 */ /* 0x000fe20000400000 */
        /* <DEDUP_REMOVED lines=15> */
[C---:B------:R-:W-:Y:S01]  /*b420*/  FMUL R0, R130.reuse, R76 ;  /* 0x0000004c82007220 */ /* 0x040fe20000400000 */
[----:B-1----:R-:W-:Y:S01]  /*b430*/  F2FP.BF16.F32.PACK_AB R20, R5, R4 ;  /* 0x000000040514723e */ /* 0x002fe200000010ff */
[C---:B------:R-:W-:Y:S01]  /*b440*/  FMUL R3, R130.reuse, R77 ;  /* 0x0000004d82037220 */ /* 0x040fe20000400000 */
[----:B------:R-:W-:Y:S01]  /*b450*/  F2FP.BF16.F32.PACK_AB R21, R7, R6 ;  /* 0x000000060715723e */ /* 0x000fe200000010ff */
[----:B------:R2:W-:Y:S01]  /*b460*/  @!P1 STS.128 [R198+0x5010], R16 ;  /* 0x00501010c6009388 */ /* 0x0005e20000000c00 */
[----:B------:R-:W-:Y:S01]  /*b470*/  SHF.L.U32 R7, R143, 0x10, RZ ;  /* 0x000000108f077819 */ /* 0x000fe200000006ff */
[----:B------:R-:W-:Y:S01]  /*b480*/  FFMA R0, R133, R8, R0 ;  /* 0x0000000885007223 */ /* 0x000fe20000000000 */
[----:B------:R-:W-:Y:S01]  /*b490*/  LOP3.LUT R8, R143, 0xffff0000, RZ, 0xc0, !PT ;  /* 0xffff00008f087812 */ /* 0x000fe200078ec0ff */
        /* <DEDUP_REMOVED lines=28> */
[----:B------:R-:W-:Y:S02]  /*b660*/  F2FP.BF16.F32.PACK_AB R12, R0, R6 ;  /* 0x00000006000c723e */ /* 0x000fe400000010ff */
[----:B------:R-:W-:Y:S02]  /*b670*/  F2FP.BF16.F32.PACK_AB R13, R7, R3 ;  /* 0x00000003070d723e */ /* 0x000fe400000010ff */
[----:B------:R-:W-:Y:S02]  /*b680*/  F2FP.BF16.F32.PACK_AB R14, R5, R4 ;  /* 0x00000004050e723e */ /* 0x000fe400000010ff */
[----:B------:R-:W-:Y:S02]  /*b690*/  F2FP.BF16.F32.PACK_AB R15, R9, R8 ;  /* 0x00000008090f723e */ /* 0x000fe400000010ff */
[----:B------:R-:W-:Y:S02]  /*b6a0*/  MOV R0, UR46 ;  /* 0x0000002e00007c02 */ /* 0x000fe40008000f00 */
[----:B------:R-:W-:Y:S01]  /*b6b0*/  @P2 SHF.L.U32 R5, RZ, 0x1f, RZ ;  /* 0x0000001fff052819 */ /* 0x000fe200000006ff */
[----:B------:R2:W-:Y:S01]  /*b6c0*/  @!P1 STS.128 [R195+0x5010], R12 ;  /* 0x0050100cc3009388 */ /* 0x0005e20000000c00 */
[----:B------:R-:W-:Y:S04]  /*b6d0*/  @P2 LEA R0, R0, UR44, 0x3 ;  /* 0x0000002c00002c11 */ /* 0x000fe8000f8e18ff */
[----:B------:R-:W-:Y:S02]  /*b6e0*/  @P2 IADD3 R3, PT, PT, R0, 0x50, RZ ;  /* 0x0000005000032810 */ /* 0x000fe40007ffe0ff */
[----:B------:R-:W-:Y:S01]  /*b6f0*/  LEA R0, R137, UR44, 0x3 ;  /* 0x0000002c89007c11 */ /* 0x000fe2000f8e18ff */
[----:B------:R-:W-:Y:S01]  /*b700*/  @!PT LDS RZ, [RZ] ;  /* 0x00000000fffff984 */ /* 0x000fe20000000800 */
[----:B------:R-:W-:Y:S01]  /*b710*/  @!PT LDS RZ, [RZ] ;  /* 0x00000000fffff984 */ /* 0x000fe20000000800 */
[----:B------:R-:W-:Y:S01]  /*b720*/  @!PT LDS RZ, [RZ] ;  /* 0x00000000fffff984 */ /* 0x000fe20000000800 */
[----:B------:R-:W-:Y:S01]  /*b730*/  @!PT LDS RZ, [RZ] ;  /* 0x00000000fffff984 */ /* 0x000fe20000000800 */
[----:B------:R1:W-:Y:S06]  /*b740*/  MEMBAR.ALL.CTA ;  /* 0x0000000000007992 */ /* 0x0003ec0000008000 */
[----:B-1----:R-:W1:Y:S02]  /*b750*/  FENCE.VIEW.ASYNC.S ;  /* 0x00000000000073c6 */ /* 0x002e640000000000 */
[----:B------:R-:W-:Y:S05]  /*b760*/  WARPSYNC.ALL ;  /* 0x0000000000007948 */ /* 0x000fea0003800000 */
[----:B------:R-:W-:Y:S01]  /*b770*/  BSSY.RECONVERGENT B0, `(.L_x_135) ;  /* 0x0000010000007945 */ /* 0x000fe20003800200 */
[----:B------:R-:W-:Y:S01]  /*b780*/  @P2 PRMT R3, R200, 0x654, R3 ;  /* 0x00000654c8032816 */ /* 0x000fe20000000003 */
[----:B-1----:R-:W-:Y:S06]  /*b790*/  BAR.SYNC.DEFER_BLOCKING 0x1, 0x80 ;  /* 0x0042000000007b1d */ /* 0x002fec0000010000 */
[----:B------:R-:W-:Y:S05]  /*b7a0*/  @P0 BRA `(.L_x_136) ;  /* 0x0000000000300947 */ /* 0x000fea0003800000 */
[----:B------:R-:W-:Y:S02]  /*b7b0*/  UIADD3 UR4, UP0, UPT, UR54, 0xa80, URZ ;  /* 0x00000a8036047890 */ /* 0x000fe4000ff1e0ff */
[----:B------:R-:W-:Y:S02]  /*b7c0*/  UIADD3 UR48, UPT, UPT, UR44, 0x4200, URZ ;  /* 0x000042002c307890 */ /* 0x000fe4000fffe0ff */
[----:B------:R-:W-:Y:S01]  /*b7d0*/  UIADD3.X UR5, UPT, UPT, URZ, UR55, URZ, UP0, !UPT ;  /* 0x00000037ff057290 */ /* 0x000fe200087fe4ff */
[----:B------:R-:W-:Y:S01]  /*b7e0*/  UMOV UR51, UR36 ;  /* 0x0000002400337c82 */ /* 0x000fe20008000000 */
[----:B------:R-:W-:Y:S02]  /*b7f0*/  UIADD3 UR9, UPT, UPT, UR49, 0x80, URZ ;  /* 0x0000008031097890 */ /* 0x000fe4000fffe0ff */
[----:B------:R-:W-:Y:S01]  /*b800*/  UIADD3 UR8, UPT, UPT, UR44, 0x5200, URZ ;  /* 0x000052002c087890 */ /* 0x000fe2000fffe0ff */
[----:B------:R-:W-:Y:S01]  /*b810*/  UMOV UR10, UR50 ;  /* 0x00000032000a7c82 */ /* 0x000fe20008000000 */
[----:B------:R-:W-:Y:S03]  /*b820*/  UMOV UR11, UR36 ;  /* 0x00000024000b7c82 */ /* 0x000fe60008000000 */
[----:B------:R1:W-:Y:S04]  /*b830*/  UTMASTG.3D [UR48], [UR4] ;  /* 0x00000030040073b5 */ /* 0x0003e80008010000 */
[----:B------:R1:W-:Y:S01]  /*b840*/  UTMASTG.3D [UR8], [UR4] ;  /* 0x00000008040073b5 */ /* 0x0003e20008010000 */
[----:B------:R0:W-:Y:S01]  /*b850*/  UTMACMDFLUSH ;  /* 0x00000000000079b7 */ /* 0x0001e20000000000 */
[----:B-1----:R-:W-:Y:S04]  /*b860*/  DEPBAR.LE SB0, 0x1 ;  /* 0x000080400000791a */ /* 0x002fe80000000000 */
.L_x_136:
[----:B------:R-:W-:Y:S05]  /*b870*/  BSYNC.RECONVERGENT B0 ;  /* 0x0000000000007941 */ /* 0x000fea0003800200 */
.L_x_135:
[----:B------:R-:W-:Y:S01]  /*b880*/  BAR.SYNC.DEFER_BLOCKING 0x1, 0x80 ;  /* 0x0042000000007b1d */ /* 0x000fe20000010000 */
[----:B------:R-:W-:Y:S01]  /*b890*/  UIADD3 UR4, UPT, UPT, UR46, 0x1, URZ ;  /* 0x000000012e047890 */ /* 0x000fe2000fffe0ff */
[----:B--2---:R-:W-:Y:S03]  /*b8a0*/  HFMA2 R16, -RZ, RZ, 0, 0 ;  /* 0x00000000ff107431 */ /* 0x004fe600000001ff */
[----:B------:R-:W-:Y:S04]  /*b8b0*/  UISETP.NE.AND UP0, UPT, UR4, 0x4, UPT ;  /* 0x000000040400788c */ /* 0x000fe8000bf05270 */
[----:B------:R-:W-:Y:S01]  /*b8c0*/  USEL UR47, UR4, URZ, UP0 ;  /* 0x000000ff042f7287 */ /* 0x000fe20008000000 */
[----:B------:R1:W-:Y:S01]  /*b8d0*/  @P2 SYNCS.ARRIVE.TRANS64.RED.A1T0 RZ, [R3+URZ], RZ ;  /* 0x000000ff03ff29a7 */ /* 0x0003e200081004ff */
[----:B------:R-:W-:Y:S01]  /*b8e0*/  BSSY B1, `(.L_x_137) ;  /* 0x000001e000017945 */ /* 0x000fe20003800000 */
[----:B------:R-:W2:Y:S02]  /*b8f0*/  @P2 SYNCS.PHASECHK.TRANS64.TRYWAIT P0, [R0+URZ+0x30], R5 ;  /* 0x00003005000025a7 */ /* 0x000ea400080011ff */
        /* <DEDUP_REMOVED lines=13> */
.L_x_140:
[----:B------:R-:W-:Y:S05]  /*b9d0*/  BSYNC B0 ;  /* 0x0000000000007941 */ /* 0x000fea0003800000 */
.L_x_139:
[----:B------:R-:W-:Y:S01]  /*b9e0*/  ISETP.NE.AND P0, PT, R199, RZ, PT ;  /* 0x000000ffc700720c */ /* 0x000fe20003f05270 */
[----:B------:R-:W-:Y:S11]  /*b9f0*/  VIADD R137, R137, 0x1 ;  /* 0x0000000189897836 */ /* 0x000ff60000000000 */
[----:B------:R-:W-:Y:S01]  /*ba00*/  @!UPT UIADD3 URZ, UPT, UPT, URZ, URZ, URZ ;  /* 0x000000fffffff290 */ /* 0x000fe2000fffe0ff */
[----:B------:R2:W4:Y:S04]  /*ba10*/  @P0 LDS.128 R160, [R4+0x20] ;  /* 0x0000200004a00984 */ /* 0x0005280000000c00 */
[----:B------:R2:W1:Y:S04]  /*ba20*/  @P0 LDS.128 R140, [R4+0x1020] ;  /* 0x00102000048c0984 */ /* 0x0004680000000c00 */
[----:B------:R2:W1:Y:S04]  /*ba30*/  @P0 LDS.128 R168, [R8] ;  /* 0x0000000008a80984 */ /* 0x0004680000000c00 */
[----:B------:R2:W1:Y:S04]  /*ba40*/  @P0 LDS.128 R152, [R8+0x1000] ;  /* 0x0010000008980984 */ /* 0x0004680000000c00 */
[----:B------:R2:W1:Y:S04]  /*ba50*/  @P0 LDS.128 R164, [R6+0x10] ;  /* 0x0000100006a40984 */ /* 0x0004680000000c00 */
[----:B------:R2:W1:Y:S04]  /*ba60*/  @P0 LDS.128 R148, [R6+0x1010] ;  /* 0x0010100006940984 */ /* 0x0004680000000c00 */
[----:B------:R2:W1:Y:S04]  /*ba70*/  @P0 LDS.128 R156, [R3+0x10] ;  /* 0x00001000039c0984 */ /* 0x0004680000000c00 */
[----:B------:R2:W1:Y:S01]  /*ba80*/  @P0 LDS.128 R144, [R3+0x1010] ;  /* 0x0010100003900984 */ /* 0x0004620000000c00 */
[C---:B------:R-:W-:Y:S04]  /*ba90*/  ISETP.NE.AND P0, PT, R137.reuse, 0x4, PT ;  /* 0x000000048900780c */ /* 0x040fe80003f05270 */
[----:B------:R-:W-:Y:S02]  /*baa0*/  SEL R137, R137, RZ, P0 ;  /* 0x000000ff89897207 */ /* 0x000fe40000000000 */
[----:B------:R-:W-:Y:S02]  /*bab0*/  SEL R16, RZ, 0x1, P0 ;  /* 0x00000001ff107807 */ /* 0x000fe40000000000 */
.L_x_138:
[----:B------:R-:W-:Y:S05]  /*bac0*/  BSYNC B1 ;  /* 0x0000000000017941 */ /* 0x000fea0003800000 */
.L_x_137:
[----:B------:R-:W-:Y:S05]  /*bad0*/  VIADD R92, R92, 0x400000 ;  /* 0x004000005c5c7836 */ /* 0x000fea0000000000 */
[----:B-1----:R-:W-:Y:S04]  /*bae0*/  SHF.R.U32.HI R0, RZ, 0x15, R92 ;  /* 0x00000015ff007819 */ /* 0x002fe8000001165c */
[----:B------:R-:W-:Y:S04]  /*baf0*/  LOP3.LUT R18, R0, 0x3, RZ, 0xc0, !PT ;  /* 0x0000000300127812 */ /* 0x000fe800078ec0ff */
[----:B------:R-:W-:Y:S11]  /*bb00*/  ISETP.NE.AND P0, PT, R189, R18, PT ;  /* 0x00000012bd00720c */ /* 0x000ff60003f05270 */
[----:B------:R-:W-:Y:S02]  /*bb10*/  @!UPT UIADD3 URZ, UPT, UPT, URZ, URZ, URZ ;  /* 0x000000fffffff290 */ /* 0x000fe4000fffe0ff */
[----:B------:R-:W-:Y:S05]  /*bb20*/  @P0 BRA `(.L_x_142) ;  /* 0x0000000000bc0947 */ /* 0x000fea0003800000 */
[----:B------:R-:W-:Y:S11]  /*bb30*/  LOP3.LUT P0, RZ, R0, 0x3, R177, 0x48, !PT ;  /* 0x0000000300ff7812 */ /* 0x000ff600078048b1 */
[----:B------:R-:W-:Y:S02]  /*bb40*/  @!UPT UIADD3 URZ, UPT, UPT, URZ, URZ, URZ ;  /* 0x000000fffffff290 */ /* 0x000fe4000fffe0ff */
[----:B------:R-:W-:Y:S05]  /*bb50*/  @!P0 BRA `(.L_x_143) ;  /* 0x0000000000408947 */ /* 0x000fea0003800000 */
[----:B------:R-:W1:Y:S01]  /*bb60*/  LDCU.64 UR8, c[0x4][0x70] ;  /* 0x01000e00ff0877ac */ /* 0x000e620008000a00 */
[----:B------:R-:W-:Y:S01]  /*bb70*/  MOV R15, 0x0 ;  /* 0x00000000000f7802 */ /* 0x000fe20000000f00 */
[----:B------:R-:W-:Y:S02]  /*bb80*/  HFMA2 R12, -RZ, RZ, 0, 5.9604644775390625e-08 ;  /* 0x00000001ff0c7431 */ /* 0x000fe400000001ff */
[----:B--2---:R-:W-:Y:S02]  /*bb90*/  IMAD.MOV.U32 R8, RZ, RZ, 0x192 ;  /* 0x00000192ff087424 */ /* 0x004fe400078e00ff */
[----:B------:R-:W-:Y:S01]  /*bba0*/  IMAD.MOV.U32 R13, RZ, RZ, RZ ;  /* 0x000000ffff0d7224 */ /* 0x000fe200078e00ff */
[----:B------:R-:W2:Y:S01]  /*bbb0*/  LDCU.64 UR6, c[0x4][0x78] ;  /* 0x01000f00ff0677ac */ /* 0x000ea20008000a00 */
[----:B------:R-:W3:Y:S01]  /*bbc0*/  LDC.64 R14, c[0x4][R15] ;  /* 0x010000000f0e7b82 */ /* 0x000ee20000000a00 */
[----:B------:R-:W5:Y:S01]  /*bbd0*/  LDCU.64 UR4, c[0x4][0x10] ;  /* 0x01000200ff0477ac */ /* 0x000f620008000a00 */
[----:B-1----:R-:W-:Y:S01]  /*bbe0*/  MOV R5, UR9 ;  /* 0x0000000900057c02 */ /* 0x002fe20008000f00 */
[----:B------:R-:W-:Y:S01]  /*bbf0*/  IMAD.U32 R4, RZ, RZ, UR8 ;  /* 0x00000008ff047e24 */ /* 0x000fe2000f8e00ff */
[----:B--2---:R-:W-:Y:S01]  /*bc00*/  MOV R7, UR7 ;  /* 0x0000000700077c02 */ /* 0x004fe20008000f00 */
[----:B------:R-:W-:Y:S01]  /*bc10*/  IMAD.U32 R6, RZ, RZ, UR6 ;  /* 0x00000006ff067e24 */ /* 0x000fe2000f8e00ff */
[----:B-----5:R-:W-:Y:S01]  /*bc20*/  MOV R11, UR5 ;  /* 0x00000005000b7c02 */ /* 0x020fe20008000f00 */
[----:B------:R-:W-:Y:S02]  /*bc30*/  IMAD.U32 R10, RZ, RZ, UR4 ;  /* 0x00000004ff0a7e24 */ /* 0x000fe4000f8e00ff */
[----:B------:R-:W-:Y:S07]  /*bc40*/  LEPC R20, `(.L_x_143) ;  /* 0x000000001014794e */ /* 0x000fee0000000000 */
[----:B---34-:R-:W-:Y:S05]  /*bc50*/  CALL.ABS.NOINC R14 ;  /* 0x000000000e007343 */ /* 0x018fea0003c00000 */
.L_x_143:
[----:B------:R-:W-:Y:S05]  /*bc60*/  WARPSYNC.ALL ;  /* 0x0000000000007948 */ /* 0x000fea0003800000 */
[C---:B------:R-:W-:Y:S01]  /*bc70*/  R2UR UR4, R92.reuse ;  /* 0x000000005c0472ca */ /* 0x040fe200000e0000 */
[----:B------:R-:W-:Y:S05]  /*bc80*/  VIADD R0, R92, 0x80 ;  /* 0x000000805c007836 */ /* 0x000fea0000000000 */
[----:B------:R-:W-:Y:S04]  /*bc90*/  SHF.R.U32.HI R0, RZ, 0x15, R0 ;  /* 0x00000015ff007819 */ /* 0x000fe80000011600 */
[----:B------:R-:W-:Y:S03]  /*bca0*/  LOP3.LUT P0, RZ, R0, 0x3, R177, 0x48, !PT ;  /* 0x0000000300ff7812 */ /* 0x000fe600078048b1 */
[----:B------:R-:W1:Y:S10]  /*bcb0*/  LDTM.x32 R24, tmem[UR4] ;  /* 0x00000004001879ee */ /* 0x000e7400082c0000 */
[----:B-1----:R-:W-:Y:S05]  /*bcc0*/  @!P0 BRA `(.L_x_144) ;  /* 0x0000000000408947 */ /* 0x002fea0003800000 */
        /* <DEDUP_REMOVED lines=16> */
.L_x_144:
[----:B------:R-:W-:Y:S05]  /*bdd0*/  WARPSYNC.ALL ;  /* 0x0000000000007948 */ /* 0x000fea0003800000 */
[----:B------:R-:W-:Y:S11]  /*bde0*/  R2UR UR4, R92 ;  /* 0x000000005c0472ca */ /* 0x000ff600000e0000 */
[----:B------:R-:W-:Y:S02]  /*bdf0*/  @!UPT UIADD3 URZ, UPT, UPT, URZ, URZ, URZ ;  /* 0x000000fffffff290 */ /* 0x000fe4000fffe0ff */
[----:B------:R-:W1:Y:S02]  /*be00*/  LDTM.x32 R56, tmem[UR4+0x80] ;  /* 0x00008004003879ee */ /* 0x000e6400082c0000 */
[----:B-1----:R-:W-:Y:S01]  /*be10*/  NOP ;  /* 0x0000000000007918 */ /* 0x002fe20000000000 */
.L_x_142:
[----:B--2---:R-:W-:Y:S01]  /*be20*/  SHF.L.U32 R4, R168, 0x10, RZ ;  /* 0x00000010a8047819 */ /* 0x004fe200000006ff */
        /* <DEDUP_REMOVED lines=234> */
[----:B------:R-:W-:Y:S01]  /*ccd0*/  LEA R8, R137, UR44, 0x3 ;  /* 0x0000002c89087c11 */ /* 0x000fe2000f8e18ff */
[----:B------:R2:W-:Y:S01]  /*cce0*/  @!P1 STS.128 [R195+0x7010], R12 ;  /* 0x0070100cc3009388 */ /* 0x0005e20000000c00 */
[----:B------:R-:W-:Y:S02]  /*ccf0*/  @P2 LEA R0, R0, UR44, 0x3 ;  /* 0x0000002c00002c11 */ /* 0x000fe4000f8e18ff */
[----:B------:R-:W-:Y:S02]  /*cd00*/  @P2 SHF.L.U32 R5, R16, 0x1f, RZ ;  /* 0x0000001f10052819 */ /* 0x000fe400000006ff */
[----:B------:R-:W-:Y:S01]  /*cd10*/  @P2 IADD3 R3, PT, PT, R0, 0x50, RZ ;  /* 0x0000005000032810 */ /* 0x000fe20007ffe0ff */
        /* <DEDUP_REMOVED lines=13> */
[----:B------:R-:W-:Y:S02]  /*cdf0*/  UIADD3 UR8, UPT, UPT, UR44, 0x6200, URZ ;  /* 0x000062002c087890 */ /* 0x000fe4000fffe0ff */
[----:B------:R-:W-:Y:S01]  /*ce00*/  UIADD3.X UR5, UPT, UPT, URZ, UR55, URZ, UP0, !UPT ;  /* 0x00000037ff057290 */ /* 0x000fe200087fe4ff */
[----:B------:R-:W-:Y:S01]  /*ce10*/  UMOV UR9, UR49 ;  /* 0x0000003100097c82 */ /* 0x000fe20008000000 */
[----:B------:R-:W-:Y:S01]  /*ce20*/  UMOV UR11, UR36 ;  /* 0x00000024000b7c82 */ /* 0x000fe20008000000 */
[----:B------:R-:W-:Y:S02]  /*ce30*/  UIADD3 UR13, UPT, UPT, UR49, 0x80, URZ ;  /* 0x00000080310d7890 */ /* 0x000fe4000fffe0ff */
[----:B------:R-:W-:Y:S01]  /*ce40*/  UIADD3 UR12, UPT, UPT, UR44, 0x7200, URZ ;  /* 0x000072002c0c7890 */ /* 0x000fe2000fffe0ff */
[----:B------:R-:W-:Y:S03]  /*ce50*/  UMOV UR15, UR36 ;  /* 0x00000024000f7c82 */ /* 0x000fe60008000000 */
[----:B------:R1:W-:Y:S01]  /*ce60*/  UTMASTG.3D [UR8], [UR4] ;  /* 0x00000008040073b5 */ /* 0x0003e20008010000 */
[----:B------:R-:W-:Y:S04]  /*ce70*/  UMOV UR14, UR10 ;  /* 0x0000000a000e7c82 */ /* 0x000fe80008000000 */
[----:B------:R1:W-:Y:S01]  /*ce80*/  UTMASTG.3D [UR12], [UR4] ;  /* 0x0000000c040073b5 */ /* 0x0003e20008010000 */
[----:B------:R0:W-:Y:S01]  /*ce90*/  UTMACMDFLUSH ;  /* 0x00000000000079b7 */ /* 0x0001e20000000000 */
[----:B-1----:R-:W-:Y:S04]  /*cea0*/  DEPBAR.LE SB0, 0x1 ;  /* 0x000080400000791a */ /* 0x002fe80000000000 */
.L_x_146:
[----:B------:R-:W-:Y:S05]  /*ceb0*/  BSYNC.RECONVERGENT B0 ;  /* 0x0000000000007941 */ /* 0x000fea0003800200 */
.L_x_145:
        /* <DEDUP_REMOVED lines=9> */
[----:B------:R-:W4:Y:S01]  /*cf50*/  @P2 SYNCS.PHASECHK.TRANS64.TRYWAIT P0, [R8+URZ+0x30], R5 ;  /* 0x00003005080025a7 */ /* 0x000f2200080011ff */
[----:B------:R-:W-:Y:S01]  /*cf60*/  VIADD R17, R131, UR4 ;  /* 0x0000000483117c36 */ /* 0x000fe20008000000 */
[----:B------:R-:W-:Y:S04]  /*cf70*/  USEL UR46, UR5, URZ, UP0 ;  /* 0x000000ff052e7287 */ /* 0x000fe80008000000 */
[----:B------:R-:W-:Y:S04]  /*cf80*/  SHF.R.U32.HI R10, RZ, 0x15, R17 ;  /* 0x00000015ff0a7819 */ /* 0x000fe80000011611 */
[----:B------:R-:W-:Y:S02]  /*cf90*/  LOP3.LUT R18, R10, 0x3, RZ, 0xc0, !PT ;  /* 0x000000030a127812 */ /* 0x000fe400078ec0ff */
[----:B----4-:R-:W-:Y:S01]  /*cfa0*/  @P2 SEL R138, RZ, 0x1, !P0 ;  /* 0x00000001ff8a2807 */ /* 0x010fe20004000000 */
        /* <DEDUP_REMOVED lines=9> */
[----:B------:R-:W-:Y:S04]  /*d040*/  SHF.L.U32 R5, R16, 0x1f, RZ ;  /* 0x0000001f10057819 */ /* 0x000fe800000006ff */
[----:B------:R-:W1:Y:S02]  /*d050*/  SYNCS.PHASECHK.TRANS64.TRYWAIT P0, [R8+URZ+0x30], R5 ;  /* 0x00003005080075a7 */ /* 0x000e6400080011ff */
[----:B-1----:R-:W-:Y:S05]  /*d060*/  @!P0 BRA `(.L_x_151) ;  /* 0x00000064009c8947 */ /* 0x002fea0003800000 */
.L_x_150:
[----:B------:R-:W-:Y:S05]  /*d070*/  BSYNC B0 ;  /* 0x0000000000007941 */ /* 0x000fea0003800000 */
.L_x_149:
[----:B------:R-:W-:Y:S01]  /*d080*/  ISETP.NE.AND P0, PT, R199, RZ, PT ;  /* 0x000000ffc700720c */ /* 0x000fe20003f05270 */
[----:B------:R-:W-:Y:S11]  /*d090*/  VIADD R137, R137, 0x1 ;  /* 0x0000000189897836 */ /* 0x000ff60000000000 */
[----:B------:R-:W-:Y:S01]  /*d0a0*/  @!UPT UIADD3 URZ, UPT, UPT, URZ, URZ, URZ ;  /* 0x000000fffffff290 */ /* 0x000fe2000fffe0ff */
[----:B------:R4:W2:Y:S04]  /*d0b0*/  @P0 LDS.128 R160, [R3+0x20] ;  /* 0x0000200003a00984 */ /* 0x0008a80000000c00 */
[----:B------:R4:W2:Y:S04]  /*d0c0*/  @P0 LDS.128 R140, [R3+0x1020] ;  /* 0x00102000038c0984 */ /* 0x0008a80000000c00 */
[----:B------:R4:W2:Y:S04]  /*d0d0*/  @P0 LDS.128 R168, [R6] ;  /* 0x0000000006a80984 */ /* 0x0008a80000000c00 */
[----:B------:R4:W2:Y:S04]  /*d0e0*/  @P0 LDS.128 R152, [R6+0x1000] ;  /* 0x0010000006980984 */ /* 0x0008a80000000c00 */
[----:B------:R4:W2:Y:S04]  /*d0f0*/  @P0 LDS.128 R164, [R4+0x10] ;  /* 0x0000100004a40984 */ /* 0x0008a80000000c00 */
[----:B------:R4:W2:Y:S04]  /*d100*/  @P0 LDS.128 R148, [R4+0x1010] ;  /* 0x0010100004940984 */ /* 0x0008a80000000c00 */
[----:B------:R4:W2:Y:S04]  /*d110*/  @P0 LDS.128 R156, [R0+0x10] ;  /* 0x00001000009c0984 */ /* 0x0008a80000000c00 */
[----:B------:R4:W2:Y:S01]  /*d120*/  @P0 LDS.128 R144, [R0+0x1010] ;  /* 0x0010100000900984 */ /* 0x0008a20000000c00 */
[C---:B------:R-:W-:Y:S04]  /*d130*/  ISETP.NE.AND P0, PT, R137.reuse, 0x4, PT ;  /* 0x000000048900780c */ /* 0x040fe80003f05270 */
[----:B-1----:R-:W-:Y:S02]  /*d140*/  SEL R5, RZ, 0x1, P0 ;  /* 0x00000001ff057807 */ /* 0x002fe40000000000 */
[----:B------:R-:W-:Y:S02]  /*d150*/  SEL R137, R137, RZ, P0 ;  /* 0x000000ff89897207 */ /* 0x000fe40000000000 */
[----:B------:R-:W-:Y:S02]  /*d160*/  LOP3.LUT R16, R16, R5, RZ, 0x3c, !PT ;  /* 0x0000000510107212 */ /* 0x000fe400078e3cff */
.L_x_148:
[----:B------:R-:W-:Y:S05]  /*d170*/  BSYNC B1 ;  /* 0x0000000000017941 */ /* 0x000fea0003800000 */
.L_x_147:
[----:B------:R-:W-:Y:S11]  /*d180*/  ISETP.NE.AND P0, PT, R189, R18, PT ;  /* 0x00000012bd00720c */ /* 0x000ff60003f05270 */
[----:B------:R-:W-:Y:S02]  /*d190*/  @!UPT UIADD3 URZ, UPT, UPT, URZ, URZ, URZ ;  /* 0x000000fffffff290 */ /* 0x000fe4000fffe0ff */
[----:B------:R-:W-:Y:S05]  /*d1a0*/  @P0 BRA `(.L_x_152) ;  /* 0x0000000000bc0947 */ /* 0x000fea0003800000 */
[----:B------:R-:W-:Y:S11]  /*d1b0*/  LOP3.LUT P0, RZ, R10, 0x3, R177, 0x48, !PT ;  /* 0x000000030aff7812 */ /* 0x000ff600078048b1 */
[----:B------:R-:W-:Y:S02]  /*d1c0*/  @!UPT UIADD3 URZ, UPT, UPT, URZ, URZ, URZ ;  /* 0x000000fffffff290 */ /* 0x000fe4000fffe0ff */
[----:B------:R-:W-:Y:S05]  /*d1d0*/  @!P0 BRA `(.L_x_153) ;  /* 0x0000000000408947 */ /* 0x000fea0003800000 */
[----:B------:R-:W1:Y:S01]  /*d1e0*/  LDCU.64 UR8, c[0x4][0x70] ;  /* 0x01000e00ff0877ac */ /* 0x000e620008000a00 */
[----:B--2---:R-:W-:Y:S01]  /*d1f0*/  MOV R15, 0x0 ;  /* 0x00000000000f7802 */ /* 0x004fe20000000f00 */
[----:B------:R-:W-:Y:S02]  /*d200*/  HFMA2 R12, -RZ, RZ, 0, 5.9604644775390625e-08 ;  /* 0x00000001ff0c7431 */ /* 0x000fe400000001ff */
[----:B------:R-:W-:Y:S02]  /*d210*/  IMAD.MOV.U32 R8, RZ, RZ, 0x192 ;  /* 0x00000192ff087424 */ /* 0x000fe400078e00ff */
[----:B------:R-:W-:Y:S01]  /*d220*/  IMAD.MOV.U32 R13, RZ, RZ, RZ ;  /* 0x000000ffff0d7224 */ /* 0x000fe200078e00ff */
[----:B------:R-:W2:Y:S01]  /*d230*/  LDCU.64 UR6, c[0x4][0x78] ;  /* 0x01000f00ff0677ac */ /* 0x000ea20008000a00 */
[----:B------:R-:W3:Y:S01]  /*d240*/  LDC.64 R14, c[0x4][R15] ;  /* 0x010000000f0e7b82 */ /* 0x000ee20000000a00 */
[----:B------:R-:W5:Y:S01]  /*d250*/  LDCU.64 UR4, c[0x4][0x10] ;  /* 0x01000200ff0477ac */ /* 0x000f620008000a00 */
[----:B-1----:R-:W-:Y:S01]  /*d260*/  MOV R5, UR9 ;  /* 0x0000000900057c02 */ /* 0x002fe20008000f00 */
[----:B----4-:R-:W-:Y:S01]  /*d270*/  IMAD.U32 R4, RZ, RZ, UR8 ;  /* 0x00000008ff047e24 */ /* 0x010fe2000f8e00ff */
[----:B--2---:R-:W-:Y:S01]  /*d280*/  MOV R7, UR7 ;  /* 0x0000000700077c02 */ /* 0x004fe20008000f00 */
[----:B------:R-:W-:Y:S01]  /*d290*/  IMAD.U32 R6, RZ, RZ, UR6 ;  /* 0x00000006ff067e24 */ /* 0x000fe2000f8e00ff */
[----:B-----5:R-:W-:Y:S01]  /*d2a0*/  MOV R11, UR5 ;  /* 0x00000005000b7c02 */ /* 0x020fe20008000f00 */
[----:B------:R-:W-:Y:S02]  /*d2b0*/  IMAD.U32 R10, RZ, RZ, UR4 ;  /* 0x00000004ff0a7e24 */ /* 0x000fe4000f8e00ff */
[----:B------:R-:W-:Y:S07]  /*d2c0*/  LEPC R20, `(.L_x_153) ;  /* 0x000000001014794e */ /* 0x000fee0000000000 */
[----:B---3--:R-:W-:Y:S05]  /*d2d0*/  CALL.ABS.NOINC R14 ;  /* 0x000000000e007343 */ /* 0x008fea0003c00000 */
.L_x_153:
[----:B------:R-:W-:Y:S05]  /*d2e0*/  WARPSYNC.ALL ;  /* 0x0000000000007948 */ /* 0x000fea0003800000 */
[C---:B------:R-:W-:Y:S01]  /*d2f0*/  R2UR UR4, R17.reuse ;  /* 0x00000000110472ca */ /* 0x040fe200000e0000 */
[----:B----4-:R-:W-:Y:S05]  /*d300*/  VIADD R0, R17, 0x80 ;  /* 0x0000008011007836 */ /* 0x010fea0000000000 */
[----:B------:R-:W-:Y:S04]  /*d310*/  SHF.R.U32.HI R0, RZ, 0x15, R0 ;  /* 0x00000015ff007819 */ /* 0x000fe80000011600 */
[----:B------:R-:W-:Y:S03]  /*d320*/  LOP3.LUT P0, RZ, R0, 0x3, R177, 0x48, !PT ;  /* 0x0000000300ff7812 */ /* 0x000fe600078048b1 */
[----:B------:R-:W1:Y:S10]  /*d330*/  LDTM.x32 R24, tmem[UR4] ;  /* 0x00000004001879ee */ /* 0x000e7400082c0000 */
[----:B-1----:R-:W-:Y:S05]  /*d340*/  @!P0 BRA `(.L_x_154) ;  /* 0x0000000000408947 */ /* 0x002fea0003800000 */
[----:B------:R-:W1:Y:S01]  /*d350*/  LDCU.64 UR8, c[0x4][0x70] ;  /* 0x01000e00ff0877ac */ /* 0x000e620008000a00 */
[----:B--2---:R-:W-:Y:S01]  /*d360*/  MOV R15, 0x0 ;  /* 0x00000000000f7802 */ /* 0x004fe20000000f00 */
[----:B------:R-:W-:Y:S02]  /*d370*/  HFMA2 R12, -RZ, RZ, 0, 5.9604644775390625e-08 ;  /* 0x00000001ff0c7431 */ /* 0x000fe400000001ff */
[----:B------:R-:W-:Y:S02]  /*d380*/  IMAD.MOV.U32 R8, RZ, RZ, 0x192 ;  /* 0x00000192ff087424 */ /* 0x000fe400078e00ff */
[----:B------:R-:W-:Y:S01]  /*d390*/  IMAD.MOV.U32 R13, RZ, RZ, RZ ;  /* 0x000000ffff0d7224 */ /* 0x000fe200078e00ff */
[----:B------:R-:W2:Y:S01]  /*d3a0*/  LDCU.64 UR6, c[0x4][0x78] ;  /* 0x01000f00ff0677ac */ /* 0x000ea20008000a00 */
[----:B------:R-:W4:Y:S01]  /*d3b0*/  LDC.64 R14, c[0x4][R15] ;  /* 0x010000000f0e7b82 */ /* 0x000f220000000a00 */
        /* <DEDUP_REMOVED lines=9> */
.L_x_154:
[----:B------:R-:W-:Y:S05]  /*d450*/  WARPSYNC.ALL ;  /* 0x0000000000007948 */ /* 0x000fea0003800000 */
[----:B------:R-:W-:Y:S11]  /*d460*/  R2UR UR4, R17 ;  /* 0x00000000110472ca */ /* 0x000ff600000e0000 */
[----:B------:R-:W-:Y:S02]  /*d470*/  @!UPT UIADD3 URZ, UPT, UPT, URZ, URZ, URZ ;  /* 0x000000fffffff290 */ /* 0x000fe4000fffe0ff */
[----:B------:R-:W1:Y:S02]  /*d480*/  LDTM.x32 R56, tmem[UR4+0x80] ;  /* 0x00008004003879ee */ /* 0x000e6400082c0000 */
[----:B-1----:R-:W-:Y:S01]  /*d490*/  NOP ;  /* 0x0000000000007918 */ /* 0x002fe20000000000 */
.L_x_152:
[----:B--2-4-:R-:W-:Y:S01]  /*d4a0*/  SHF.L.U32 R4, R168, 0x10, RZ ;  /* 0x00000010a8047819 */ /* 0x014fe200000006ff */
        /* <DEDUP_REMOVED lines=39> */
[----:B------:R1:W-:Y:S01]  /*d720*/  @!P1 STS.128 [R188], R20 ;  /* 0x00000014bc009388 */ /* 0x0003e20000000c00 */
        /* <DEDUP_REMOVED lines=15> */
[----:B------:R-:W-:Y:S01]  /*d820*/  SHF.L.U32 R3, R160, 0x10, RZ ;  /* 0x00000010a0037819 */ /* 0x000fe200000006ff */
        /* <DEDUP_REMOVED lines=194> */
[----:B------:R-:W-:Y:S01]  /*e450*/  UIADD3 UR4, UPT, UPT, UR44, 0x200, URZ ;  /* 0x000002002c047890 */ /* 0x000fe2000fffe0ff */
[----:B------:R-:W-:Y:S01]  /*e460*/  UMOV UR51, UR36 ;  /* 0x0000002400337c82 */ /* 0x000fe20008000000 */
[----:B------:R-:W-:Y:S02]  /*e470*/  UIADD3 UR9, UPT, UPT, UR49, 0x80, URZ ;  /* 0x0000008031097890 */ /* 0x000fe4000fffe0ff */
[----:B------:R-:W-:Y:S02]  /*e480*/  UIADD3 UR8, UPT, UPT, UR44, 0x1200, URZ ;  /* 0x000012002c087890 */ /* 0x000fe4000fffe0ff */
[----:B------:R-:W-:Y:S01]  /*e490*/  MOV R181, UR4 ;  /* 0x0000000400b57c02 */ /* 0x000fe20008000f00 */
[----:B------:R-:W-:Y:S01]  /*e4a0*/  UIADD3 UR4, UP0, UPT, UR54, 0xa80, URZ ;  /* 0x00000a8036047890 */ /* 0x000fe2000ff1e0ff */
[----:B------:R-:W-:Y:S02]  /*e4b0*/  UMOV UR10, UR50 ;  /* 0x00000032000a7c82 */ /* 0x000fe40008000000 */
[----:B------:R-:W-:Y:S01]  /*e4c0*/  R2UR UR48, R181 ;  /* 0x00000000b53072ca */ /* 0x000fe200000e0000 */
[----:B------:R-:W-:Y:S01]  /*e4d0*/  UIADD3.X UR5, UPT, UPT, URZ, UR55, URZ, UP0, !UPT ;  /* 0x00000037ff057290 */ /* 0x000fe200087fe4ff */
[----:B------:R-:W-:Y:S11]  /*e4e0*/  UMOV UR11, UR36 ;  /* 0x00000024000b7c82 */ /* 0x000ff60008000000 */
[----:B------:R1:W-:Y:S01]  /*e4f0*/  UTMASTG.3D [UR48], [UR4] ;  /* 0x00000030040073b5 */ /* 0x0003e20008010000 */
[----:B------:R1:W-:Y:S01]  /*e500*/  UTMASTG.3D [UR8], [UR4] ;  /* 0x00000008040073b5 */ /* 0x0003e20008010000 */
[----:B------:R0:W-:Y:S01]  /*e510*/  UTMACMDFLUSH ;  /* 0x00000000000079b7 */ /* 0x0001e20000000000 */
[----:B-1----:R-:W-:Y:S04]  /*e520*/  DEPBAR.LE SB0, 0x1 ;  /* 0x000080400000791a */ /* 0x002fe80000000000 */
.L_x_156:
[----:B------:R-:W-:Y:S05]  /*e530*/  BSYNC.RECONVERGENT B0 ;  /* 0x0000000000007941 */ /* 0x000fea0003800200 */
.L_x_155:
[----:B------:R-:W-:Y:S01]  /*e540*/  BAR.SYNC.DEFER_BLOCKING 0x1, 0x80 ;  /* 0x0042000000007b1d */ /* 0x000fe20000010000 */
[----:B------:R-:W-:Y:S04]  /*e550*/  UIADD3 UR4, UPT, UPT, UR46, 0x1, URZ ;  /* 0x000000012e047890 */ /* 0x000fe8000fffe0ff */
[----:B------:R-:W-:Y:S04]  /*e560*/  UISETP.NE.AND UP0, UPT, UR4, 0x4, UPT ;  /* 0x000000040400788c */ /* 0x000fe8000bf05270 */
[----:B------:R-:W-:Y:S01]  /*e570*/  USEL UR47, UR4, URZ, UP0 ;  /* 0x000000ff042f7287 */ /* 0x000fe20008000000 */
[----:B------:R1:W-:Y:S01]  /*e580*/  @P2 SYNCS.ARRIVE.TRANS64.RED.A1T0 RZ, [R3+URZ], RZ ;  /* 0x000000ff03ff29a7 */ /* 0x0003e200081004ff */
[----:B------:R-:W-:Y:S01]  /*e590*/  BSSY B1, `(.L_x_157) ;  /* 0x000001f000017945 */ /* 0x000fe20003800000 */
[----:B------:R-:W4:Y:S02]  /*e5a0*/  @P2 SYNCS.PHASECHK.TRANS64.TRYWAIT P0, [R8+URZ+0x30], R5 ;  /* 0x00003005080025a7 */ /* 0x000f2400080011ff */
        /* <DEDUP_REMOVED lines=13> */
.L_x_160:
[----:B------:R-:W-:Y:S05]  /*e680*/  BSYNC B0 ;  /* 0x0000000000007941 */ /* 0x000fea0003800000 */
.L_x_159:
        /* <DEDUP_REMOVED lines=15> */
.L_x_158:
[----:B------:R-:W-:Y:S05]  /*e780*/  BSYNC B1 ;  /* 0x0000000000017941 */ /* 0x000fea0003800000 */
.L_x_157:
[----:B------:R-:W-:Y:S05]  /*e790*/  VIADD R17, R17, 0x400000 ;  /* 0x0040000011117836 */ /* 0x000fea0000000000 */
[----:B----4-:R-:W-:Y:S04]  /*e7a0*/  SHF.R.U32.HI R0, RZ, 0x15, R17 ;  /* 0x00000015ff007819 */ /* 0x010fe80000011611 */
        /* <DEDUP_REMOVED lines=23> */
.L_x_163:
        /* <DEDUP_REMOVED lines=23> */
.L_x_164:
[----:B------:R-:W-:Y:S05]  /*ea90*/  WARPSYNC.ALL ;  /* 0x0000000000007948 */ /* 0x000fea0003800000 */
[----:B------:R-:W-:Y:S11]  /*eaa0*/  R2UR UR4, R17 ;  /* 0x00000000110472ca */ /* 0x000ff600000e0000 */
[----:B------:R-:W-:Y:S02]  /*eab0*/  @!UPT UIADD3 URZ, UPT, UPT, URZ, URZ, URZ ;  /* 0x000000fffffff290 */ /* 0x000fe4000fffe0ff */
[----:B------:R-:W1:Y:S02]  /*eac0*/  LDTM.x32 R56, tmem[UR4+0x80] ;  /* 0x00008004003879ee */ /* 0x000e6400082c0000 */
[----:B-1----:R-:W-:Y:S01]  /*ead0*/  NOP ;  /* 0x0000000000007918 */ /* 0x002fe20000000000 */
.L_x_162:
        /* <DEDUP_REMOVED lines=235> */
[----:B------:R-:W-:Y:S01]  /*f990*/  @P2 SHF.L.U32 R5, R16, 0x1f, RZ ;  /* 0x0000001f10052819 */ /* 0x000fe200000006ff */
        /* <DEDUP_REMOVED lines=29> */
.L_x_166:
[----:B------:R-:W-:Y:S05]  /*fb70*/  BSYNC.RECONVERGENT B0 ;  /* 0x0000000000007941 */ /* 0x000fea0003800200 */
.L_x_165:
[----:B------:R-:W-:Y:S01]  /*fb80*/  BAR.SYNC.DEFER_BLOCKING 0x1, 0x80 ;  /* 0x0042000000007b1d */ /* 0x000fe20000010000 */
[----:B------:R-:W-:Y:S02]  /*fb90*/  UISETP.NE.AND UP0, UPT, UR43, URZ, UPT ;  /* 0x000000ff2b00728c */ /* 0x000fe4000bf05270 */
[----:B------:R-:W-:Y:S02]  /*fba0*/  UIADD3 UR5, UPT, UPT, UR47, 0x1, URZ ;  /* 0x000000012f057890 */ /* 0x000fe4000fffe0ff */
[----:B------:R-:W-:Y:S02]  /*fbb0*/  USEL UR4, URZ, 0x60, !UP0 ;  /* 0x00000060ff047887 */ /* 0x000fe4000c000000 */
[----:B------:R-:W-:Y:S02]  /*fbc0*/  UISETP.NE.AND UP0, UPT, UR5, 0x4, UPT ;  /* 0x000000040500788c */ /* 0x000fe4000bf05270 */
[----:B------:R-:W-:Y:S02]  /*fbd0*/  UIADD3 UR49, UPT, UPT, UR52, UR4, URZ ;  /* 0x0000000434317290 */ /* 0x000fe4000fffe0ff */
[----:B------:R-:W-:Y:S01]  /*fbe0*/  VIADD R131, R131, UR4 ;  /* 0x0000000483837c36 */ /* 0x000fe20008000000 */
[----:B------:R-:W-:Y:S04]  /*fbf0*/  USEL UR46, UR5, URZ, UP0 ;  /* 0x000000ff052e7287 */ /* 0x000fe80008000000 */
[----:B------:R-:W-:Y:S04]  /*fc00*/  SHF.R.U32.HI R10, RZ, 0x15, R131 ;  /* 0x00000015ff0a7819 */ /* 0x000fe80000011683 */
[----:B------:R-:W-:Y:S01]  /*fc10*/  LOP3.LUT R18, R10, 0x3, RZ, 0xc0, !PT ;  /* 0x000000030a127812 */ /* 0x000fe200078ec0ff */
        /* <DEDUP_REMOVED lines=16> */
.L_x_170:
[----:B------:R-:W-:Y:S05]  /*fd20*/  BSYNC B0 ;  /* 0x0000000000007941 */ /* 0x000fea0003800000 */
.L_x_169:
        /* <DEDUP_REMOVED lines=15> */
.L_x_168:
[----:B------:R-:W-:Y:S05]  /*fe20*/  BSYNC B1 ;  /* 0x0000000000017941 */ /* 0x000fea0003800000 */
.L_x_167:
        /* <DEDUP_REMOVED lines=9> */
[----:B----4-:R-:W-:Y:S02]  /*fec0*/  IMAD.MOV.U32 R8, RZ, RZ, 0x192 ;  /* 0x00000192ff087424 */ /* 0x010fe400078e00ff */
        /* <DEDUP_REMOVED lines=12> */
.L_x_173:
        /* <DEDUP_REMOVED lines=23> */
.L_x_174:
[----:B------:R-:W-:Y:S05]  /*10100*/  WARPSYNC.ALL ;  /* 0x0000000000007948 */ /* 0x000fea0003800000 */
[----:B------:R-:W-:Y:S11]  /*10110*/  R2UR UR4, R131 ;  /* 0x00000000830472ca */ /* 0x000ff600000e0000 */
[----:B------:R-:W-:Y:S02]  /*10120*/  @!UPT UIADD3 URZ, UPT, UPT, URZ, URZ, URZ ;  /* 0x000000fffffff290 */ /* 0x000fe4000fffe0ff */
[----:B------:R-:W1:Y:S02]  /*10130*/  LDTM.x32 R56, tmem[UR4+0x80] ;  /* 0x00008004003879ee */ /* 0x000e6400082c0000 */
[----:B-1----:R-:W-:Y:S01]  /*10140*/  NOP ;  /* 0x0000000000007918 */ /* 0x002fe20000000000 */
.L_x_172:
        /* <DEDUP_REMOVED lines=263> */
.L_x_176:
[----:B------:R-:W-:Y:S05]  /*111c0*/  BSYNC.RECONVERGENT B0 ;  /* 0x0000000000007941 */ /* 0x000fea0003800200 */
.L_x_175:
        /* <DEDUP_REMOVED lines=14> */
[----:B------:R-:W-:Y:S01]  /*112b0*/  @P1 IADD3 R6, PT, PT, R197, R4, RZ ;  /* 0x00000004c5061210 */ /* 0x000fe20007ffe0ff */
[----:B------:R-:W-:Y:S06]  /*112c0*/  @P0 BRA `(.L_x_180) ;  /* 0x00000000000c0947 */ /* 0x000fec0003800000 */
[----:B------:R-:W-:Y:S04]  /*112d0*/  SHF.L.U32 R3, R16, 0x1f, RZ ;  /* 0x0000001f10037819 */ /* 0x000fe800000006ff */
[----:B------:R-:W1:Y:S02]  /*112e0*/  SYNCS.PHASECHK.TRANS64.TRYWAIT P0, [R0+URZ+0x30], R3 ;  /* 0x00003003000075a7 */ /* 0x000e6400080011ff */
[----:B-1----:R-:W-:Y:S05]  /*112f0*/  @!P0 BRA `(.L_x_181) ;  /* 0x0000002400348947 */ /* 0x002fea0003800000 */
.L_x_180:
[----:B------:R-:W-:Y:S05]  /*11300*/  BSYNC B0 ;  /* 0x0000000000007941 */ /* 0x000fea0003800000 */
.L_x_179:
[----:B------:R-:W-:Y:S11]  /*11310*/  ISETP.NE.AND P0, PT, R199, RZ, PT ;  /* 0x000000ffc700720c */ /* 0x000ff60003f05270 */
[----:B------:R-:W-:Y:S02]  /*11320*/  @!UPT UIADD3 URZ, UPT, UPT, URZ, URZ, URZ ;  /* 0x000000fffffff290 */ /* 0x000fe4000fffe0ff */
[----:B------:R4:W2:Y:S01]  /*11330*/  @P0 LDS.128 R168, [R4] ;  /* 0x0000000004a80984 */ /* 0x0008a20000000c00 */
[----:B-1----:R-:W-:Y:S03]  /*11340*/  @P0 IADD3 R0, PT, PT, R187, R6, RZ ;  /* 0x00000006bb000210 */ /* 0x002fe60007ffe0ff */
[----:B------:R4:W1:Y:S04]  /*11350*/  @P0 LDS.128 R152, [R4+0x1000] ;  /* 0x0010000004980984 */ /* 0x0008680000000c00 */
[----:B------:R4:W1:Y:S04]  /*11360*/  @P0 LDS.128 R160, [R139+0x20] ;  /* 0x000020008ba00984 */ /* 0x0008680000000c00 */
[----:B------:R4:W1:Y:S04]  /*11370*/  @P0 LDS.128 R140, [R139+0x1020] ;  /* 0x001020008b8c0984 */ /* 0x0008680000000c00 */
[----:B------:R4:W1:Y:S04]  /*11380*/  @P0 LDS.128 R164, [R6+0x10] ;  /* 0x0000100006a40984 */ /* 0x0008680000000c00 */
[----:B------:R4:W1:Y:S04]  /*11390*/  @P0 LDS.128 R148, [R6+0x1010] ;  /* 0x0010100006940984 */ /* 0x0008680000000c00 */
[----:B------:R4:W1:Y:S04]  /*113a0*/  @P0 LDS.128 R156, [R0+0x10] ;  /* 0x00001000009c0984 */ /* 0x0008680000000c00 */
[----:B------:R4:W1:Y:S02]  /*113b0*/  @P0 LDS.128 R144, [R0+0x1010] ;  /* 0x0010100000900984 */ /* 0x0008640000000c00 */
.L_x_178:
[----:B------:R-:W-:Y:S05]  /*113c0*/  BSYNC B1 ;  /* 0x0000000000017941 */ /* 0x000fea0003800000 */
.L_x_177:
        /* <DEDUP_REMOVED lines=9> */
[----:B------:R-:W4:Y:S01]  /*11460*/  LDCU.64 UR8, c[0x4][0x70] ;  /* 0x01000e00ff0877ac */ /* 0x000f220008000a00 */
[----:B--2---:R-:W-:Y:S01]  /*11470*/  MOV R15, 0x0 ;  /* 0x00000000000f7802 */ /* 0x004fe20000000f00 */
[----:B------:R-:W-:Y:S02]  /*11480*/  HFMA2 R12, -RZ, RZ, 0, 5.9604644775390625e-08 ;  /* 0x00000001ff0c7431 */ /* 0x000fe400000001ff */
[----:B------:R-:W-:Y:S02]  /*11490*/  IMAD.MOV.U32 R8, RZ, RZ, 0x192 ;  /* 0x00000192ff087424 */ /* 0x000fe400078e00ff */
[----:B------:R-:W-:Y:S01]  /*114a0*/  IMAD.MOV.U32 R13, RZ, RZ, RZ ;  /* 0x000000ffff0d7224 */ /* 0x000fe200078e00ff */
[----:B------:R-:W2:Y:S01]  /*114b0*/  LDCU.64 UR6, c[0x4][0x78] ;  /* 0x01000f00ff0677ac */ /* 0x000ea20008000a00 */
[----:B------:R-:W1:Y:S01]  /*114c0*/  LDC.64 R14, c[0x4][R15] ;  /* 0x010000000f0e7b82 */ /* 0x000e620000000a00 */
[----:B------:R-:W5:Y:S01]  /*114d0*/  LDCU.64 UR4, c[0x4][0x10] ;  /* 0x01000200ff0477ac */ /* 0x000f620008000a00 */
[----:B----4-:R-:W-:Y:S01]  /*114e0*/  MOV R5, UR9 ;  /* 0x0000000900057c02 */ /* 0x010fe20008000f00 */
[----:B------:R-:W-:Y:S01]  /*114f0*/  IMAD.U32 R4, RZ, RZ, UR8 ;  /* 0x00000008ff047e24 */ /* 0x000fe2000f8e00ff */
[----:B--2---:R-:W-:Y:S01]  /*11500*/  MOV R7, UR7 ;  /* 0x0000000700077c02 */ /* 0x004fe20008000f00 */
[----:B------:R-:W-:Y:S01]  /*11510*/  IMAD.U32 R6, RZ, RZ, UR6 ;  /* 0x00000006ff067e24 */ /* 0x000fe2000f8e00ff */
[----:B-----5:R-:W-:Y:S01]  /*11520*/  MOV R11, UR5 ;  /* 0x00000005000b7c02 */ /* 0x020fe20008000f00 */
[----:B------:R-:W-:Y:S02]  /*11530*/  IMAD.U32 R10, RZ, RZ, UR4 ;  /* 0x00000004ff0a7e24 */ /* 0x000fe4000f8e00ff */
[----:B------:R-:W-:Y:S07]  /*11540*/  LEPC R20, `(.L_x_183) ;  /* 0x000000001014794e */ /* 0x000fee0000000000 */
[----:B-1-3--:R-:W-:Y:S05]  /*11550*/  CALL.ABS.NOINC R14 ;  /* 0x000000000e007343 */ /* 0x00afea0003c00000 */
.L_x_183:
        /* <DEDUP_REMOVED lines=23> */
.L_x_184:
[----:B------:R-:W-:Y:S05]  /*116d0*/  WARPSYNC.ALL ;  /* 0x0000000000007948 */ /* 0x000fea0003800000 */
[----:B------:R-:W-:Y:S11]  /*116e0*/  R2UR UR4, R131 ;  /* 0x00000000830472ca */ /* 0x000ff600000e0000 */
[----:B------:R-:W-:Y:S02]  /*116f0*/  @!UPT UIADD3 URZ, UPT, UPT, URZ, URZ, URZ ;  /* 0x000000fffffff290 */ /* 0x000fe4000fffe0ff */
[----:B------:R-:W4:Y:S02]  /*11700*/  LDTM.x32 R56, tmem[UR4+0x80] ;  /* 0x00008004003879ee */ /* 0x000f2400082c0000 */
[----:B----4-:R-:W-:Y:S01]  /*11710*/  NOP ;  /* 0x0000000000007918 */ /* 0x010fe20000000000 */
.L_x_182:
[----:B--2---:R-:W-:Y:S01]  /*11720*/  SHF.L.U32 R6, R168, 0x10, RZ ;  /* 0x00000010a8067819 */ /* 0x004fe200000006ff */
[----:B------:R-:W-:Y:S01]  /*11730*/  FMUL R0, R130, R24 ;  /* 0x0000001882007220 */ /* 0x000fe20000400000 */
[----:B------:R-:W-:Y:S01]  /*11740*/  LOP3.LUT R8, R168, 0xffff0000, RZ, 0xc0, !PT ;  /* 0xffff0000a8087812 */ /* 0x000fe200078ec0ff */
[----:B------:R-:W-:Y:S01]  /*11750*/  FMUL R3, R130, R25 ;  /* 0x0000001982037220 */ /* 0x000fe20000400000 */
[----:B------:R-:W-:Y:S01]  /*11760*/  SHF.L.U32 R7, R169, 0x10, RZ ;  /* 0x00000010a9077819 */ /* 0x000fe200000006ff */
[----:B------:R-:W-:Y:S01]  /*11770*/  FFMA R0, R133, R6, R0 ;  /* 0x0000000685007223 */ /* 0x000fe20000000000 */
[----:B------:R-:W-:Y:S01]  /*11780*/  LOP3.LUT R88, R169, 0xffff0000, RZ, 0xc0, !PT ;  /* 0xffff0000a9587812 */ /* 0x000fe200078ec0ff */
[----:B------:R-:W-:Y:S01]  /*11790*/  FFMA R3, R133, R8, R3 ;  /* 0x0000000885037223 */ /* 0x000fe20000000003 */
[----:B------:R-:W-:Y:S01]  /*117a0*/  SHF.L.U32 R89, R170, 0x10, RZ ;  /* 0x00000010aa597819 */ /* 0x000fe200000006ff */
[----:B------:R-:W-:Y:S01]  /*117b0*/  FMUL R4, R130, R26 ;  /* 0x0000001a82047220 */ /* 0x000fe20000400000 */
[----:B------:R-:W-:Y:S01]  /*117c0*/  LOP3.LUT R90, R170, 0xffff0000, RZ, 0xc0, !PT ;  /* 0xffff0000aa5a7812 */ /* 0x000fe200078ec0ff */
[C---:B------:R-:W-:Y:S01]  /*117d0*/  FMUL R5, R130.reuse, R27 ;  /* 0x0000001b82057220 */ /* 0x040fe20000400000 */
[----:B------:R-:W-:Y:S01]  /*117e0*/  SHF.L.U32 R91, R171, 0x10, RZ ;  /* 0x00000010ab5b7819 */ /* 0x000fe200000006ff */
[----:B------:R-:W-:Y:S01]  /*117f0*/  FFMA R4, R133, R7, R4 ;  /* 0x0000000785047223 */ /* 0x000fe20000000004 */
[----:B------:R-:W-:Y:S01]  /*11800*/  LOP3.LUT R92, R171, 0xffff0000, RZ, 0xc0, !PT ;  /* 0xffff0000ab5c7812 */ /* 0x000fe200078ec0ff */
[----:B------:R-:W-:Y:S01]  /*11810*/  FFMA R5, R133, R88, R5 ;  /* 0x0000005885057223 */ /* 0x000fe20000000005 */
[----:B------:R-:W-:Y:S01]  /*11820*/  ISETP.NE.AND P1, PT, R189, R16, PT ;  /* 0x00000010bd00720c */ /* 0x000fe20003f25270 */
[----:B------:R-:W-:Y:S01]  /*11830*/  FMUL R6, R130, R28 ;  /* 0x0000001c82067220 */ /* 0x000fe20000400000 */
[----:B-1----:R-:W-:Y:S01]  /*11840*/  SHF.L.U32 R93, R164, 0x10, RZ ;  /* 0x00000010a45d7819 */ /* 0x002fe200000006ff */
[----:B------:R-:W-:Y:S01]  /*11850*/  FMUL R7, R130, R29 ;  /* 0x0000001d82077220 */ /* 0x000fe20000400000 */
[----:B------:R-:W-:Y:S01]  /*11860*/  LOP3.LUT R94, R164, 0xffff0000, RZ, 0xc0, !PT ;  /* 0xffff0000a45e7812 */ /* 0x000fe200078ec0ff */
        /* <DEDUP_REMOVED lines=27> */
[----:B------:R-:W-:Y:S01]  /*11a20*/  F2FP.BF16.F32.PACK_AB R77, R5, R4 ;  /* 0x00000004054d723e */ /* 0x000fe200000010ff */
[C---:B------:R-:W-:Y:S01]  /*11a30*/  FMUL R4, R130.reuse, R34 ;  /* 0x0000002282047220 */ /* 0x040fe20000400000 */
[----:B------:R-:W-:Y:S01]  /*11a40*/  F2FP.BF16.F32.PACK_AB R32, R3, R0 ;  /* 0x000000000320723e */ /* 0x000fe200000010ff */
[C---:B------:R-:W-:Y:S01]  /*11a50*/  FMUL R5, R130.reuse, R35 ;  /* 0x0000002382057220 */ /* 0x040fe20000400000 */
[C---:B------:R-:W-:Y:S01]  /*11a60*/  SHF.L.U32 R107, R163.reuse, 0x10, RZ ;  /* 0x00000010a36b7819 */ /* 0x040fe200000006ff */
[C---:B------:R-:W-:Y:S01]  /*11a70*/  FMUL R18, R130.reuse, R64 ;  /* 0x0000004082127220 */ /* 0x040fe20000400000 */
[----:B------:R-:W-:Y:S01]  /*11a80*/  LOP3.LUT R108, R163, 0xffff0000, RZ, 0xc0, !PT ;  /* 0xffff0000a36c7812 */ /* 0x000fe200078ec0ff */
[C---:B------:R-:W-:Y:S01]  /*11a90*/  FMUL R64, R130.reuse, R78 ;  /* 0x0000004e82407220 */ /* 0x040fe20000400000 */
[----:B------:R-:W-:Y:S01]  /*11aa0*/  F2FP.BF16.F32.PACK_AB R78, R7, R6 ;  /* 0x00000006074e723e */ /* 0x000fe200000010ff */
[----:B------:R-:W-:Y:S01]  /*11ab0*/  FMUL R19, R130, R65 ;  /* 0x0000004182137220 */ /* 0x000fe20000400000 */
[----:B------:R-:W-:Y:S01]  /*11ac0*/  SHF.L.U32 R109, R156, 0x10, RZ ;  /* 0x000000109c6d7819 */ /* 0x000fe200000006ff */
[C---:B------:R-:W-:Y:S01]  /*11ad0*/  FMUL R65, R130.reuse, R79 ;  /* 0x0000004f82417220 */ /* 0x040fe20000400000 */
[----:B------:R-:W-:Y:S01]  /*11ae0*/  F2FP.BF16.F32.PACK_AB R79, R9, R8 ;  /* 0x00000008094f723e */ /* 0x000fe200000010ff */
        /* <DEDUP_REMOVED lines=10> */
[----:B------:R-:W-:Y:S01]  /*11b90*/  FMUL R9, R130, R39 ;  /* 0x0000002782097220 */ /* 0x000fe20000400000 */
[----:B------:R-:W-:Y:S01]  /*11ba0*/  SHF.L.U32 R115, R159, 0x10, RZ ;  /* 0x000000109f737819 */ /* 0x000fe200000006ff */
[----:B------:R-:W-:Y:S01]  /*11bb0*/  FFMA R6, R133, R97, R6 ;  /* 0x0000006185067223 */ /* 0x000fe20000000006 */
[----:B------:R-:W-:Y:S01]  /*11bc0*/  F2FP.BF16.F32.PACK_AB R33, R5, R4 ;  /* 0x000000040521723e */ /* 0x000fe200000010ff */
[----:B------:R-:W-:Y:S01]  /*11bd0*/  FFMA R7, R133, R98, R7 ;  /* 0x0000006285077223 */ /* 0x000fe20000000007 */
[----:B------:R-:W-:Y:S01]  /*11be0*/  LOP3.LUT R116, R159, 0xffff0000, RZ, 0xc0, !PT ;  /* 0xffff00009f747812 */ /* 0x000fe200078ec0ff */
[C---:B------:R-:W-:Y:S01]  /*11bf0*/  FFMA R8, R133.reuse, R99, R8 ;  /* 0x0000006385087223 */ /* 0x040fe20000000008 */
[C---:B------:R-:W-:Y:S01]  /*11c00*/  SHF.L.U32 R117, R152.reuse, 0x10, RZ ;  /* 0x0000001098757819 */ /* 0x040fe200000006ff */
[----:B------:R-:W-:Y:S01]  /*11c10*/  FFMA R9, R133, R100, R9 ;  /* 0x0000006485097223 */ /* 0x000fe20000000009 */
[----:B------:R-:W-:Y:S01]  /*11c20*/  F2FP.BF16.F32.PACK_AB R34, R7, R6 ;  /* 0x000000060722723e */ /* 0x000fe200000010ff */
[----:B------:R-:W-:Y:S01]  /*11c30*/  @!P1 STS.128 [R188+0x6000], R76 ;  /* 0x0060004cbc009388 */ /* 0x000fe20000000c00 */
[----:B------:R-:W-:Y:S01]  /*11c40*/  LOP3.LUT R118, R152, 0xffff0000, RZ, 0xc0, !PT ;  /* 0xffff000098767812 */ /* 0x000fe200078ec0ff */
[C---:B------:R-:W-:Y:S01]  /*11c50*/  FMUL R0, R130.reuse, R40 ;  /* 0x0000002882007220 */ /* 0x040fe20000400000 */
[----:B------:R-:W-:Y:S01]  /*11c60*/  F2FP.BF16.F32.PACK_AB R35, R9, R8 ;  /* 0x000000080923723e */ /* 0x000fe200000010ff */
[C---:B------:R-:W-:Y:S01]  /*11c70*/  FMUL R3, R130.reuse, R41 ;  /* 0x0000002982037220 */ /* 0x040fe20000400000 */
[C---:B------:R-:W-:Y:S01]  /*11c80*/  SHF.L.U32 R119, R153.reuse, 0x10, RZ ;  /* 0x0000001099777819 */ /* 0x040fe200000006ff */
[----:B------:R-:W-:Y:S01]  /*11c90*/  FMUL R4, R130, R42 ;  /* 0x0000002a82047220 */ /* 0x000fe20000400000 */
[----:B------:R-:W-:Y:S01]  /*11ca0*/  LOP3.LUT R120, R153, 0xffff0000, RZ, 0xc0, !PT ;  /* 0xffff000099787812 */ /* 0x000fe200078ec0ff */
[----:B------:R1:W-:Y:S01]  /*11cb0*/  @!P1 STS.128 [R198+0x6010], R32 ;  /* 0x00601020c6009388 */ /* 0x0003e20000000c00 */
[----:B------:R-:W-:Y:S01]  /*11cc0*/  SHF.L.U32 R121, R154, 0x10, RZ ;  /* 0x000000109a797819 */ /* 0x000fe200000006ff */
[----:B------:R-:W-:Y:S01]  /*11cd0*/  FMUL R5, R130, R43 ;  /* 0x0000002b82057220 */ /* 0x000fe20000400000 */
[----:B------:R-:W-:Y:S01]  /*11ce0*/  LOP3.LUT R122, R154, 0xffff0000, RZ, 0xc0, !PT ;  /* 0xffff00009a7a7812 */ /* 0x000fe200078ec0ff */
[----:B------:R-:W-:Y:S01]  /*11cf0*/  FFMA R0, R133, R101, R0 ;  /* 0x0000006585007223 */ /* 0x000fe20000000000 */
[C---:B------:R-:W-:Y:S01]  /*11d00*/  SHF.L.U32 R123, R155.reuse, 0x10, RZ ;  /* 0x000000109b7b7819 */ /* 0x040fe200000006ff */
[----:B------:R-:W-:Y:S01]  /*11d10*/  FMUL R6, R130, R44 ;  /* 0x0000002c82067220 */ /* 0x000fe20000400000 */
[----:B------:R-:W-:Y:S01]  /*11d20*/  LOP3.LUT R124, R155, 0xffff0000, RZ, 0xc0, !PT ;  /* 0xffff00009b7c7812 */ /* 0x000fe200078ec0ff */
[C---:B------:R-:W-:Y:S01]  /*11d30*/  FFMA R3, R133.reuse, R102, R3 ;  /* 0x0000006685037223 */ /* 0x040fe20000000003 */
[----:B------:R-:W-:Y:S01]  /*11d40*/  SHF.L.U32 R125, R148, 0x10, RZ ;  /* 0x00000010947d7819 */ /* 0x000fe200000006ff */
[----:B------:R-:W-:Y:S01]  /*11d50*/  FMUL R7, R130, R45 ;  /* 0x0000002d82077220 */ /* 0x000fe20000400000 */
[----:B------:R-:W-:Y:S01]  /*11d60*/  LOP3.LUT R126, R148, 0xffff0000, RZ, 0xc0, !PT ;  /* 0xffff0000947e7812 */ /* 0x000fe200078ec0ff */
[----:B------:R-:W-:Y:S01]  /*11d70*/  FFMA R4, R133, R103, R4 ;  /* 0x0000006785047223 */ /* 0x000fe20000000004 */
[----:B------:R-:W-:Y:S01]  /*11d80*/  F2FP.BF16.F32.PACK_AB R36, R3, R0 ;  /* 0x000000000324723e */ /* 0x000fe200000010ff */
[C---:B------:R-:W-:Y:S01]  /*11d90*/  FMUL R8, R130.reuse, R46 ;  /* 0x0000002e82087220 */ /* 0x040fe20000400000 */
[----:B------:R-:W-:Y:S01]  /*11da0*/  SHF.L.U32 R127, R149, 0x10, RZ ;  /* 0x00000010957f7819 */ /* 0x000fe200000006ff */
[----:B------:R-:W-:Y:S01]  /*11db0*/  FFMA R5, R133, R104, R5 ;  /* 0x0000006885057223 */ /* 0x000fe20000000005 */
[----:B------:R-:W-:Y:S01]  /*11dc0*/  LOP3.LUT R128, R149, 0xffff0000, RZ, 0xc0, !PT ;  /* 0xffff000095807812 */ /* 0x000fe200078ec0ff */
[----:B------:R-:W-:Y:S01]  /*11dd0*/  FMUL R9, R130, R47 ;  /* 0x0000002f82097220 */ /* 0x000fe20000400000 */
[C---:B------:R-:W-:Y:S01]  /*11de0*/  SHF.L.U32 R129, R150.reuse, 0x10, RZ ;  /* 0x0000001096817819 */ /* 0x040fe200000006ff */
[----:B------:R-:W-:Y:S01]  /*11df0*/  FFMA R6, R133, R105, R6 ;  /* 0x0000006985067223 */ /* 0x000fe20000000006 */
[----:B------:R-:W-:Y:S01]  /*11e00*/  F2FP.BF16.F32.PACK_AB R37, R5, R4 ;  /* 0x000000040525723e */ /* 0x000fe200000010ff */
[C---:B------:R-:W-:Y:S01]  /*11e10*/  FFMA R7, R133.reuse, R106, R7 ;  /* 0x0000006a85077223 */ /* 0x040fe20000000007 */
[----:B------:R-:W-:Y:S01]  /*11e20*/  LOP3.LUT R132, R150, 0xffff0000, RZ, 0xc0, !PT ;  /* 0xffff000096847812 */ /* 0x000fe200078ec0ff */
[----:B------:R-:W-:Y:S01]  /*11e30*/  FFMA R8, R133, R107, R8 ;  /* 0x0000006b85087223 */ /* 0x000fe20000000008 */
[----:B------:R-:W-:Y:S01]  /*11e40*/  SHF.L.U32 R131, R151, 0x10, RZ ;  /* 0x0000001097837819 */ /* 0x000fe200000006ff */
[----:B------:R-:W-:Y:S01]  /*11e50*/  FFMA R9, R133, R108, R9 ;  /* 0x0000006c85097223 */ /* 0x000fe20000000009 */
[----:B------:R-:W-:Y:S01]  /*11e60*/  F2FP.BF16.F32.PACK_AB R38, R7, R6 ;  /* 0x000000060726723e */ /* 0x000fe200000010ff */
[C---:B------:R-:W-:Y:S01]  /*11e70*/  FMUL R0, R130.reuse, R48 ;  /* 0x0000003082007220 */ /* 0x040fe20000400000 */
[----:B------:R-:W-:Y:S01]  /*11e80*/  LOP3.LUT R134, R151, 0xffff0000, RZ, 0xc0, !PT ;  /* 0xffff000097867812 */ /* 0x000fe200078ec0ff */
[C---:B------:R-:W-:Y:S01]  /*11e90*/  FMUL R3, R130.reuse, R49 ;  /* 0x0000003182037220 */ /* 0x040fe20000400000 */
[----:B------:R-:W-:Y:S01]  /*11ea0*/  F2FP.BF16.F32.PACK_AB R39, R9, R8 ;  /* 0x000000080927723e */ /* 0x000fe200000010ff */
[----:B------:R-:W-:Y:S01]  /*11eb0*/  FMUL R4, R130, R50 ;  /* 0x0000003282047220 */ /* 0x000fe20000400000 */
[----:B------:R-:W-:Y:S01]  /*11ec0*/  SHF.L.U32 R135, R140, 0x10, RZ ;  /* 0x000000108c877819 */ /* 0x000fe200000006ff */
[----:B------:R-:W-:Y:S01]  /*11ed0*/  FMUL R5, R130, R51 ;  /* 0x0000003382057220 */ /* 0x000fe20000400000 */
[----:B------:R-:W-:Y:S01]  /*11ee0*/  LOP3.LUT R136, R140, 0xffff0000, RZ, 0xc0, !PT ;  /* 0xffff00008c887812 */ /* 0x000fe200078ec0ff */
[----:B------:R-:W-:Y:S01]  /*11ef0*/  FFMA R0, R133, R109, R0 ;  /* 0x0000006d85007223 */ /* 0x000fe20000000000 */
[C---:B------:R-:W-:Y:S01]  /*11f00*/  SHF.L.U32 R137, R141.reuse, 0x10, RZ ;  /* 0x000000108d897819 */ /* 0x040fe200000006ff */
[----:B------:R-:W-:Y:S01]  /*11f10*/  FMUL R6, R130, R52 ;  /* 0x0000003482067220 */ /* 0x000fe20000400000 */
[----:B------:R-:W-:Y:S01]  /*11f20*/  LOP3.LUT R138, R141, 0xffff0000, RZ, 0xc0, !PT ;  /* 0xffff00008d8a7812 */ /* 0x000fe200078ec0ff */
[----:B------:R2:W-:Y:S01]  /*11f30*/  @!P1 STS.128 [R196+0x6020], R36 ;  /* 0x00602024c4009388 */ /* 0x0005e20000000c00 */
[C---:B------:R-:W-:Y:S01]  /*11f40*/  FFMA R3, R133.reuse, R110, R3 ;  /* 0x0000006e85037223 */ /* 0x040fe20000000003 */
[C---:B------:R-:W-:Y:S01]  /*11f50*/  SHF.L.U32 R139, R142.reuse, 0x10, RZ ;  /* 0x000000108e8b7819 */ /* 0x040fe200000006ff */
[C---:B------:R-:W-:Y:S01]  /*11f60*/  FFMA R4, R133.reuse, R111, R4 ;  /* 0x0000006f85047223 */ /* 0x040fe20000000004 */
[C---:B------:R-:W-:Y:S01]  /*11f70*/  FFMA R5, R133.reuse, R112, R5 ;  /* 0x0000007085057223 */ /* 0x040fe20000000005 */
[----:B------:R-:W-:Y:S01]  /*11f80*/  LOP3.LUT R140, R142, 0xffff0000, RZ, 0xc0, !PT ;  /* 0xffff00008e8c7812 */ /* 0x000fe200078ec0ff */
[----:B------:R-:W-:Y:S01]  /*11f90*/  FFMA R6, R133, R113, R6 ;  /* 0x0000007185067223 */ /* 0x000fe20000000006 */
[----:B-1----:R-:W-:Y:S01]  /*11fa0*/  F2FP.BF16.F32.PACK_AB R32, R3, R0 ;  /* 0x000000000320723e */ /* 0x002fe200000010ff */
[C---:B------:R-:W-:Y:S01]  /*11fb0*/  FMUL R7, R130.reuse, R53 ;  /* 0x0000003582077220 */ /* 0x040fe20000400000 */
[----:B------:R-:W-:Y:S01]  /*11fc0*/  F2FP.BF16.F32.PACK_AB R33, R5, R4 ;  /* 0x000000040521723e */ /* 0x000fe200000010ff */
[C---:B------:R-:W-:Y:S01]  /*11fd0*/  FMUL R8, R130.reuse, R54 ;  /* 0x0000003682087220 */ /* 0x040fe20000400000 */
[C---:B------:R-:W-:Y:S01]  /*11fe0*/  FMUL R9, R130.reuse, R55 ;  /* 0x0000003782097220 */ /* 0x040fe20000400000 */
[----:B------:R-:W-:Y:S01]  /*11ff0*/  FFMA R7, R133, R114, R7 ;  /* 0x0000007285077223 */ /* 0x000fe20000000007 */
[C---:B------:R-:W-:Y:S01]  /*12000*/  FMUL R10, R130.reuse, R56 ;  /* 0x00000038820a7220 */ /* 0x040fe20000400000 */
[----:B------:R-:W-:Y:S01]  /*12010*/  SHF.L.U32 R141, R143, 0x10, RZ ;  /* 0x000000108f8d7819 */ /* 0x000fe200000006ff */
[C---:B------:R-:W-:Y:S01]  /*12020*/  FFMA R8, R133.reuse, R115, R8 ;  /* 0x0000007385087223 */ /* 0x040fe20000000008 */
[----:B------:R-:W-:Y:S01]  /*12030*/  FFMA R9, R133, R116, R9 ;  /* 0x0000007485097223 */ /* 0x000fe20000000009 */
[----:B------:R-:W-:Y:S01]  /*12040*/  F2FP.BF16.F32.PACK_AB R34, R7, R6 ;  /* 0x000000060722723e */ /* 0x000fe200000010ff */
[----:B------:R-:W-:Y:S01]  /*12050*/  FFMA R10, R133, R117, R10 ;  /* 0x00000075850a7223 */ /* 0x000fe2000000000a */
[C---:B------:R-:W-:Y:S01]  /*12060*/  FMUL R11, R130.reuse, R57 ;  /* 0x00000039820b7220 */ /* 0x040fe20000400000 */
[----:B------:R-:W-:Y:S01]  /*12070*/  LOP3.LUT R142, R143, 0xffff0000, RZ, 0xc0, !PT ;  /* 0xffff00008f8e7812 */ /* 0x000fe200078ec0ff */
[C---:B------:R-:W-:Y:S01]  /*12080*/  FMUL R12, R130.reuse, R58 ;  /* 0x0000003a820c7220 */ /* 0x040fe20000400000 */
[----:B------:R-:W-:Y:S01]  /*12090*/  F2FP.BF16.F32.PACK_AB R35, R9, R8 ;  /* 0x000000080923723e */ /* 0x000fe200000010ff */
[----:B------:R-:W-:Y:S01]  /*120a0*/  FFMA R11, R133, R118, R11 ;  /* 0x00000076850b7223 */ /* 0x000fe2000000000b */
[C---:B------:R-:W-:Y:S01]  /*120b0*/  FMUL R13, R130.reuse, R59 ;  /* 0x0000003b820d7220 */ /* 0x040fe20000400000 */
[C---:B------:R-:W-:Y:S01]  /*120c0*/  FMUL R14, R130.reuse, R60 ;  /* 0x0000003c820e7220 */ /* 0x040fe20000400000 */
[----:B------:R-:W-:Y:S01]  /*120d0*/  FMUL R15, R130, R61 ;  /* 0x0000003d820f7220 */ /* 0x000fe20000400000 */
[----:B------:R2:W-:Y:S01]  /*120e0*/  @!P1 STS.128 [R195+0x6010], R32 ;  /* 0x00601020c3009388 */ /* 0x0005e20000000c00 */
[----:B------:R-:W-:Y:S01]  /*120f0*/  F2FP.BF16.F32.PACK_AB R4, R11, R10 ;  /* 0x0000000a0b04723e */ /* 0x000fe200000010ff */
[C---:B------:R-:W-:Y:S01]  /*12100*/  FFMA R12, R133.reuse, R119, R12 ;  /* 0x00000077850c7223 */ /* 0x040fe2000000000c */
[C---:B------:R-:W-:Y:S01]  /*12110*/  SHF.L.U32 R25, R144.reuse, 0x10, RZ ;  /* 0x0000001090197819 */ /* 0x040fe200000006ff */
[C---:B------:R-:W-:Y:S01]  /*12120*/  FFMA R13, R133.reuse, R120, R13 ;  /* 0x00000078850d7223 */ /* 0x040fe2000000000d */
[C---:B------:R-:W-:Y:S01]  /*12130*/  FFMA R14, R133.reuse, R121, R14 ;  /* 0x00000079850e7223 */ /* 0x040fe2000000000e */
[----:B------:R-:W-:Y:S01]  /*12140*/  LOP3.LUT R24, R144, 0xffff0000, RZ, 0xc0, !PT ;  /* 0xffff000090187812 */ /* 0x000fe200078ec0ff */
[C---:B------:R-:W-:Y:S01]  /*12150*/  FFMA R15, R133.reuse, R122, R15 ;  /* 0x0000007a850f7223 */ /* 0x040fe2000000000f */
[C---:B------:R-:W-:Y:S01]  /*12160*/  FFMA R16, R133.reuse, R123, R16 ;  /* 0x0000007b85107223 */ /* 0x040fe20000000010 */
[C---:B------:R-:W-:Y:S01]  /*12170*/  FMUL R20, R130.reuse, R66 ;  /* 0x0000004282147220 */ /* 0x040fe20000400000 */
        /* <DEDUP_REMOVED lines=8> */
[----:B------:R-:W-:Y:S01]  /*12200*/  FFMA R21, R133, R128, R21 ;  /* 0x0000008085157223 */ /* 0x000fe20000000015 */
[C---:B------:R-:W-:Y:S01]  /*12210*/  FMUL R57, R130.reuse, R71 ;  /* 0x0000004782397220 */ /* 0x040fe20000400000 */
[----:B------:R-:W-:Y:S01]  /*12220*/  F2FP.BF16.F32.PACK_AB R5, R13, R12 ;  /* 0x0000000c0d05723e */ /* 0x000fe200000010ff */
[----:B------:R-:W-:Y:S01]  /*12230*/  FFMA R22, R133, R129, R22 ;  /* 0x0000008185167223 */ /* 0x000fe20000000016 */
[----:B------:R-:W-:Y:S01]  /*12240*/  F2FP.BF16.F32.PACK_AB R6, R15, R14 ;  /* 0x0000000e0f06723e */ /* 0x000fe200000010ff */
[C---:B------:R-:W-:Y:S01]  /*12250*/  FMUL R58, R130.reuse, R72 ;  /* 0x00000048823a7220 */ /* 0x040fe20000400000 */
[----:B------:R-:W-:Y:S01]  /*12260*/  F2FP.BF16.F32.PACK_AB R7, R17, R16 ;  /* 0x000000101107723e */ /* 0x000fe200000010ff */
[C---:B------:R-:W-:Y:S01]  /*12270*/  FFMA R23, R133.reuse, R132, R23 ;  /* 0x0000008485177223 */ /* 0x040fe20000000017 */
[C---:B------:R-:W-:Y:S01]  /*12280*/  FMUL R59, R130.reuse, R73 ;  /* 0x00000049823b7220 */ /* 0x040fe20000400000 */
[----:B------:R-:W-:Y:S01]  /*12290*/  FFMA R56, R133, R131, R56 ;  /* 0x0000008385387223 */ /* 0x000fe20000000038 */
[C---:B------:R-:W-:Y:S01]  /*122a0*/  FMUL R60, R130.reuse, R74 ;  /* 0x0000004a823c7220 */ /* 0x040fe20000400000 */
[----:B------:R2:W-:Y:S01]  /*122b0*/  @!P1 STS.128 [R188+0x7000], R4 ;  /* 0x00700004bc009388 */ /* 0x0005e20000000c00 */
[----:B------:R-:W-:Y:S01]  /*122c0*/  F2FP.BF16.F32.PACK_AB R8, R19, R18 ;  /* 0x000000121308723e */ /* 0x000fe200000010ff */
[C---:B------:R-:W-:Y:S01]  /*122d0*/  FFMA R57, R133.reuse, R134, R57 ;  /* 0x0000008685397223 */ /* 0x040fe20000000039 */
[C---:B------:R-:W-:Y:S01]  /*122e0*/  FMUL R61, R130.reuse, R75 ;  /* 0x0000004b823d7220 */ /* 0x040fe20000400000 */
[C---:B------:R-:W-:Y:S01]  /*122f0*/  FFMA R58, R133.reuse, R135, R58 ;  /* 0x00000087853a7223 */ /* 0x040fe2000000003a */
[C---:B------:R-:W-:Y:S01]  /*12300*/  FFMA R59, R133.reuse, R136, R59 ;  /* 0x00000088853b7223 */ /* 0x040fe2000000003b */
[C---:B------:R-:W-:Y:S01]  /*12310*/  FFMA R60, R133.reuse, R137, R60 ;  /* 0x00000089853c7223 */ /* 0x040fe2000000003c */
[----:B------:R-:W-:Y:S01]  /*12320*/  FFMA R61, R133, R138, R61 ;  /* 0x0000008a853d7223 */ /* 0x000fe2000000003d */
[----:B------:R-:W-:Y:S01]  /*12330*/  F2FP.BF16.F32.PACK_AB R9, R21, R20 ;  /* 0x000000141509723e */ /* 0x000fe200000010ff */
[----:B------:R-:W-:Y:S01]  /*12340*/  FFMA R62, R133, R139, R62 ;  /* 0x0000008b853e7223 */ /* 0x000fe2000000003e */
[----:B------:R-:W-:Y:S01]  /*12350*/  F2FP.BF16.F32.PACK_AB R10, R23, R22 ;  /* 0x00000016170a723e */ /* 0x000fe200000010ff */
[C---:B------:R-:W-:Y:S01]  /*12360*/  FMUL R66, R130.reuse, R80 ;  /* 0x0000005082427220 */ /* 0x040fe20000400000 */
[----:B------:R-:W-:Y:S01]  /*12370*/  F2FP.BF16.F32.PACK_AB R11, R57, R56 ;  /* 0x00000038390b723e */ /* 0x000fe200000010ff */
[----:B------:R-:W-:Y:S01]  /*12380*/  FFMA R63, R133, R140, R63 ;  /* 0x0000008c853f7223 */ /* 0x000fe2000000003f */
[C---:B------:R-:W-:Y:S01]  /*12390*/  FMUL R67, R130.reuse, R81 ;  /* 0x0000005182437220 */ /* 0x040fe20000400000 */
[----:B------:R-:W-:Y:S01]  /*123a0*/  SHF.L.U32 R27, R145, 0x10, RZ ;  /* 0x00000010911b7819 */ /* 0x000fe200000006ff */
[----:B------:R-:W-:Y:S01]  /*123b0*/  FFMA R64, R133, R141, R64 ;  /* 0x0000008d85407223 */ /* 0x000fe20000000040 */
[----:B------:R2:W-:Y:S01]  /*123c0*/  @!P1 STS.128 [R198+0x7010], R8 ;  /* 0x00701008c6009388 */ /* 0x0005e20000000c00 */
[C---:B------:R-:W-:Y:S01]  /*123d0*/  FMUL R68, R130.reuse, R82 ;  /* 0x0000005282447220 */ /* 0x040fe20000400000 */
[----:B------:R-:W-:Y:S01]  /*123e0*/  LOP3.LUT R26, R145, 0xffff0000, RZ, 0xc0, !PT ;  /* 0xffff0000911a7812 */ /* 0x000fe200078ec0ff */
[C---:B------:R-:W-:Y:S01]  /*123f0*/  FFMA R65, R133.reuse, R142, R65 ;  /* 0x0000008e85417223 */ /* 0x040fe20000000041 */
[----:B------:R-:W-:Y:S01]  /*12400*/  FMUL R69, R130, R83 ;  /* 0x0000005382457220 */ /* 0x000fe20000400000 */
[----:B------:R-:W-:Y:S01]  /*12410*/  SHF.L.U32 R29, R146, 0x10, RZ ;  /* 0x00000010921d7819 */ /* 0x000fe200000006ff */
[C---:B------:R-:W-:Y:S01]  /*12420*/  FFMA R66, R133.reuse, R25, R66 ;  /* 0x0000001985427223 */ /* 0x040fe20000000042 */
[----:B------:R-:W-:Y:S01]  /*12430*/  FMUL R70, R130, R84 ;  /* 0x0000005482467220 */ /* 0x000fe20000400000 */
[----:B------:R-:W-:Y:S01]  /*12440*/  LOP3.LUT R28, R146, 0xffff0000, RZ, 0xc0, !PT ;  /* 0xffff0000921c7812 */ /* 0x000fe200078ec0ff */
[----:B------:R-:W-:Y:S01]  /*12450*/  FFMA R67, R133, R24, R67 ;  /* 0x0000001885437223 */ /* 0x000fe20000000043 */
[C---:B------:R-:W-:Y:S01]  /*12460*/  FMUL R71, R130.reuse, R85 ;  /* 0x0000005582477220 */ /* 0x040fe20000400000 */
[----:B------:R-:W-:Y:S01]  /*12470*/  SHF.L.U32 R31, R147, 0x10, RZ ;  /* 0x00000010931f7819 */ /* 0x000fe200000006ff */
[----:B------:R-:W-:Y:S01]  /*12480*/  FFMA R68, R133, R27, R68 ;  /* 0x0000001b85447223 */ /* 0x000fe20000000044 */
[C---:B------:R-:W-:Y:S01]  /*12490*/  FMUL R72, R130.reuse, R86 ;  /* 0x0000005682487220 */ /* 0x040fe20000400000 */
[----:B------:R-:W-:Y:S01]  /*124a0*/  LOP3.LUT R30, R147, 0xffff0000, RZ, 0xc0, !PT ;  /* 0xffff0000931e7812 */ /* 0x000fe200078ec0ff */
[----:B------:R-:W-:Y:S01]  /*124b0*/  FFMA R69, R133, R26, R69 ;  /* 0x0000001a85457223 */ /* 0x000fe20000000045 */
        /* <DEDUP_REMOVED lines=13> */
[----:B------:R-:W-:Y:S02]  /*12590*/  F2FP.BF16.F32.PACK_AB R19, R73, R72 ;  /* 0x000000484913723e */ /* 0x000fe400000010ff */
[----:B------:R-:W-:Y:S03]  /*125a0*/  ISETP.NE.AND P0, PT, R189, RZ, PT ;  /* 0x000000ffbd00720c */ /* 0x000fe60003f05270 */
[----:B------:R2:W-:Y:S01]  /*125b0*/  @!P1 STS.128 [R195+0x7010], R16 ;  /* 0x00701010c3009388 */ /* 0x0005e20000000c00 */
[----:B------:R-:W-:Y:S01]  /*125c0*/  @!PT LDS RZ, [RZ] ;  /* 0x00000000fffff984 */ /* 0x000fe20000000800 */
[----:B------:R-:W-:Y:S01]  /*125d0*/  @!PT LDS RZ, [RZ] ;  /* 0x00000000fffff984 */ /* 0x000fe20000000800 */
[----:B------:R-:W-:Y:S01]  /*125e0*/  @!PT LDS RZ, [RZ] ;  /* 0x00000000fffff984 */ /* 0x000fe20000000800 */
[----:B------:R-:W-:Y:S01]  /*125f0*/  @!PT LDS RZ, [RZ] ;  /* 0x00000000fffff984 */ /* 0x000fe20000000800 */
[----:B------:R1:W-:Y:S07]  /*12600*/  MEMBAR.ALL.CTA ;  /* 0x0000000000007992 */ /* 0x0003ee0000008000 */
[----:B-1----:R-:W1:Y:S01]  /*12610*/  FENCE.VIEW.ASYNC.S ;  /* 0x00000000000073c6 */ /* 0x002e620000000000 */
[----:B------:R-:W-:Y:S05]  /*12620*/  WARPSYNC.ALL ;  /* 0x0000000000007948 */ /* 0x000fea0003800000 */
[----:B------:R-:W-:Y:S01]  /*12630*/  BSSY.RECONVERGENT B0, `(.L_x_185) ;  /* 0x0000011000007945 */ /* 0x000fe20003800200 */
        /* <DEDUP_REMOVED lines=16> */
.L_x_186:
[----:B------:R-:W-:Y:S05]  /*12740*/  BSYNC.RECONVERGENT B0 ;  /* 0x0000000000007941 */ /* 0x000fea0003800200 */
.L_x_185:
[----:B------:R-:W-:Y:S01]  /*12750*/  BAR.SYNC.DEFER_BLOCKING 0x1, 0x80 ;  /* 0x0042000000007b1d */ /* 0x000fe20000010000 */
[----:B------:R-:W-:Y:S09]  /*12760*/  UISETP.NE.AND UP0, UPT, UR53, -0x8, UPT ;  /* 0xfffffff83500788c */ /* 0x000ff2000bf05270 */
[----:B------:R-:W-:Y:S05]  /*12770*/  BRA.U !UP0, `(.L_x_187) ;  /* 0x0000000108247547 */ /* 0x000fea000b800000 */
[----:B------:R-:W-:Y:S01]  /*12780*/  ISETP.NE.AND P0, PT, R194, RZ, PT ;  /* 0x000000ffc200720c */ /* 0x000fe20003f05270 */
[----:B------:R-:W-:Y:S01]  /*12790*/  IMAD.U32 R0, RZ, RZ, UR47 ;  /* 0x0000002fff007e24 */ /* 0x000fe2000f8e00ff */
[----:B------:R-:W-:Y:S04]  /*127a0*/  UIADD3 UR4, UPT, UPT, UR47, 0x1, URZ ;  /* 0x000000012f047890 */ /* 0x000fe8000fffe0ff */
[----:B------:R-:W-:Y:S04]  /*127b0*/  UISETP.NE.AND UP0, UPT, UR4, 0x4, UPT ;  /* 0x000000040400788c */ /* 0x000fe8000bf05270 */
[----:B------:R-:W-:Y:S03]  /*127c0*/  USEL UR47, UR4, URZ, UP0 ;  /* 0x000000ff042f7287 */ /* 0x000fe60008000000 */
[----:B------:R-:W-:Y:S05]  /*127d0*/  @P0 LEA R0, R0, UR44, 0x3 ;  /* 0x0000002c00000c11 */ /* 0x000fea000f8e18ff */
[----:B------:R-:W-:Y:S05]  /*127e0*/  @P0 VIADD R3, R0, 0x50 ;  /* 0x0000005000030836 */ /* 0x000fea0000000000 */
[----:B------:R-:W-:Y:S04]  /*127f0*/  @P0 PRMT R3, R200, 0x654, R3 ;  /* 0x00000654c8030816 */ /* 0x000fe80000000003 */
[----:B------:R1:W-:Y:S03]  /*12800*/  @P0 SYNCS.ARRIVE.TRANS64.RED.A1T0 RZ, [R3+URZ], RZ ;  /* 0x000000ff03ff09a7 */ /* 0x0003e600081004ff */
.L_x_187:
[----:B------:R-:W-:Y:S01]  /*12810*/  R2UR UR6, R193 ;  /* 0x00000000c10672ca */ /* 0x000fe200000e0000 */
[----:B------:R-:W-:Y:S01]  /*12820*/  UIADD3 UR53, UPT, UPT, UR53, 0x8, URZ ;  /* 0x0000000835357890 */ /* 0x000fe2000fffe0ff */
[----:B------:R-:W-:Y:S01]  /*12830*/  R2UR UR5, R178 ;  /* 0x00000000b20572ca */ /* 0x000fe200000e0000 */
[----:B------:R-:W-:Y:S01]  /*12840*/  ULOP3.LUT UR43, UR43, 0x1, URZ, 0x3c, !UPT ;  /* 0x000000012b2b7892 */ /* 0x000fe2000f8e3cff */
[----:B------:R-:W-:Y:S02]  /*12850*/  R2UR UR4, R179 ;  /* 0x00000000b30472ca */ /* 0x000fe400000e0000 */
[----:B------:R-:W-:Y:S02]  /*12860*/  R2UR UR36, R192 ;  /* 0x00000000c02472ca */ /* 0x000fe400000e0000 */
[C---:B------:R-:W-:Y:S04]  /*12870*/  ISETP.NE.AND P0, PT, R183.reuse, 0x2, PT ;  /* 0x00000002b700780c */ /* 0x040fe80003f05270 */
[----:B-1----:R-:W-:Y:S01]  /*12880*/  SEL R3, RZ, 0x1, P0 ;  /* 0x00000001ff037807 */ /* 0x002fe20000000000 */
[----:B------:R-:W-:Y:S01]  /*12890*/  UISETP.NE.AND UP0, UPT, UR6, URZ, UPT ;  /* 0x000000ff0600728c */ /* 0x000fe2000bf05270 */
[----:B------:R-:W-:Y:S01]  /*128a0*/  SEL R183, R183, RZ, P0 ;  /* 0x000000ffb7b77207 */ /* 0x000fe20000000000 */
[----:B------:R-:W-:Y:S01]  /*128b0*/  UIADD3 UR24, UPT, UPT, UR37, UR5, URZ ;  /* 0x0000000525187290 */ /* 0x000fe2000fffe0ff */
[----:B------:R-:W-:Y:S01]  /*128c0*/  LOP3.LUT R186, R186, R3, RZ, 0x3c, !PT ;  /* 0x00000003baba7212 */ /* 0x000fe200078e3cff */
[----:B------:R-:W-:Y:S05]  /*128d0*/  UIADD3 UR27, UPT, UPT, UR38, UR4, URZ ;  /* 0x00000004261b7290 */ /* 0x000fea000fffe0ff */
[----:B------:R-:W-:Y:S07]  /*128e0*/  BRA.U UP0, `(.L_x_188) ;  /* 0xffffff3d00007547 */ /* 0x000fee000b83ffff */
[----:B------:R-:W-:Y:S01]  /*128f0*/  R2UR UR4, R180 ;  /* 0x00000000b40472ca */ /* 0x000fe200000e0000 */
[----:B------:R-:W-:-:S12]  /*12900*/  SYNCS.ARRIVE.TRANS64.A1T0 RZ, [UR44+0xd0], RZ ;  /* 0x0000d0ffffff79a7 */ /* 0x000fd8000810002c */
[----:B------:R-:W-:-:S09]  /*12910*/  UISETP.NE.AND UP0, UPT, UR4, URZ, UPT ;  /* 0x000000ff0400728c */ /* 0x000fd2000bf05270 */
[----:B------:R-:W-:Y:S05]  /*12920*/  BRA.U !UP0, `(.L_x_189) ;  /* 0x0000000108487547 */ /* 0x000fea000b800000 */
[----:B------:R-:W1:Y:S02]  /*12930*/  LDCU.64 UR4, c[0x0][0xc90] ;  /* 0x00019200ff0477ac */ /* 0x000e640008000a00 */
[----:B-1----:R-:W-:-:S04]  /*12940*/  UISETP.NE.U32.AND UP0, UPT, UR4, URZ, UPT ;  /* 0x000000ff0400728c */ /* 0x002fc8000bf05070 */
[----:B------:R-:W-:-:S09]  /*12950*/  UISETP.NE.AND.EX UP0, UPT, UR5, URZ, UPT, UP0 ;  /* 0x000000ff0500728c */ /* 0x000fd2000bf05300 */
[----:B------:R-:W-:Y:S05]  /*12960*/  BRA.U UP0, `(.L_x_190) ;  /* 0x00000001000c7547 */ /* 0x000fea000b800000 */
[----:B------:R-:W-:-:S13]  /*12970*/  FSETP.NEU.AND P0, PT, R133, RZ, PT ;  /* 0x000000ff8500720b */ /* 0x000fda0003f0d000 */
[----:B------:R-:W-:Y:S05]  /*12980*/  @!P0 EXIT ;  /* 0x000000000000894d */ /* 0x000fea0003800000 */
[----:B------:R-:W-:Y:S05]  /*12990*/  BRA `(.L_x_189) ;  /* 0x00000000002c7947 */ /* 0x000fea0003800000 */
.L_x_190:
[----:B------:R-:W-:Y:S01]  /*129a0*/  ISETP.NE.AND P0, PT, R182, RZ, PT ;  /* 0x000000ffb600720c */ /* 0x000fe20003f05270 */
[----:B------:R-:W-:-:S12]  /*129b0*/  BSSY.RECONVERGENT B0, `(.L_x_189) ;  /* 0x0000009000007945 */ /* 0x000fd80003800200 */
[----:B------:R-:W-:Y:S05]  /*129c0*/  @P0 BRA `(.L_x_191) ;  /* 0x0000000000140947 */ /* 0x000fea0003800000 */
[----:B------:R-:W1:Y:S02]  /*129d0*/  LDCU.64 UR4, c[0x0][0xc88] ;  /* 0x00019100ff0477ac */ /* 0x000e640008000a00 */
[----:B-1----:R-:W-:-:S04]  /*129e0*/  ISETP.NE.U32.AND P0, PT, RZ, UR4, PT ;  /* 0x00000004ff007c0c */ /* 0x002fc8000bf05070 */
[----:B------:R-:W-:-:S13]  /*129f0*/  ISETP.NE.AND.EX P0, PT, RZ, UR5, PT, P0 ;  /* 0x00000005ff007c0c */ /* 0x000fda000bf05300 */
[----:B------:R-:W-:Y:S05]  /*12a00*/  @!P0 EXIT ;  /* 0x000000000000894d */ /* 0x000fea0003800000 */
[----:B------:R-:W-:Y:S05]  /*12a10*/  BRA `(.L_x_192) ;  /* 0x0000000000087947 */ /* 0x000fea0003800000 */
.L_x_191:
[----:B------:R-:W-:-:S13]  /*12a20*/  FSETP.NEU.AND P0, PT, R133, RZ, PT ;  /* 0x000000ff8500720b */ /* 0x000fda0003f0d000 */
[----:B------:R-:W-:Y:S05]  /*12a30*/  @!P0 EXIT ;  /* 0x000000000000894d */ /* 0x000fea0003800000 */
.L_x_192:
[----:B------:R-:W-:Y:S05]  /*12a40*/  BSYNC.RECONVERGENT B0 ;  /* 0x0000000000007941 */ /* 0x000fea0003800200 */
.L_x_189:
[----:B------:R-:W1:Y:S01]  /*12a50*/  S2UR UR5, SR_CgaCtaId ;  /* 0x00000000000579c3 */ /* 0x000e620000008800 */
[----:B------:R-:W-:Y:S01]  /*12a60*/  ULEA UR4, UR47, UR44, 0x3 ;  /* 0x0000002c2f047291 */ /* 0x000fe2000f8e18ff */
[----:B------:R-:W-:-:S04]  /*12a70*/  DEPBAR.LE SB0, 0x0 ;  /* 0x000080000000791a */ /* 0x000fc80000000000 */
[----:B------:R-:W-:-:S04]  /*12a80*/  UIADD3 UR4, UPT, UPT, UR4, 0x50, URZ ;  /* 0x0000005004047890 */ /* 0x000fc8000fffe0ff */
[----:B-1----:R-:W-:-:S09]  /*12a90*/  UPRMT UR4, UR5, 0x654, UR4 ;  /* 0x0000065405047896 */ /* 0x002fd20008000004 */
[----:B------:R-:W-:Y:S01]  /*12aa0*/  SYNCS.ARRIVE.TRANS64.RED.A1T0 RZ, [UR4], RZ ;  /* 0x000000ffffff79a7 */ /* 0x000fe20008100404 */
[----:B------:R-:W-:Y:S05]  /*12ab0*/  EXIT ;  /* 0x000000000000794d */ /* 0x000fea0003800000 */
.L_x_24:
[----:B-1----:R1:W3:Y:S02]  /*12ac0*/  SYNCS.PHASECHK.TRANS64.TRYWAIT P0, [R0+URZ+0xc0], R3 ;  /* 0x0000c003000075a7 */ /* 0x0022e400080011ff */
[----:B---3--:R-:W-:Y:S05]  /*12ad0*/  @!P0 NANOSLEEP.SYNCS 0x989680 ;  /* 0x009896800000895d */ /* 0x008fea0003900000 */
[----:B------:R-:W3:Y:S02]  /*12ae0*/  @!P0 SYNCS.PHASECHK.TRANS64 P0, [R0+URZ+0xc0], R3 ;  /* 0x0000c003000085a7 */ /* 0x000ee400080010ff */
[----:B---3--:R-:W-:Y:S05]  /*12af0*/  @!P0 BRA `(.L_x_24) ;  /* 0xfffffffc00f08947 */ /* 0x008fea000383ffff */
[----:B------:R-:W-:Y:S05]  /*12b00*/  BRA `(.L_x_193) ;  /* 0xfffffeec00c87947 */ /* 0x000fea000383ffff */
.L_x_27:
[----:B-1----:R-:W-:-:S07]  /*12b10*/  MOV R0, UR33 ;  /* 0x0000002100007c02 */ /* 0x002fce0008000f00 */
.L_x_194:
[----:B-1----:R1:W3:Y:S02]  /*12b20*/  SYNCS.PHASECHK.TRANS64.TRYWAIT P0, [R0+URZ+0x18], R3 ;  /* 0x00001803000075a7 */ /* 0x0022e400080011ff */
[----:B---3--:R-:W-:Y:S05]  /*12b30*/  @!P0 NANOSLEEP.SYNCS 0x989680 ;  /* 0x009896800000895d */ /* 0x008fea0003900000 */
[----:B------:R-:W3:Y:S02]  /*12b40*/  @!P0 SYNCS.PHASECHK.TRANS64 P0, [R0+URZ+0x18], R3 ;  /* 0x00001803000085a7 */ /* 0x000ee400080010ff */
[----:B---3--:R-:W-:Y:S05]  /*12b50*/  @!P0 BRA `(.L_x_194) ;  /* 0xfffffffc00f08947 */ /* 0x008fea000383ffff */
[----:B------:R-:W-:Y:S05]  /*12b60*/  BRA `(.L_x_26) ;  /* 0xfffffef0000c7947 */ /* 0x000fea000383ffff */
.L_x_36:
[----:B-1----:R-:W-:-:S07]  /*12b70*/  MOV R0, UR33 ;  /* 0x0000002100007c02 */ /* 0x002fce0008000f00 */
.L_x_195:
[----:B-1----:R1:W2:Y:S02]  /*12b80*/  SYNCS.PHASECHK.TRANS64.TRYWAIT P0, [R0+URZ+0x18], R3 ;  /* 0x00001803000075a7 */ /* 0x0022a400080011ff */
[----:B--2---:R-:W-:Y:S05]  /*12b90*/  @!P0 NANOSLEEP.SYNCS 0x989680 ;  /* 0x009896800000895d */ /* 0x004fea0003900000 */
[----:B------:R-:W2:Y:S02]  /*12ba0*/  @!P0 SYNCS.PHASECHK.TRANS64 P0, [R0+URZ+0x18], R3 ;  /* 0x00001803000085a7 */ /* 0x000ea400080010ff */
[----:B--2---:R-:W-:Y:S05]  /*12bb0*/  @!P0 BRA `(.L_x_195) ;  /* 0xfffffffc00f08947 */ /* 0x004fea000383ffff */
[----:B------:R-:W-:Y:S05]  /*12bc0*/  BRA `(.L_x_35) ;  /* 0xfffffef4001c7947 */ /* 0x000fea000383ffff */
.L_x_43:
[----:B-1----:R1:W4:Y:S02]  /*12bd0*/  SYNCS.PHASECHK.TRANS64.TRYWAIT P0, [R3+URZ+0x80], R0 ;  /* 0x00008000030075a7 */ /* 0x00232400080011ff */
[----:B----4-:R-:W-:Y:S05]  /*12be0*/  @!P0 NANOSLEEP.SYNCS 0x989680 ;  /* 0x009896800000895d */ /* 0x010fea0003900000 */
[----:B------:R-:W4:Y:S02]  /*12bf0*/  @!P0 SYNCS.PHASECHK.TRANS64 P0, [R3+URZ+0x80], R0 ;  /* 0x00008000030085a7 */ /* 0x000f2400080010ff */
[----:B----4-:R-:W-:Y:S05]  /*12c00*/  @!P0 BRA `(.L_x_43) ;  /* 0xfffffffc00f08947 */ /* 0x010fea000383ffff */
[----:B------:R-:W-:Y:S05]  /*12c10*/  BRA `(.L_x_196) ;  /* 0xfffffef800087947 */ /* 0x000fea000383ffff */
.L_x_47:
[----:B-1----:R-:W-:-:S07]  /*12c20*/  MOV R0, UR4 ;  /* 0x0000000400007c02 */ /* 0x002fce0008000f00 */
.L_x_197:
[----:B-1----:R1:W2:Y:S02]  /*12c30*/  SYNCS.PHASECHK.TRANS64.TRYWAIT P0, [R0+URZ], R3 ;  /* 0x00000003000075a7 */ /* 0x0022a400080011ff */
[----:B--2---:R-:W-:Y:S05]  /*12c40*/  @!P0 NANOSLEEP.SYNCS 0x989680 ;  /* 0x009896800000895d */ /* 0x004fea0003900000 */
[----:B------:R-:W2:Y:S02]  /*12c50*/  @!P0 SYNCS.PHASECHK.TRANS64 P0, [R0+URZ], R3 ;  /* 0x00000003000085a7 */ /* 0x000ea400080010ff */
[----:B--2---:R-:W-:Y:S05]  /*12c60*/  @!P0 BRA `(.L_x_197) ;  /* 0xfffffffc00f08947 */ /* 0x004fea000383ffff */
[----:B------:R-:W-:Y:S05]  /*12c70*/  BRA `(.L_x_198) ;  /* 0xfffffefc00b47947 */ /* 0x000fea000383ffff */
.L_x_48:
[----:B------:R-:W-:-:S07]  /*12c80*/  MOV R0, UR5 ;  /* 0x0000000500007c02 */ /* 0x000fce0008000f00 */
.L_x_199:
[----:B-1----:R1:W2:Y:S02]  /*12c90*/  SYNCS.PHASECHK.TRANS64.TRYWAIT P0, [R0+URZ], R3 ;  /* 0x00000003000075a7 */ /* 0x0022a400080011ff */
[----:B--2---:R-:W-:Y:S05]  /*12ca0*/  @!P0 NANOSLEEP.SYNCS 0x989680 ;  /* 0x009896800000895d */ /* 0x004fea0003900000 */
[----:B------:R-:W2:Y:S02]  /*12cb0*/  @!P0 SYNCS.PHASECHK.TRANS64 P0, [R0+URZ], R3 ;  /* 0x00000003000085a7 */ /* 0x000ea400080010ff */
[----:B--2---:R-:W-:Y:S05]  /*12cc0*/  @!P0 BRA `(.L_x_199) ;  /* 0xfffffffc00f08947 */ /* 0x004fea000383ffff */
[----:B------:R-:W-:Y:S05]  /*12cd0*/  BRA `(.L_x_200) ;  /* 0xfffffefc00c07947 */ /* 0x000fea000383ffff */
.L_x_51:
[----:B--2---:R2:W3:Y:S02]  /*12ce0*/  SYNCS.PHASECHK.TRANS64.TRYWAIT P0, [R2+URZ+0xb0], R5 ;  /* 0x0000b005020075a7 */ /* 0x0044e400080011ff */
[----:B---3--:R-:W-:Y:S05]  /*12cf0*/  @!P0 NANOSLEEP.SYNCS 0x989680 ;  /* 0x009896800000895d */ /* 0x008fea0003900000 */
[----:B------:R-:W3:Y:S02]  /*12d00*/  @!P0 SYNCS.PHASECHK.TRANS64 P0, [R2+URZ+0xb0], R5 ;  /* 0x0000b005020085a7 */ /* 0x000ee400080010ff */
[----:B---3--:R-:W-:Y:S05]  /*12d10*/  @!P0 BRA `(.L_x_51) ;  /* 0xfffffffc00f08947 */ /* 0x008fea000383ffff */
[----:B------:R-:W-:Y:S05]  /*12d20*/  BRA `(.L_x_201) ;  /* 0xffffff0000247947 */ /* 0x000fea000383ffff */
.L_x_52:
[----:B------:R-:W-:-:S07]  /*12d30*/  MOV R2, UR4 ;  /* 0x0000000400027c02 */ /* 0x000fce0008000f00 */
.L_x_202:
[----:B--2---:R2:W3:Y:S02]  /*12d40*/  SYNCS.PHASECHK.TRANS64.TRYWAIT P0, [R2+URZ+0x90], R5 ;  /* 0x00009005020075a7 */ /* 0x0044e400080011ff */
[----:B---3--:R-:W-:Y:S05]  /*12d50*/  @!P0 NANOSLEEP.SYNCS 0x989680 ;  /* 0x009896800000895d */ /* 0x008fea0003900000 */
[----:B------:R-:W3:Y:S02]  /*12d60*/  @!P0 SYNCS.PHASECHK.TRANS64 P0, [R2+URZ+0x90], R5 ;  /* 0x00009005020085a7 */ /* 0x000ee400080010ff */
[----:B---3--:R-:W-:Y:S05]  /*12d70*/  @!P0 BRA `(.L_x_202) ;  /* 0xfffffffc00f08947 */ /* 0x008fea000383ffff */
[----:B------:R-:W-:Y:S05]  /*12d80*/  BRA `(.L_x_203) ;  /* 0xffffff0000347947 */ /* 0x000fea000383ffff */
.L_x_53:
[----:B--2---:R2:W3:Y:S02]  /*12d90*/  SYNCS.PHASECHK.TRANS64.TRYWAIT P1, [R2+URZ+0x80], R5 ;  /* 0x00008005020075a7 */ /* 0x0044e400080211ff */
[----:B---3--:R-:W-:Y:S05]  /*12da0*/  @!P1 NANOSLEEP.SYNCS 0x989680 ;  /* 0x009896800000995d */ /* 0x008fea0003900000 */
[----:B------:R-:W3:Y:S02]  /*12db0*/  @!P1 SYNCS.PHASECHK.TRANS64 P1, [R2+URZ+0x80], R5 ;  /* 0x00008005020095a7 */ /* 0x000ee400080210ff */
[----:B---3--:R-:W-:Y:S05]  /*12dc0*/  @!P1 BRA `(.L_x_53) ;  /* 0xfffffffc00f09947 */ /* 0x008fea000383ffff */
[----:B------:R-:W-:Y:S05]  /*12dd0*/  BRA `(.L_x_204) ;  /* 0xffffff0000647947 */ /* 0x000fea000383ffff */
.L_x_56:
[----:B------:R-:W-:-:S07]  /*12de0*/  MOV R0, UR4 ;  /* 0x0000000400007c02 */ /* 0x000fce0008000f00 */
.L_x_205:
[----:B--2---:R2:W3:Y:S02]  /*12df0*/  SYNCS.PHASECHK.TRANS64.TRYWAIT P0, [R0+URZ+0x90], R3 ;  /* 0x00009003000075a7 */ /* 0x0044e400080011ff */
[----:B---3--:R-:W-:Y:S05]  /*12e00*/  @!P0 NANOSLEEP.SYNCS 0x989680 ;  /* 0x009896800000895d */ /* 0x008fea0003900000 */
[----:B------:R-:W3:Y:S02]  /*12e10*/  @!P0 SYNCS.PHASECHK.TRANS64 P0, [R0+URZ+0x90], R3 ;  /* 0x00009003000085a7 */ /* 0x000ee400080010ff */
[----:B---3--:R-:W-:Y:S05]  /*12e20*/  @!P0 BRA `(.L_x_205) ;  /* 0xfffffffc00f08947 */ /* 0x008fea000383ffff */
[----:B------:R-:W-:Y:S05]  /*12e30*/  BRA `(.L_x_55) ;  /* 0xffffff0000b87947 */ /* 0x000fea000383ffff */
.L_x_63:
[----:B-1----:R1:W2:Y:S02]  /*12e40*/  SYNCS.PHASECHK.TRANS64.TRYWAIT P0, [R0+URZ+0x80], R5 ;  /* 0x00008005000075a7 */ /* 0x0022a400080011ff */
[----:B--2---:R-:W-:Y:S05]  /*12e50*/  @!P0 NANOSLEEP.SYNCS 0x989680 ;  /* 0x009896800000895d */ /* 0x004fea0003900000 */
[----:B------:R-:W2:Y:S02]  /*12e60*/  @!P0 SYNCS.PHASECHK.TRANS64 P0, [R0+URZ+0x80], R5 ;  /* 0x00008005000085a7 */ /* 0x000ea400080010ff */
[----:B--2---:R-:W-:Y:S05]  /*12e70*/  @!P0 BRA `(.L_x_63) ;  /* 0xfffffffc00f08947 */ /* 0x004fea000383ffff */
[----:B------:R-:W-:Y:S05]  /*12e80*/  BRA `(.L_x_206) ;  /* 0xffffff0800d07947 */ /* 0x000fea000383ffff */
.L_x_66:
[----:B------:R-:W-:-:S07]  /*12e90*/  MOV R0, UR7 ;  /* 0x0000000700007c02 */ /* 0x000fce0008000f00 */
.L_x_207:
[----:B-1----:R1:W2:Y:S02]  /*12ea0*/  SYNCS.PHASECHK.TRANS64.TRYWAIT P0, [R0+URZ], R5 ;  /* 0x00000005000075a7 */ /* 0x0022a400080011ff */
[----:B--2---:R-:W-:Y:S05]  /*12eb0*/  @!P0 NANOSLEEP.SYNCS 0x989680 ;  /* 0x009896800000895d */ /* 0x004fea0003900000 */
[----:B------:R-:W2:Y:S02]  /*12ec0*/  @!P0 SYNCS.PHASECHK.TRANS64 P0, [R0+URZ], R5 ;  /* 0x00000005000085a7 */ /* 0x000ea400080010ff */
[----:B--2---:R-:W-:Y:S05]  /*12ed0*/  @!P0 BRA `(.L_x_207) ;  /* 0xfffffffc00f08947 */ /* 0x004fea000383ffff */
[----:B------:R-:W-:Y:S05]  /*12ee0*/  BRA `(.L_x_65) ;  /* 0xffffff0c00187947 */ /* 0x000fea000383ffff */
.L_x_67:
[----:B------:R-:W-:-:S07]  /*12ef0*/  MOV R0, UR34 ;  /* 0x0000002200007c02 */ /* 0x000fce0008000f00 */
.L_x_208:
[----:B-1----:R1:W2:Y:S02]  /*12f00*/  SYNCS.PHASECHK.TRANS64.TRYWAIT P0, [R0+URZ+0xa8], R5 ;  /* 0x0000a805000075a7 */ /* 0x0022a400080011ff */
[----:B--2---:R-:W-:Y:S05]  /*12f10*/  @!P0 NANOSLEEP.SYNCS 0x989680 ;  /* 0x009896800000895d */ /* 0x004fea0003900000 */
[----:B------:R-:W2:Y:S02]  /*12f20*/  @!P0 SYNCS.PHASECHK.TRANS64 P0, [R0+URZ+0xa8], R5 ;  /* 0x0000a805000085a7 */ /* 0x000ea400080010ff */
[----:B--2---:R-:W-:Y:S05]  /*12f30*/  @!P0 BRA `(.L_x_208) ;  /* 0xfffffffc00f08947 */ /* 0x004fea000383ffff */
[----:B------:R-:W-:Y:S05]  /*12f40*/  BRA `(.L_x_209) ;  /* 0xffffff0c00647947 */ /* 0x000fea000383ffff */
.L_x_70:
[----:B------:R-:W-:Y:S07]  /*12f50*/  MOV R0, UR7 ;  /* 0x0000000700007c02 */ /* 0x000fee0008000f00 */
.L_x_210:
[----:B-1----:R1:W2:Y:S02]  /*12f60*/  SYNCS.PHASECHK.TRANS64.TRYWAIT P0, [R0+URZ], R5 ;  /* 0x00000005000075a7 */ /* 0x0022a400080011ff */
[----:B--2---:R-:W-:Y:S05]  /*12f70*/  @!P0 NANOSLEEP.SYNCS 0x989680 ;  /* 0x009896800000895d */ /* 0x004fea0003900000 */
[----:B------:R-:W2:Y:S02]  /*12f80*/  @!P0 SYNCS.PHASECHK.TRANS64 P0, [R0+URZ], R5 ;  /* 0x00000005000085a7 */ /* 0x000ea400080010ff */
[----:B--2---:R-:W-:Y:S05]  /*12f90*/  @!P0 BRA `(.L_x_210) ;  /* 0xfffffffc00f08947 */ /* 0x004fea000383ffff */
[----:B------:R-:W-:Y:S05]  /*12fa0*/  BRA `(.L_x_69) ;  /* 0xffffff0c00e47947 */ /* 0x000fea000383ffff */
.L_x_73:
[----:B------:R-:W-:-:S07]  /*12fb0*/  MOV R0, UR34 ;  /* 0x0000002200007c02 */ /* 0x000fce0008000f00 */
.L_x_211:
[----:B---3--:R3:W4:Y:S02]  /*12fc0*/  SYNCS.PHASECHK.TRANS64.TRYWAIT P0, [R0+URZ+0xd0], R3 ;  /* 0x0000d003000075a7 */ /* 0x00872400080011ff */
[----:B----4-:R-:W-:Y:S05]  /*12fd0*/  @!P0 NANOSLEEP.SYNCS 0x989680 ;  /* 0x009896800000895d */ /* 0x010fea0003900000 */
[----:B------:R-:W4:Y:S02]  /*12fe0*/  @!P0 SYNCS.PHASECHK.TRANS64 P0, [R0+URZ+0xd0], R3 ;  /* 0x0000d003000085a7 */ /* 0x000f2400080010ff */
[----:B----4-:R-:W-:Y:S05]  /*12ff0*/  @!P0 BRA `(.L_x_211) ;  /* 0xfffffffc00f08947 */ /* 0x010fea000383ffff */
[----:B------:R-:W-:Y:S05]  /*13000*/  BRA `(.L_x_212) ;  /* 0xffffff1000e87947 */ /* 0x000fea000383ffff */
.L_x_78:
[----:B-1----:R1:W2:Y:S02]  /*13010*/  SYNCS.PHASECHK.TRANS64.TRYWAIT P0, [R8+URZ+0x80], R5 ;  /* 0x00008005080075a7 */ /* 0x0022a400080011ff */
[----:B--2---:R-:W-:Y:S05]  /*13020*/  @!P0 NANOSLEEP.SYNCS 0x989680 ;  /* 0x009896800000895d */ /* 0x004fea0003900000 */
[----:B------:R-:W2:Y:S02]  /*13030*/  @!P0 SYNCS.PHASECHK.TRANS64 P0, [R8+URZ+0x80], R5 ;  /* 0x00008005080085a7 */ /* 0x000ea400080010ff */
[----:B--2---:R-:W-:Y:S05]  /*13040*/  @!P0 BRA `(.L_x_78) ;  /* 0xfffffffc00f08947 */ /* 0x004fea000383ffff */
[----:B------:R-:W-:Y:S05]  /*13050*/  BRA `(.L_x_213) ;  /* 0xffffff18002c7947 */ /* 0x000fea000383ffff */
.L_x_81:
[----:B------:R-:W-:Y:S07]  /*13060*/  MOV R0, UR21 ;  /* 0x0000001500007c02 */ /* 0x000fee0008000f00 */
.L_x_214:
[----:B-1----:R1:W2:Y:S02]  /*13070*/  SYNCS.PHASECHK.TRANS64.TRYWAIT P1, [R0+URZ+0x78], R5 ;  /* 0x00007805000075a7 */ /* 0x0022a400080211ff */
[----:B--2---:R-:W-:Y:S05]  /*13080*/  @!P1 NANOSLEEP.SYNCS 0x989680 ;  /* 0x009896800000995d */ /* 0x004fea0003900000 */
[----:B------:R-:W2:Y:S02]  /*13090*/  @!P1 SYNCS.PHASECHK.TRANS64 P1, [R0+URZ+0x78], R5 ;  /* 0x00007805000095a7 */ /* 0x000ea400080210ff */
[----:B--2---:R-:W-:Y:S05]  /*130a0*/  @!P1 BRA `(.L_x_214) ;  /* 0xfffffffc00f09947 */ /* 0x004fea000383ffff */
[----:B------:R-:W-:Y:S05]  /*130b0*/  BRA `(.L_x_80) ;  /* 0xffffff1c00a87947 */ /* 0x000fea000383ffff */
.L_x_84:
[----:B------:R-:W-:Y:S07]  /*130c0*/  MOV R0, UR21 ;  /* 0x0000001500007c02 */ /* 0x000fee0008000f00 */
.L_x_215:
[----:B-1----:R1:W2:Y:S02]  /*130d0*/  SYNCS.PHASECHK.TRANS64.TRYWAIT P0, [R0+URZ+0x50], R5 ;  /* 0x00005005000075a7 */ /* 0x0022a400080011ff */
[----:B--2---:R-:W-:Y:S05]  /*130e0*/  @!P0 NANOSLEEP.SYNCS 0x989680 ;  /* 0x009896800000895d */ /* 0x004fea0003900000 */
[----:B------:R-:W2:Y:S02]  /*130f0*/  @!P0 SYNCS.PHASECHK.TRANS64 P0, [R0+URZ+0x50], R5 ;  /* 0x00005005000085a7 */ /* 0x000ea400080010ff */
[----:B--2---:R-:W-:Y:S05]  /*13100*/  @!P0 BRA `(.L_x_215) ;  /* 0xfffffffc00f08947 */ /* 0x004fea000383ffff */
[----:B------:R-:W-:Y:S05]  /*13110*/  BRA `(.L_x_216) ;  /* 0xffffff20000c7947 */ /* 0x000fea000383ffff */
.L_x_85:
[----:B------:R-:W-:Y:S07]  /*13120*/  MOV R0, UR21 ;  /* 0x0000001500007c02 */ /* 0x000fee0008000f00 */
.L_x_217:
[----:B-1----:R1:W2:Y:S02]  /*13130*/  SYNCS.PHASECHK.TRANS64.TRYWAIT P0, [R0+URZ+0x58], R5 ;  /* 0x00005805000075a7 */ /* 0x0022a400080011ff */
[----:B--2---:R-:W-:Y:S05]  /*13140*/  @!P0 NANOSLEEP.SYNCS 0x989680 ;  /* 0x009896800000895d */ /* 0x004fea0003900000 */
[----:B------:R-:W2:Y:S02]  /*13150*/  @!P0 SYNCS.PHASECHK.TRANS64 P0, [R0+URZ+0x58], R5 ;  /* 0x00005805000085a7 */ /* 0x000ea400080010ff */
[----:B--2---:R-:W-:Y:S05]  /*13160*/  @!P0 BRA `(.L_x_217) ;  /* 0xfffffffc00f08947 */ /* 0x004fea000383ffff */
[----:B------:R-:W-:Y:S05]  /*13170*/  BRA `(.L_x_218) ;  /* 0xffffff2000647947 */ /* 0x000fea000383ffff */
.L_x_86:
[----:B------:R-:W-:Y:S07]  /*13180*/  MOV R0, UR21 ;  /* 0x0000001500007c02 */ /* 0x000fee0008000f00 */
.L_x_219:
[----:B-1----:R1:W2:Y:S02]  /*13190*/  SYNCS.PHASECHK.TRANS64.TRYWAIT P0, [R0+URZ+0x60], R5 ;  /* 0x00006005000075a7 */ /* 0x0022a400080011ff */
[----:B--2---:R-:W-:Y:S05]  /*131a0*/  @!P0 NANOSLEEP.SYNCS 0x989680 ;  /* 0x009896800000895d */ /* 0x004fea0003900000 */
[----:B------:R-:W2:Y:S02]  /*131b0*/  @!P0 SYNCS.PHASECHK.TRANS64 P0, [R0+URZ+0x60], R5 ;  /* 0x00006005000085a7 */ /* 0x000ea400080010ff */
[----:B--2---:R-:W-:Y:S05]  /*131c0*/  @!P0 BRA `(.L_x_219) ;  /* 0xfffffffc00f08947 */ /* 0x004fea000383ffff */
[----:B------:R-:W-:Y:S05]  /*131d0*/  BRA `(.L_x_220) ;  /* 0xffffff2000cc7947 */ /* 0x000fea000383ffff */
.L_x_87:
[----:B------:R-:W-:Y:S07]  /*131e0*/  MOV R0, UR21 ;  /* 0x0000001500007c02 */ /* 0x000fee0008000f00 */
.L_x_221:
[----:B-1----:R1:W2:Y:S02]  /*131f0*/  SYNCS.PHASECHK.TRANS64.TRYWAIT P0, [R0+URZ+0x68], R5 ;  /* 0x00006805000075a7 */ /* 0x0022a400080011ff */
[----:B--2---:R-:W-:Y:S05]  /*13200*/  @!P0 NANOSLEEP.SYNCS 0x989680 ;  /* 0x009896800000895d */ /* 0x004fea0003900000 */
[----:B------:R-:W2:Y:S02]  /*13210*/  @!P0 SYNCS.PHASECHK.TRANS64 P0, [R0+URZ+0x68], R5 ;  /* 0x00006805000085a7 */ /* 0x000ea400080010ff */
[----:B--2---:R-:W-:Y:S05]  /*13220*/  @!P0 BRA `(.L_x_221) ;  /* 0xfffffffc00f08947 */ /* 0x004fea000383ffff */
[----:B------:R-:W-:Y:S05]  /*13230*/  BRA `(.L_x_222) ;  /* 0xffffff24002c7947 */ /* 0x000fea000383ffff */
.L_x_88:
[----:B------:R-:W-:Y:S07]  /*13240*/  MOV R7, UR21 ;  /* 0x0000001500077c02 */ /* 0x000fee0008000f00 */
.L_x_223:
[----:B-1----:R1:W2:Y:S02]  /*13250*/  SYNCS.PHASECHK.TRANS64.TRYWAIT P0, [R7+URZ+0x50], R4 ;  /* 0x00005004070075a7 */ /* 0x0022a400080011ff */
[----:B--2---:R-:W-:Y:S05]  /*13260*/  @!P0 NANOSLEEP.SYNCS 0x989680 ;  /* 0x009896800000895d */ /* 0x004fea0003900000 */
[----:B------:R-:W2:Y:S02]  /*13270*/  @!P0 SYNCS.PHASECHK.TRANS64 P0, [R7+URZ+0x50], R4 ;  /* 0x00005004070085a7 */ /* 0x000ea400080010ff */
[----:B--2---:R-:W-:Y:S05]  /*13280*/  @!P0 BRA `(.L_x_223) ;  /* 0xfffffffc00f08947 */ /* 0x004fea000383ffff */
[----:B------:R-:W-:Y:S05]  /*13290*/  BRA `(.L_x_224) ;  /* 0xffffff2400907947 */ /* 0x000fea000383ffff */
.L_x_89:
[----:B------:R-:W-:Y:S07]  /*132a0*/  MOV R7, UR21 ;  /* 0x0000001500077c02 */ /* 0x000fee0008000f00 */
.L_x_225:
[----:B-1----:R1:W2:Y:S02]  /*132b0*/  SYNCS.PHASECHK.TRANS64.TRYWAIT P0, [R7+URZ+0x58], R4 ;  /* 0x00005804070075a7 */ /* 0x0022a400080011ff */
[----:B--2---:R-:W-:Y:S05]  /*132c0*/  @!P0 NANOSLEEP.SYNCS 0x989680 ;  /* 0x009896800000895d */ /* 0x004fea0003900000 */
[----:B------:R-:W2:Y:S02]  /*132d0*/  @!P0 SYNCS.PHASECHK.TRANS64 P0, [R7+URZ+0x58], R4 ;  /* 0x00005804070085a7 */ /* 0x000ea400080010ff */
[----:B--2---:R-:W-:Y:S05]  /*132e0*/  @!P0 BRA `(.L_x_225) ;  /* 0xfffffffc00f08947 */ /* 0x004fea000383ffff */
[----:B------:R-:W-:Y:S05]  /*132f0*/  BRA `(.L_x_226) ;  /* 0xffffff2400f47947 */ /* 0x000fea000383ffff */
.L_x_90:
[----:B------:R-:W-:Y:S07]  /*13300*/  MOV R7, UR21 ;  /* 0x0000001500077c02 */ /* 0x000fee0008000f00 */
.L_x_227:
[----:B-1----:R1:W2:Y:S02]  /*13310*/  SYNCS.PHASECHK.TRANS64.TRYWAIT P0, [R7+URZ+0x60], R4 ;  /* 0x00006004070075a7 */ /* 0x0022a400080011ff */
[----:B--2---:R-:W-:Y:S05]  /*13320*/  @!P0 NANOSLEEP.SYNCS 0x989680 ;  /* 0x009896800000895d */ /* 0x004fea0003900000 */
[----:B------:R-:W2:Y:S02]  /*13330*/  @!P0 SYNCS.PHASECHK.TRANS64 P0, [R7+URZ+0x60], R4 ;  /* 0x00006004070085a7 */ /* 0x000ea400080010ff */
[----:B--2---:R-:W-:Y:S05]  /*13340*/  @!P0 BRA `(.L_x_227) ;  /* 0xfffffffc00f08947 */ /* 0x004fea000383ffff */
[----:B------:R-:W-:Y:S05]  /*13350*/  BRA `(.L_x_228) ;  /* 0xffffff28005c7947 */ /* 0x000fea000383ffff */
.L_x_91:
[----:B------:R-:W-:Y:S07]  /*13360*/  MOV R7, UR21 ;  /* 0x0000001500077c02 */ /* 0x000fee0008000f00 */
.L_x_229:
[----:B-1----:R1:W2:Y:S02]  /*13370*/  SYNCS.PHASECHK.TRANS64.TRYWAIT P0, [R7+URZ+0x68], R4 ;  /* 0x00006804070075a7 */ /* 0x0022a400080011ff */
[----:B--2---:R-:W-:Y:S05]  /*13380*/  @!P0 NANOSLEEP.SYNCS 0x989680 ;  /* 0x009896800000895d */ /* 0x004fea0003900000 */
[----:B------:R-:W2:Y:S02]  /*13390*/  @!P0 SYNCS.PHASECHK.TRANS64 P0, [R7+URZ+0x68], R4 ;  /* 0x00006804070085a7 */ /* 0x000ea400080010ff */
[----:B--2---:R-:W-:Y:S05]  /*133a0*/  @!P0 BRA `(.L_x_229) ;  /* 0xfffffffc00f08947 */ /* 0x004fea000383ffff */
[----:B------:R-:W-:Y:S05]  /*133b0*/  BRA `(.L_x_230) ;  /* 0xffffff2800c07947 */ /* 0x000fea000383ffff */
.L_x_93:
[----:B------:R-:W-:-:S07]  /*133c0*/  MOV R0, UR21 ;  /* 0x0000001500007c02 */ /* 0x000fce0008000f00 */
.L_x_231:
[----:B--2---:R2:W3:Y:S02]  /*133d0*/  SYNCS.PHASECHK.TRANS64.TRYWAIT P0, [R0+URZ+0x50], R5 ;  /* 0x00005005000075a7 */ /* 0x0044e400080011ff */
[----:B---3--:R-:W-:Y:S05]  /*133e0*/  @!P0 NANOSLEEP.SYNCS 0x989680 ;  /* 0x009896800000895d */ /* 0x008fea0003900000 */
[----:B------:R-:W3:Y:S02]  /*133f0*/  @!P0 SYNCS.PHASECHK.TRANS64 P0, [R0+URZ+0x50], R5 ;  /* 0x00005005000085a7 */ /* 0x000ee400080010ff */
[----:B---3--:R-:W-:Y:S05]  /*13400*/  @!P0 BRA `(.L_x_231) ;  /* 0xfffffffc00f08947 */ /* 0x008fea000383ffff */
[----:B------:R-:W-:Y:S05]  /*13410*/  BRA `(.L_x_232) ;  /* 0xffffff2c00487947 */ /* 0x000fea000383ffff */
.L_x_94:
[----:B--2---:R-:W-:-:S07]  /*13420*/  MOV R0, UR21 ;  /* 0x0000001500007c02 */ /* 0x004fce0008000f00 */
.L_x_233:
[----:B--2---:R2:W3:Y:S02]  /*13430*/  SYNCS.PHASECHK.TRANS64.TRYWAIT P0, [R0+URZ+0x58], R5 ;  /* 0x00005805000075a7 */ /* 0x0044e400080011ff */
[----:B---3--:R-:W-:Y:S05]  /*13440*/  @!P0 NANOSLEEP.SYNCS 0x989680 ;  /* 0x009896800000895d */ /* 0x008fea0003900000 */
[----:B------:R-:W3:Y:S02]  /*13450*/  @!P0 SYNCS.PHASECHK.TRANS64 P0, [R0+URZ+0x58], R5 ;  /* 0x00005805000085a7 */ /* 0x000ee400080010ff */
[----:B---3--:R-:W-:Y:S05]  /*13460*/  @!P0 BRA `(.L_x_233) ;  /* 0xfffffffc00f08947 */ /* 0x008fea000383ffff */
[----:B------:R-:W-:Y:S05]  /*13470*/  BRA `(.L_x_234) ;  /* 0xffffff2c00387947 */ /* 0x000fea000383ffff */
.L_x_95:
[----:B------:R-:W-:-:S07]  /*13480*/  MOV R2, UR21 ;  /* 0x0000001500027c02 */ /* 0x000fce0008000f00 */
.L_x_235:
[----:B--2---:R2:W3:Y:S02]  /*13490*/  SYNCS.PHASECHK.TRANS64.TRYWAIT P0, [R2+URZ+0x60], R5 ;  /* 0x00006005020075a7 */ /* 0x0044e400080011ff */
[----:B---3--:R-:W-:Y:S05]  /*134a0*/  @!P0 NANOSLEEP.SYNCS 0x989680 ;  /* 0x009896800000895d */ /* 0x008fea0003900000 */
[----:B------:R-:W3:Y:S02]  /*134b0*/  @!P0 SYNCS.PHASECHK.TRANS64 P0, [R2+URZ+0x60], R5 ;  /* 0x00006005020085a7 */ /* 0x000ee400080010ff */
[----:B---3--:R-:W-:Y:S05]  /*134c0*/  @!P0 BRA `(.L_x_235) ;  /* 0xfffffffc00f08947 */ /* 0x008fea000383ffff */
[----:B------:R-:W-:Y:S05]  /*134d0*/  BRA `(.L_x_236) ;  /* 0xffffff2c002c7947 */ /* 0x000fea000383ffff */
.L_x_97:
[----:B-1----:R1:W2:Y:S02]  /*134e0*/  SYNCS.PHASECHK.TRANS64.TRYWAIT P0, [R0+URZ+0x80], R3 ;  /* 0x00008003000075a7 */ /* 0x0022a400080011ff */
[----:B--2---:R-:W-:Y:S05]  /*134f0*/  @!P0 NANOSLEEP.SYNCS 0x989680 ;  /* 0x009896800000895d */ /* 0x004fea0003900000 */
[----:B------:R-:W2:Y:S02]  /*13500*/  @!P0 SYNCS.PHASECHK.TRANS64 P0, [R0+URZ+0x80], R3 ;  /* 0x00008003000085a7 */ /* 0x000ea400080010ff */
[----:B--2---:R-:W-:Y:S05]  /*13510*/  @!P0 BRA `(.L_x_97) ;  /* 0xfffffffc00f08947 */ /* 0x004fea000383ffff */
[----:B------:R-:W-:Y:S05]  /*13520*/  BRA `(.L_x_237) ;  /* 0xffffff3000047947 */ /* 0x000fea000383ffff */
.L_x_108:
[----:B-1----:R-:W-:Y:S04]  /*13530*/  MOV R3, UR44 ;  /* 0x0000002c00037c02 */ /* 0x002fe80008000f00 */
[----:B------:R1:W3:Y:S03]  /*13540*/  SYNCS.PHASECHK.TRANS64.TRYWAIT P1, [R3+URZ+0x30], R6 ;  /* 0x00003006030075a7 */ /* 0x0002e600080211ff */
[----:B---3--:R-:W-:Y:S05]  /*13550*/  @!P1 NANOSLEEP.SYNCS 0x989680 ;  /* 0x009896800000995d */ /* 0x008fea0003900000 */
[----:B------:R-:W3:Y:S02]  /*13560*/  @!P1 SYNCS.PHASECHK.TRANS64 P1, [R3+URZ+0x30], R6 ;  /* 0x00003006030095a7 */ /* 0x000ee400080210ff */
[----:B---3--:R-:W-:Y:S05]  /*13570*/  @!P1 BRA `(.L_x_108) ;  /* 0xfffffffc00ec9947 */ /* 0x008fea000383ffff */
[----:B------:R-:W-:Y:S05]  /*13580*/  BRA `(.L_x_107) ;  /* 0xffffff3c00e47947 */ /* 0x000fea000383ffff */
.L_x_110:
[----:B-1----:R-:W-:Y:S04]  /*13590*/  MOV R3, UR44 ;  /* 0x0000002c00037c02 */ /* 0x002fe80008000f00 */
[----:B------:R1:W4:Y:S03]  /*135a0*/  SYNCS.PHASECHK.TRANS64.TRYWAIT P0, [R3+URZ+0xa0], R4 ;  /* 0x0000a004030075a7 */ /* 0x00032600080011ff */
[----:B----4-:R-:W-:Y:S05]  /*135b0*/  @!P0 NANOSLEEP.SYNCS 0x989680 ;  /* 0x009896800000895d */ /* 0x010fea0003900000 */
[----:B------:R-:W4:Y:S02]  /*135c0*/  @!P0 SYNCS.PHASECHK.TRANS64 P0, [R3+URZ+0xa0], R4 ;  /* 0x0000a004030085a7 */ /* 0x000f2400080010ff */
[----:B----4-:R-:W-:Y:S05]  /*135d0*/  @!P0 BRA `(.L_x_110) ;  /* 0xfffffffc00ec8947 */ /* 0x010fea000383ffff */
[----:B------:R-:W-:Y:S05]  /*135e0*/  BRA `(.L_x_109) ;  /* 0xffffff4000147947 */ /* 0x000fea000383ffff */
.L_x_121:
[----:B--2---:R2:W4:Y:S02]  /*135f0*/  SYNCS.PHASECHK.TRANS64.TRYWAIT P0, [R3+URZ+0x30], R0 ;  /* 0x00003000030075a7 */ /* 0x00452400080011ff */
[----:B----4-:R-:W-:Y:S05]  /*13600*/  @!P0 NANOSLEEP.SYNCS 0x989680 ;  /* 0x009896800000895d */ /* 0x010fea0003900000 */
[----:B------:R-:W4:Y:S02]  /*13610*/  @!P0 SYNCS.PHASECHK.TRANS64 P0, [R3+URZ+0x30], R0 ;  /* 0x00003000030085a7 */ /* 0x000f2400080010ff */
[----:B----4-:R-:W-:Y:S05]  /*13620*/  @!P0 BRA `(.L_x_121) ;  /* 0xfffffffc00f08947 */ /* 0x010fea000383ffff */
[----:B------:R-:W-:Y:S05]  /*13630*/  BRA `(.L_x_120) ;  /* 0xffffff5400c87947 */ /* 0x000fea000383ffff */
.L_x_131:
[----:B-1----:R1:W2:Y:S02]  /*13640*/  SYNCS.PHASECHK.TRANS64.TRYWAIT P0, [R11+URZ+0x30], R8 ;  /* 0x000030080b0075a7 */ /* 0x0022a400080011ff */
[----:B--2---:R-:W-:Y:S05]  /*13650*/  @!P0 NANOSLEEP.SYNCS 0x989680 ;  /* 0x009896800000895d */ /* 0x004fea0003900000 */
[----:B------:R-:W2:Y:S02]  /*13660*/  @!P0 SYNCS.PHASECHK.TRANS64 P0, [R11+URZ+0x30], R8 ;  /* 0x000030080b0085a7 */ /* 0x000ea400080010ff */
[----:B--2---:R-:W-:Y:S05]  /*13670*/  @!P0 BRA `(.L_x_131) ;  /* 0xfffffffc00f08947 */ /* 0x004fea000383ffff */
[----:B------:R-:W-:Y:S05]  /*13680*/  BRA `(.L_x_130) ;  /* 0xffffff6c00647947 */ /* 0x000fea000383ffff */
.L_x_141:
[----:B-1----:R1:W2:Y:S02]  /*13690*/  SYNCS.PHASECHK.TRANS64.TRYWAIT P0, [R0+URZ+0x30], R5 ;  /* 0x00003005000075a7 */ /* 0x0022a400080011ff */
[----:B--2---:R-:W-:Y:S05]  /*136a0*/  @!P0 NANOSLEEP.SYNCS 0x989680 ;  /* 0x009896800000895d */ /* 0x004fea0003900000 */
[----:B------:R-:W2:Y:S02]  /*136b0*/  @!P0 SYNCS.PHASECHK.TRANS64 P0, [R0+URZ+0x30], R5 ;  /* 0x00003005000085a7 */ /* 0x000ea400080010ff */
[----:B--2---:R-:W-:Y:S05]  /*136c0*/  @!P0 BRA `(.L_x_141) ;  /* 0xfffffffc00f08947 */ /* 0x004fea000383ffff */
[----:B------:R-:W-:Y:S05]  /*136d0*/  BRA `(.L_x_140) ;  /* 0xffffff8000bc7947 */ /* 0x000fea000383ffff */
.L_x_151:
[----:B-1----:R1:W4:Y:S02]  /*136e0*/  SYNCS.PHASECHK.TRANS64.TRYWAIT P0, [R8+URZ+0x30], R5 ;  /* 0x00003005080075a7 */ /* 0x00232400080011ff */
[----:B----4-:R-:W-:Y:S05]  /*136f0*/  @!P0 NANOSLEEP.SYNCS 0x989680 ;  /* 0x009896800000895d */ /* 0x010fea0003900000 */
[----:B------:R-:W4:Y:S02]  /*13700*/  @!P0 SYNCS.PHASECHK.TRANS64 P0, [R8+URZ+0x30], R5 ;  /* 0x00003005080085a7 */ /* 0x000f2400080010ff */
[----:B----4-:R-:W-:Y:S05]  /*13710*/  @!P0 BRA `(.L_x_151) ;  /* 0xfffffffc00f08947 */ /* 0x010fea000383ffff */
[----:B------:R-:W-:Y:S05]  /*13720*/  BRA `(.L_x_150) ;  /* 0xffffff9800507947 */ /* 0x000fea000383ffff */
.L_x_161:
[----:B-1----:R1:W4:Y:S02]  /*13730*/  SYNCS.PHASECHK.TRANS64.TRYWAIT P0, [R8+URZ+0x30], R5 ;  /* 0x00003005080075a7 */ /* 0x00232400080011ff */
[----:B----4-:R-:W-:Y:S05]  /*13740*/  @!P0 NANOSLEEP.SYNCS 0x989680 ;  /* 0x009896800000895d */ /* 0x010fea0003900000 */
[----:B------:R-:W4:Y:S02]  /*13750*/  @!P0 SYNCS.PHASECHK.TRANS64 P0, [R8+URZ+0x30], R5 ;  /* 0x00003005080085a7 */ /* 0x000f2400080010ff */
[----:B----4-:R-:W-:Y:S05]  /*13760*/  @!P0 BRA `(.L_x_161) ;  /* 0xfffffffc00f08947 */ /* 0x010fea000383ffff */
[----:B------:R-:W-:Y:S05]  /*13770*/  BRA `(.L_x_160) ;  /* 0xffffffac00c07947 */ /* 0x000fea000383ffff */
.L_x_171:
[----:B-1----:R1:W4:Y:S02]  /*13780*/  SYNCS.PHASECHK.TRANS64.TRYWAIT P0, [R0+URZ+0x30], R5 ;  /* 0x00003005000075a7 */ /* 0x00232400080011ff */
[----:B----4-:R-:W-:Y:S05]  /*13790*/  @!P0 NANOSLEEP.SYNCS 0x989680 ;  /* 0x009896800000895d */ /* 0x010fea0003900000 */
[----:B------:R-:W4:Y:S02]  /*137a0*/  @!P0 SYNCS.PHASECHK.TRANS64 P0, [R0+URZ+0x30], R5 ;  /* 0x00003005000085a7 */ /* 0x000f2400080010ff */
[----:B----4-:R-:W-:Y:S05]  /*137b0*/  @!P0 BRA `(.L_x_171) ;  /* 0xfffffffc00f08947 */ /* 0x010fea000383ffff */
[----:B------:R-:W-:Y:S05]  /*137c0*/  BRA `(.L_x_170) ;  /* 0xffffffc400547947 */ /* 0x000fea000383ffff */
.L_x_181:
[----:B-1----:R1:W4:Y:S02]  /*137d0*/  SYNCS.PHASECHK.TRANS64.TRYWAIT P0, [R0+URZ+0x30], R3 ;  /* 0x00003003000075a7 */ /* 0x00232400080011ff */
[----:B----4-:R-:W-:Y:S05]  /*137e0*/  @!P0 NANOSLEEP.SYNCS 0x989680 ;  /* 0x009896800000895d */ /* 0x010fea0003900000 */
[----:B------:R-:W4:Y:S02]  /*137f0*/  @!P0 SYNCS.PHASECHK.TRANS64 P0, [R0+URZ+0x30], R3 ;  /* 0x00003003000085a7 */ /* 0x000f2400080010ff */
[----:B----4-:R-:W-:Y:S05]  /*13800*/  @!P0 BRA `(.L_x_181) ;  /* 0xfffffffc00f08947 */ /* 0x010fea000383ffff */
[----:B------:R-:W-:Y:S05]  /*13810*/  BRA `(.L_x_180) ;  /* 0xffffffd800b87947 */ /* 0x000fea000383ffff */
        .weak           $__internal_0_$__cuda_sm10x_tcgen05_guardrail_trap_col_being_dealloced_not_returned_by_alloc
        .type           $__internal_0_$__cuda_sm10x_tcgen05_guardrail_trap_col_being_dealloced_not_returned_by_alloc,@function
        .size           $__internal_0_$__cuda_sm10x_tcgen05_guardrail_trap_col_being_dealloced_not_returned_by_alloc,($__internal_1_$__cuda_sm10x_tcgen05_guardrail_trap_phase_invalid_during_alloc - $__internal_0_$__cuda_sm10x_tcgen05_guardrail_trap_col_being_dealloced_not_returned_by_alloc)
$__internal_0_$__cuda_sm10x_tcgen05_guardrail_trap_col_being_dealloced_not_returned_by_alloc:
[----:B------:R-:W-:Y:S05]  /*13820*/  BPT.TRAP 0x1 ;  /* 0x000000040000795c */ /* 0x000fea0000300000 */
[----:B------:R-:W-:-:S04]  /*13830*/  HFMA2 R3, -RZ, RZ, 0, 0 ;  /* 0x00000000ff037431 */ /* 0x000fc800000001ff */
[----:B------:R-:W-:Y:S05]  /*13840*/  RET.REL.NODEC R2 `(_ZN7cutlass13device_kernelINS_4gemm6kernel13GemmUniversalIN4cute5tupleIJiiiiEEENS1_10collective13CollectiveMmaINS1_46MainloopSm100TmaUmmaWarpSpecializedBlockScaledILi3ELi2ELi1ENS5_IJNS4_1CILi4EEENSA_ILi1EEESC_EEEEENS5_IJNSA_ILi128EEENSA_ILi256EEESF_EEENS5_IJNS_12float_e4m3_tENS_13float_ue8m0_tEEEENS5_IJNS5_IJlSC_lEEENS4_6LayoutINS5_IJNS5_IJNS5_IJNSA_ILi32EEESB_EEEiEEESP_NS5_IJSC_iEEEEEENS5_IJNS5_IJNS5_IJNSA_ILi16EEESB_EEEiEEENS5_IJNS5_IJNSA_ILi0EEESC_EEENSA_ILi512EEEEEENS5_IJSV_iEEEEEEEEEEESK_S12_NS4_8TiledMMAINS4_8MMA_AtomIJNS4_21SM100_MMA_MXF8F6F4_SSISI_SI_fSJ_Li128ELi256ELNS4_4UMMA5MajorE0ELS17_0ELNS16_7ScaleInE0ELS18_0EEEEEENSM_INS5_IJSC_SC_SC_EEENS5_IJSV_SV_SV_EEEEENS5_IJNS4_10UnderscoreES1E_S1E_EEEEENS5_IJNS4_13SM90_TMA_LOADES1H_EEENS5_IJNS4_14ComposedLayoutINS4_7SwizzleILi3ELi4ELi3EEENS4_18smem_ptr_flag_bitsILi8EEENSM_INS5_IJNSA_ILi8EEESF_EEENS5_IJSF_SC_EEEEEEENSM_INS5_IJNS5_IJNS5_IJSO_SC_EEENS5_IJSN_SC_EEEEEESC_NS5_IJSB_SC_EEEEEENS5_IJNS5_IJNS5_IJST_SX_EEESW_EEESV_NS5_IJSC_SX_EEEEEEEEEEEvNS4_8identityENS5_IJNS4_23SM90_TMA_LOAD_MULTICASTES25_EEENS5_IJS1S_NSM_INS5_IJNS5_IJNS5_IJSO_NSA_ILi2EEEEEES1U_EEESC_S1W_EEENS5_IJS1Z_SV_NS5_IJSC_NSA_ILi1024EEEEEEEEEEEEEEvS24_EENS_8epilogue10collective18CollectiveEpilogueINS2H_23Sm100TmaWarpSpecializedILi4ELi2ELi32ELb1ELb0EEEJNS5_IJNSA_ILi64EEESG_SF_EEENS5_IJNSM_IS2M_SC_EENSM_INS5_IJSN_S27_EEENS5_IJSC_SF_EEEEEEEENS_10bfloat16_tESL_S2T_SL_NS2H_6fusion15FusionCallbacksIS2L_NS2U_17LinearCombinationIS2T_fS2T_fLNS_15FloatRoundStyleE2EEES2N_S2S_JEEENS4_5SM1004TMEM4LOAD26SM100_TMEM_LOAD_32dp32b32xES1H_NS1J_INS1K_ILi2ELi4ELi3EEENS1M_ILi16EEENSM_INS5_IJS1O_SN_EEES1U_EEEENS4_39AutoVectorizingCopyWithAssumedAlignmentILi128EEENS4_14SM90_TMA_STOREES38_S3A_S3A_EEEvvEEEEvNT_6ParamsE) ;  /* 0xfffffec402ec7950 */ /* 0x000fea0003c3ffff */
        .weak           $__internal_1_$__cuda_sm10x_tcgen05_guardrail_trap_phase_invalid_during_alloc
        .type           $__internal_1_$__cuda_sm10x_tcgen05_guardrail_trap_phase_invalid_during_alloc,@function
        .size           $__internal_1_$__cuda_sm10x_tcgen05_guardrail_trap_phase_invalid_during_alloc,($__internal_2_$__cuda_sm10x_tcgen05_guardrail_trap_unallocated_columns_being_dealloced - $__internal_1_$__cuda_sm10x_tcgen05_guardrail_trap_phase_invalid_during_alloc)
$__internal_1_$__cuda_sm10x_tcgen05_guardrail_trap_phase_invalid_during_alloc:
[----:B------:R-:W-:Y:S05]  /*13850*/  BPT.TRAP 0x1 ;  /* 0x000000040000795c */ /* 0x000fea0000300000 */
[----:B------:R-:W-:-:S04]  /*13860*/  MOV R5, 0x0 ;  /* 0x0000000000057802 */ /* 0x000fc80000000f00 */
[----:B------:R-:W-:Y:S05]  /*13870*/  RET.REL.NODEC R4 `(_ZN7cutlass13device_kernelINS_4gemm6kernel13GemmUniversalIN4cute5tupleIJiiiiEEENS1_10collective13CollectiveMmaINS1_46MainloopSm100TmaUmmaWarpSpecializedBlockScaledILi3ELi2ELi1ENS5_IJNS4_1CILi4EEENSA_ILi1EEESC_EEEEENS5_IJNSA_ILi128EEENSA_ILi256EEESF_EEENS5_IJNS_12float_e4m3_tENS_13float_ue8m0_tEEEENS5_IJNS5_IJlSC_lEEENS4_6LayoutINS5_IJNS5_IJNS5_IJNSA_ILi32EEESB_EEEiEEESP_NS5_IJSC_iEEEEEENS5_IJNS5_IJNS5_IJNSA_ILi16EEESB_EEEiEEENS5_IJNS5_IJNSA_ILi0EEESC_EEENSA_ILi512EEEEEENS5_IJSV_iEEEEEEEEEEESK_S12_NS4_8TiledMMAINS4_8MMA_AtomIJNS4_21SM100_MMA_MXF8F6F4_SSISI_SI_fSJ_Li128ELi256ELNS4_4UMMA5MajorE0ELS17_0ELNS16_7ScaleInE0ELS18_0EEEEEENSM_INS5_IJSC_SC_SC_EEENS5_IJSV_SV_SV_EEEEENS5_IJNS4_10UnderscoreES1E_S1E_EEEEENS5_IJNS4_13SM90_TMA_LOADES1H_EEENS5_IJNS4_14ComposedLayoutINS4_7SwizzleILi3ELi4ELi3EEENS4_18smem_ptr_flag_bitsILi8EEENSM_INS5_IJNSA_ILi8EEESF_EEENS5_IJSF_SC_EEEEEEENSM_INS5_IJNS5_IJNS5_IJSO_SC_EEENS5_IJSN_SC_EEEEEESC_NS5_IJSB_SC_EEEEEENS5_IJNS5_IJNS5_IJST_SX_EEESW_EEESV_NS5_IJSC_SX_EEEEEEEEEEEvNS4_8identityENS5_IJNS4_23SM90_TMA_LOAD_MULTICASTES25_EEENS5_IJS1S_NSM_INS5_IJNS5_IJNS5_IJSO_NSA_ILi2EEEEEES1U_EEESC_S1W_EEENS5_IJS1Z_SV_NS5_IJSC_NSA_ILi1024EEEEEEEEEEEEEEvS24_EENS_8epilogue10collective18CollectiveEpilogueINS2H_23Sm100TmaWarpSpecializedILi4ELi2ELi32ELb1ELb0EEEJNS5_IJNSA_ILi64EEESG_SF_EEENS5_IJNSM_IS2M_SC_EENSM_INS5_IJSN_S27_EEENS5_IJSC_SF_EEEEEEEENS_10bfloat16_tESL_S2T_SL_NS2H_6fusion15FusionCallbacksIS2L_NS2U_17LinearCombinationIS2T_fS2T_fLNS_15FloatRoundStyleE2EEES2N_S2S_JEEENS4_5SM1004TMEM4LOAD26SM100_TMEM_LOAD_32dp32b32xES1H_NS1J_INS1K_ILi2ELi4ELi3EEENS1M_ILi16EEENSM_INS5_IJS1O_SN_EEES1U_EEEENS4_39AutoVectorizingCopyWithAssumedAlignmentILi128EEENS4_14SM90_TMA_STOREES38_S3A_S3A_EEEvvEEEEvNT_6ParamsE) ;  /* 0xfffffec404e07950 */ /* 0x000fea0003c3ffff */
        .weak           $__internal_2_$__cuda_sm10x_tcgen05_guardrail_trap_unallocated_columns_being_dealloced
        .type           $__internal_2_$__cuda_sm10x_tcgen05_guardrail_trap_unallocated_columns_being_dealloced,@function
        .size           $__internal_2_$__cuda_sm10x_tcgen05_guardrail_trap_unallocated_columns_being_dealloced,(.L_x_239 - $__internal_2_$__cuda_sm10x_tcgen05_guardrail_trap_unallocated_columns_being_dealloced)
$__internal_2_$__cuda_sm10x_tcgen05_guardrail_trap_unallocated_columns_being_dealloced:
[----:B------:R-:W-:Y:S05]  /*13880*/  BPT.TRAP 0x1 ;  /* 0x000000040000795c */ /* 0x000fea0000300000 */
[----:B------:R-:W-:-:S04]  /*13890*/  HFMA2 R3, -RZ, RZ, 0, 0 ;  /* 0x00000000ff037431 */ /* 0x000fc800000001ff */
[----:B------:R-:W-:Y:S05]  /*138a0*/  RET.REL.NODEC R2 `(_ZN7cutlass13device_kernelINS_4gemm6kernel13GemmUniversalIN4cute5tupleIJiiiiEEENS1_10collective13CollectiveMmaINS1_46MainloopSm100TmaUmmaWarpSpecializedBlockScaledILi3ELi2ELi1ENS5_IJNS4_1CILi4EEENSA_ILi1EEESC_EEEEENS5_IJNSA_ILi128EEENSA_ILi256EEESF_EEENS5_IJNS_12float_e4m3_tENS_13float_ue8m0_tEEEENS5_IJNS5_IJlSC_lEEENS4_6LayoutINS5_IJNS5_IJNS5_IJNSA_ILi32EEESB_EEEiEEESP_NS5_IJSC_iEEEEEENS5_IJNS5_IJNS5_IJNSA_ILi16EEESB_EEEiEEENS5_IJNS5_IJNSA_ILi0EEESC_EEENSA_ILi512EEEEEENS5_IJSV_iEEEEEEEEEEESK_S12_NS4_8TiledMMAINS4_8MMA_AtomIJNS4_21SM100_MMA_MXF8F6F4_SSISI_SI_fSJ_Li128ELi256ELNS4_4UMMA5MajorE0ELS17_0ELNS16_7ScaleInE0ELS18_0EEEEEENSM_INS5_IJSC_SC_SC_EEENS5_IJSV_SV_SV_EEEEENS5_IJNS4_10UnderscoreES1E_S1E_EEEEENS5_IJNS4_13SM90_TMA_LOADES1H_EEENS5_IJNS4_14ComposedLayoutINS4_7SwizzleILi3ELi4ELi3EEENS4_18smem_ptr_flag_bitsILi8EEENSM_INS5_IJNSA_ILi8EEESF_EEENS5_IJSF_SC_EEEEEEENSM_INS5_IJNS5_IJNS5_IJSO_SC_EEENS5_IJSN_SC_EEEEEESC_NS5_IJSB_SC_EEEEEENS5_IJNS5_IJNS5_IJST_SX_EEESW_EEESV_NS5_IJSC_SX_EEEEEEEEEEEvNS4_8identityENS5_IJNS4_23SM90_TMA_LOAD_MULTICASTES25_EEENS5_IJS1S_NSM_INS5_IJNS5_IJNS5_IJSO_NSA_ILi2EEEEEES1U_EEESC_S1W_EEENS5_IJS1Z_SV_NS5_IJSC_NSA_ILi1024EEEEEEEEEEEEEEvS24_EENS_8epilogue10collective18CollectiveEpilogueINS2H_23Sm100TmaWarpSpecializedILi4ELi2ELi32ELb1ELb0EEEJNS5_IJNSA_ILi64EEESG_SF_EEENS5_IJNSM_IS2M_SC_EENSM_INS5_IJSN_S27_EEENS5_IJSC_SF_EEEEEEEENS_10bfloat16_tESL_S2T_SL_NS2H_6fusion15FusionCallbacksIS2L_NS2U_17LinearCombinationIS2T_fS2T_fLNS_15FloatRoundStyleE2EEES2N_S2S_JEEENS4_5SM1004TMEM4LOAD26SM100_TMEM_LOAD_32dp32b32xES1H_NS1J_INS1K_ILi2ELi4ELi3EEENS1M_ILi16EEENSM_INS5_IJS1O_SN_EEES1U_EEEENS4_39AutoVectorizingCopyWithAssumedAlignmentILi128EEENS4_14SM90_TMA_STOREES38_S3A_S3A_EEEvvEEEEvNT_6ParamsE) ;  /* 0xfffffec402d47950 */ /* 0x000fea0003c3ffff */
.L_x_238:
[----:B------:R-:W-:-:S00]  /*138b0*/  BRA `(.L_x_238) ;  /* 0xfffffffc00fc7947 */ /* 0x000fc0000383ffff */
[----:B------:R-:W-:-:S00]  /*138c0*/  NOP ;  /* 0x0000000000007918 */ /* 0x000fc00000000000 */
        /* <DEDUP_REMOVED lines=11> */
.L_x_239:


//--------------------- .nv.global.init           --------------------------
	.section	.nv.global.init,"aw",@progbits
.nv.global.init:
	.type		$str$27,@object
	.size		$str$27,($str$28 - $str$27)
$str$27:
        /*0000*/ 	.byte	0x28, 0x61, 0x64, 0x64, 0x72, 0x65, 0x73, 0x73, 0x20, 0x26, 0x20, 0x6d, 0x61, 0x73, 0x6b, 0x29
        /*0010*/ 	.byte	0x20, 0x3d, 0x3d, 0x20, 0x30, 0x00
	.type		$str$28,@object
	.size		$str$28,($str$26 - $str$28)
$str$28:
        /*0016*/ 	.byte	0x2f, 0x74, 0x6d, 0x70, 0x2f, 0x63, 0x75, 0x74, 0x6c, 0x61, 0x73, 0x73, 0x5f, 0x73, 0x77, 0x65
        /*0026*/ 	.byte	0x65, 0x70, 0x5f, 0x73, 0x72, 0x63, 0x2f, 0x69, 0x6e, 0x63, 0x6c, 0x75, 0x64, 0x65, 0x2f, 0x63
        /*0036*/ 	.byte	0x75, 0x74, 0x65, 0x2f, 0x70, 0x6f, 0x69, 0x6e, 0x74, 0x65, 0x72, 0x5f, 0x66, 0x6c, 0x61, 0x67
        /*0046*/ 	.byte	0x67, 0x65, 0x64, 0x2e, 0x68, 0x70, 0x70, 0x00
	.type		$str$26,@object
	.size		$str$26,($str$25 - $str$26)
$str$26:
        /*004e*/ 	.byte	0x2f, 0x74, 0x6d, 0x70, 0x2f, 0x63, 0x75, 0x74, 0x6c, 0x61, 0x73, 0x73, 0x5f, 0x73, 0x77, 0x65
        /*005e*/ 	.byte	0x65, 0x70, 0x5f, 0x73, 0x72, 0x63, 0x2f, 0x69, 0x6e, 0x63, 0x6c, 0x75, 0x64, 0x65, 0x2f, 0x63
        /*006e*/ 	.byte	0x75, 0x74, 0x65, 0x2f, 0x61, 0x74, 0x6f, 0x6d, 0x2f, 0x63, 0x6f, 0x70, 0x79, 0x5f, 0x74, 0x72
        /*007e*/ 	.byte	0x61, 0x69, 0x74, 0x73, 0x5f, 0x73, 0x6d, 0x31, 0x30, 0x30, 0x2e, 0x68, 0x70, 0x70, 0x00
	.type		$str$25,@object
	.size		$str$25,(__unnamed_1 - $str$25)
$str$25:
        /*008d*/ 	.byte	0x28, 0x28, 0x75, 0x69, 0x6e, 0x74, 0x33, 0x32, 0x5f, 0x74, 0x28, 0x74, 0x68, 0x72, 0x65, 0x61
        /*009d*/ 	.byte	0x64, 0x49, 0x64, 0x78, 0x2e, 0x78, 0x29, 0x20, 0x2f, 0x20, 0x33, 0x32, 0x29, 0x20, 0x25, 0x20
        /*00ad*/ 	.byte	0x34, 0x29, 0x20, 0x3d, 0x3d, 0x20, 0x28, 0x28, 0x28, 0x74, 0x6d, 0x65, 0x6d, 0x5f, 0x61, 0x64
        /*00bd*/ 	.byte	0x64, 0x72, 0x20, 0x3e, 0x3e, 0x20, 0x31, 0x36, 0x29, 0x20, 0x2f, 0x20, 0x33, 0x32, 0x29, 0x20
        /*00cd*/ 	.byte	0x25, 0x20, 0x34, 0x29, 0x00
	.type		__unnamed_1,@object
	.size		__unnamed_1,(__unnamed_2 - __unnamed_1)
__unnamed_1:
        /*00d2*/ 	.byte	0x61, 0x75, 0x74, 0x6f, 0x20, 0x63, 0x75, 0x74, 0x65, 0x3a, 0x3a, 0x61, 0x73, 0x5f, 0x70, 0x6f
        /* <DEDUP_REMOVED lines=24> */
        /*0262*/ 	.byte	0x43, 0x3c, 0x34, 0x30, 0x39, 0x36, 0x3e, 0x3e, 0x3e, 0x3e, 0x5d, 0x00
	.type		__unnamed_2,@object
	.size		__unnamed_2,(.L_2 - __unnamed_2)
__unnamed_2:
        /* <DEDUP_REMOVED lines=42> */
        /*050e*/ 	.byte	0x3e, 0x3e, 0x5d, 0x00
.L_2:


//--------------------- .nv.shared._ZN7cutlass13device_kernelINS_4gemm6kernel13GemmUniversalIN4cute5tupleIJiiiiEEENS1_10collective13CollectiveMmaINS1_46MainloopSm100TmaUmmaWarpSpecializedBlockScaledILi3ELi2ELi1ENS5_IJNS4_1CILi4EEENSA_ILi1EEESC_EEEEENS5_IJNSA_ILi128EEENSA_ILi256EEESF_EEENS5_IJNS_12float_e4m3_tENS_13float_ue8m0_tEEEENS5_IJNS5_IJlSC_lEEENS4_6LayoutINS5_IJNS5_IJNS5_IJNSA_ILi32EEESB_EEEiEEESP_NS5_IJSC_iEEEEEENS5_IJNS5_IJNS5_IJNSA_ILi16EEESB_EEEiEEENS5_IJNS5_IJNSA_ILi0EEESC_EEENSA_ILi512EEEEEENS5_IJSV_iEEEEEEEEEEESK_S12_NS4_8TiledMMAINS4_8MMA_AtomIJNS4_21SM100_MMA_MXF8F6F4_SSISI_SI_fSJ_Li128ELi256ELNS4_4UMMA5MajorE0ELS17_0ELNS16_7ScaleInE0ELS18_0EEEEEENSM_INS5_IJSC_SC_SC_EEENS5_IJSV_SV_SV_EEEEENS5_IJNS4_10UnderscoreES1E_S1E_EEEEENS5_IJNS4_13SM90_TMA_LOADES1H_EEENS5_IJNS4_14ComposedLayoutINS4_7SwizzleILi3ELi4ELi3EEENS4_18smem_ptr_flag_bitsILi8EEENSM_INS5_IJNSA_ILi8EEESF_EEENS5_IJSF_SC_EEEEEEENSM_INS5_IJNS5_IJNS5_IJSO_SC_EEENS5_IJSN_SC_EEEEEESC_NS5_IJSB_SC_EEEEEENS5_IJNS5_IJNS5_IJST_SX_EEESW_EEESV_NS5_IJSC_SX_EEEEEEEEEEEvNS4_8identityENS5_IJNS4_23SM90_TMA_LOAD_MULTICASTES25_EEENS5_IJS1S_NSM_INS5_IJNS5_IJNS5_IJSO_NSA_ILi2EEEEEES1U_EEESC_S1W_EEENS5_IJS1Z_SV_NS5_IJSC_NSA_ILi1024EEEEEEEEEEEEEEvS24_EENS_8epilogue10collective18CollectiveEpilogueINS2H_23Sm100TmaWarpSpecializedILi4ELi2ELi32ELb1ELb0EEEJNS5_IJNSA_ILi64EEESG_SF_EEENS5_IJNSM_IS2M_SC_EENSM_INS5_IJSN_S27_EEENS5_IJSC_SF_EEEEEEEENS_10bfloat16_tESL_S2T_SL_NS2H_6fusion15FusionCallbacksIS2L_NS2U_17LinearCombinationIS2T_fS2T_fLNS_15FloatRoundStyleE2EEES2N_S2S_JEEENS4_5SM1004TMEM4LOAD26SM100_TMEM_LOAD_32dp32b32xES1H_NS1J_INS1K_ILi2ELi4ELi3EEENS1M_ILi16EEENSM_INS5_IJS1O_SN_EEES1U_EEEENS4_39AutoVectorizingCopyWithAssumedAlignmentILi128EEENS4_14SM90_TMA_STOREES38_S3A_S3A_EEEvvEEEEvNT_6ParamsE --------------------------
	.section	.nv.shared._ZN7cutlass13device_kernelINS_4gemm6kernel13GemmUniversalIN4cute5tupleIJiiiiEEENS1_10collective13CollectiveMmaINS1_46MainloopSm100TmaUmmaWarpSpecializedBlockScaledILi3ELi2ELi1ENS5_IJNS4_1CILi4EEENSA_ILi1EEESC_EEEEENS5_IJNSA_ILi128EEENSA_ILi256EEESF_EEENS5_IJNS_12float_e4m3_tENS_13float_ue8m0_tEEEENS5_IJNS5_IJlSC_lEEENS4_6LayoutINS5_IJNS5_IJNS5_IJNSA_ILi32EEESB_EEEiEEESP_NS5_IJSC_iEEEEEENS5_IJNS5_IJNS5_IJNSA_ILi16EEESB_EEEiEEENS5_IJNS5_IJNSA_ILi0EEESC_EEENSA_ILi512EEEEEENS5_IJSV_iEEEEEEEEEEESK_S12_NS4_8TiledMMAINS4_8MMA_AtomIJNS4_21SM100_MMA_MXF8F6F4_SSISI_SI_fSJ_Li128ELi256ELNS4_4UMMA5MajorE0ELS17_0ELNS16_7ScaleInE0ELS18_0EEEEEENSM_INS5_IJSC_SC_SC_EEENS5_IJSV_SV_SV_EEEEENS5_IJNS4_10UnderscoreES1E_S1E_EEEEENS5_IJNS4_13SM90_TMA_LOADES1H_EEENS5_IJNS4_14ComposedLayoutINS4_7SwizzleILi3ELi4ELi3EEENS4_18smem_ptr_flag_bitsILi8EEENSM_INS5_IJNSA_ILi8EEESF_EEENS5_IJSF_SC_EEEEEEENSM_INS5_IJNS5_IJNS5_IJSO_SC_EEENS5_IJSN_SC_EEEEEESC_NS5_IJSB_SC_EEEEEENS5_IJNS5_IJNS5_IJST_SX_EEESW_EEESV_NS5_IJSC_SX_EEEEEEEEEEEvNS4_8identityENS5_IJNS4_23SM90_TMA_LOAD_MULTICASTES25_EEENS5_IJS1S_NSM_INS5_IJNS5_IJNS5_IJSO_NSA_ILi2EEEEEES1U_EEESC_S1W_EEENS5_IJS1Z_SV_NS5_IJSC_NSA_ILi1024EEEEEEEEEEEEEEvS24_EENS_8epilogue10collective18CollectiveEpilogueINS2H_23Sm100TmaWarpSpecializedILi4ELi2ELi32ELb1ELb0EEEJNS5_IJNSA_ILi64EEESG_SF_EEENS5_IJNSM_IS2M_SC_EENSM_INS5_IJSN_S27_EEENS5_IJSC_SF_EEEEEEEENS_10bfloat16_tESL_S2T_SL_NS2H_6fusion15FusionCallbacksIS2L_NS2U_17LinearCombinationIS2T_fS2T_fLNS_15FloatRoundStyleE2EEES2N_S2S_JEEENS4_5SM1004TMEM4LOAD26SM100_TMEM_LOAD_32dp32b32xES1H_NS1J_INS1K_ILi2ELi4ELi3EEENS1M_ILi16EEENSM_INS5_IJS1O_SN_EEES1U_EEEENS4_39AutoVectorizingCopyWithAssumedAlignmentILi128EEENS4_14SM90_TMA_STOREES38_S3A_S3A_EEEvvEEEEvNT_6ParamsE,"aw",@nobits
	.sectionflags	@""
	.align	16
	.zero		1024


//--------------------- .nv.shared.reserved.0     --------------------------
	.section	.nv.shared.reserved.0,"aw",@nobits
	.weak		__nv_reservedSMEM_offset_0_alias
	.size		__nv_reservedSMEM_offset_0_alias, 0, 64
	.other		__nv_reservedSMEM_offset_0_alias,@"STO_CUDA_RESERVED_SHARED STV_DEFAULT"
__nv_reservedSMEM_offset_0_alias:
	.zero		0
.nv.shared.reserved.0:
	.zero		64
	.weak		__nv_reservedSMEM_tcgen05_partition
	.type		__nv_reservedSMEM_tcgen05_partition,@object
	.size		__nv_reservedSMEM_tcgen05_partition,(.L_0 - __nv_reservedSMEM_tcgen05_partition)
__nv_reservedSMEM_tcgen05_partition:
	.zero		32
.L_0:


//--------------------- .nv.global                --------------------------
	.section	.nv.global,"aw",@nobits
.nv.global:
	.type		_ZN40_INTERNAL_bb36273e_4_k_cu_9aa59ecb_369724cute1_E,@object
	.size		_ZN40_INTERNAL_bb36273e_4_k_cu_9aa59ecb_369724cute1_E,(_ZN40_INTERNAL_bb36273e_4_k_cu_9aa59ecb_369724cuda3std3__45__cpo6cbeginE - _ZN40_INTERNAL_bb36273e_4_k_cu_9aa59ecb_369724cute1_E)
_ZN40_INTERNAL_bb36273e_4_k_cu_9aa59ecb_369724cute1_E:
	.zero		1
	.type		_ZN40_INTERNAL_bb36273e_4_k_cu_9aa59ecb_369724cuda3std3__45__cpo6cbeginE,@object
	.size		_ZN40_INTERNAL_bb36273e_4_k_cu_9aa59ecb_369724cuda3std3__45__cpo6cbeginE,(_ZN40_INTERNAL_bb36273e_4_k_cu_9aa59ecb_369724cuda3std3__48in_placeE - _ZN40_INTERNAL_bb36273e_4_k_cu_9aa59ecb_369724cuda3std3__45__cpo6cbeginE)
_ZN40_INTERNAL_bb36273e_4_k_cu_9aa59ecb_369724cuda3std3__45__cpo6cbeginE:
	.zero		1
	.type		_ZN40_INTERNAL_bb36273e_4_k_cu_9aa59ecb_369724cuda3std3__48in_placeE,@object
	.size		_ZN40_INTERNAL_bb36273e_4_k_cu_9aa59ecb_369724cuda3std3__48in_placeE,(_ZN40_INTERNAL_bb36273e_4_k_cu_9aa59ecb_369724cuda3std6ranges3__45__cpo9iter_moveE - _ZN40_INTERNAL_bb36273e_4_k_cu_9aa59ecb_369724cuda3std3__48in_placeE)
_ZN40_INTERNAL_bb36273e_4_k_cu_9aa59ecb_369724cuda3std3__48in_placeE:
	.zero		1
	.type		_ZN40_INTERNAL_bb36273e_4_k_cu_9aa59ecb_369724cuda3std6ranges3__45__cpo9iter_moveE,@object
	.size		_ZN40_INTERNAL_bb36273e_4_k_cu_9aa59ecb_369724cuda3std6ranges3__45__cpo9iter_moveE,(_ZN40_INTERNAL_bb36273e_4_k_cu_9aa59ecb_369724cuda3std3__45__cpo5beginE - _ZN40_INTERNAL_bb36273e_4_k_cu_9aa59ecb_369724cuda3std6ranges3__45__cpo9iter_moveE)
_ZN40_INTERNAL_bb36273e_4_k_cu_9aa59ecb_369724cuda3std6ranges3__45__cpo9iter_moveE:
	.zero		1
	.type		_ZN40_INTERNAL_bb36273e_4_k_cu_9aa59ecb_369724cuda3std3__45__cpo5beginE,@object
	.size		_ZN40_INTERNAL_bb36273e_4_k_cu_9aa59ecb_369724cuda3std3__45__cpo5beginE,(_ZN40_INTERNAL_bb36273e_4_k_cu_9aa59ecb_369724cuda3std3__442_GLOBAL__N__bb36273e_4_k_cu_9aa59ecb_369726ignoreE - _ZN40_INTERNAL_bb36273e_4_k_cu_9aa59ecb_369724cuda3std3__45__cpo5beginE)
_ZN40_INTERNAL_bb36273e_4_k_cu_9aa59ecb_369724cuda3std3__45__cpo5beginE:
	.zero		1
	.type		_ZN40_INTERNAL_bb36273e_4_k_cu_9aa59ecb_369724cuda3std3__442_GLOBAL__N__bb36273e_4_k_cu_9aa59ecb_369726ignoreE,@object
	.size		_ZN40_INTERNAL_bb36273e_4_k_cu_9aa59ecb_369724cuda3std3__442_GLOBAL__N__bb36273e_4_k_cu_9aa59ecb_369726ignoreE,(_ZN40_INTERNAL_bb36273e_4_k_cu_9aa59ecb_369724cute7productE - _ZN40_INTERNAL_bb36273e_4_k_cu_9aa59ecb_369724cuda3std3__442_GLOBAL__N__bb36273e_4_k_cu_9aa59ecb_369726ignoreE)
_ZN40_INTERNAL_bb36273e_4_k_cu_9aa59ecb_369724cuda3std3__442_GLOBAL__N__bb36273e_4_k_cu_9aa59ecb_369726ignoreE:
	.zero		1
	.type		_ZN40_INTERNAL_bb36273e_4_k_cu_9aa59ecb_369724cute7productE,@object
	.size		_ZN40_INTERNAL_bb36273e_4_k_cu_9aa59ecb_369724cute7productE,(_ZN40_INTERNAL_bb36273e_4_k_cu_9aa59ecb_369724cuda3std3__45__cpo3endE - _ZN40_INTERNAL_bb36273e_4_k_cu_9aa59ecb_369724cute7productE)
_ZN40_INTERNAL_bb36273e_4_k_cu_9aa59ecb_369724cute7productE:
	.zero		1
	.type		_ZN40_INTERNAL_bb36273e_4_k_cu_9aa59ecb_369724cuda3std3__45__cpo3endE,@object
	.size		_ZN40_INTERNAL_bb36273e_4_k_cu_9aa59ecb_369724cuda3std3__45__cpo3endE,(_ZN40_INTERNAL_bb36273e_4_k_cu_9aa59ecb_369724cuda3std3__419piecewise_constructE - _ZN40_INTERNAL_bb36273e_4_k_cu_9aa59ecb_369724cuda3std3__45__cpo3endE)
_ZN40_INTERNAL_bb36273e_4_k_cu_9aa59ecb_369724cuda3std3__45__cpo3endE:
	.zero		1
	.type		_ZN40_INTERNAL_bb36273e_4_k_cu_9aa59ecb_369724cuda3std3__419piecewise_constructE,@object
	.size		_ZN40_INTERNAL_bb36273e_4_k_cu_9aa59ecb_369724cuda3std3__419piecewise_constructE,(_ZN40_INTERNAL_bb36273e_4_k_cu_9aa59ecb_369724cuda3std3__45__cpo4cendE - _ZN40_INTERNAL_bb36273e_4_k_cu_9aa59ecb_369724cuda3std3__419piecewise_constructE)
_ZN40_INTERNAL_bb36273e_4_k_cu_9aa59ecb_369724cuda3std3__419piecewise_constructE:
	.zero		1
	.type		_ZN40_INTERNAL_bb36273e_4_k_cu_9aa59ecb_369724cuda3std3__45__cpo4cendE,@object
	.size		_ZN40_INTERNAL_bb36273e_4_k_cu_9aa59ecb_369724cuda3std3__45__cpo4cendE,(_ZN40_INTERNAL_bb36273e_4_k_cu_9aa59ecb_369724cuda3std6ranges3__45__cpo4swapE - _ZN40_INTERNAL_bb36273e_4_k_cu_9aa59ecb_369724cuda3std3__45__cpo4cendE)
_ZN40_INTERNAL_bb36273e_4_k_cu_9aa59ecb_369724cuda3std3__45__cpo4cendE:
	.zero		1
	.type		_ZN40_INTERNAL_bb36273e_4_k_cu_9aa59ecb_369724cuda3std6ranges3__45__cpo4swapE,@object
	.size		_ZN40_INTERNAL_bb36273e_4_k_cu_9aa59ecb_369724cuda3std6ranges3__45__cpo4swapE,(.L_10 - _ZN40_INTERNAL_bb36273e_4_k_cu_9aa59ecb_369724cuda3std6ranges3__45__cpo4swapE)
_ZN40_INTERNAL_bb36273e_4_k_cu_9aa59ecb_369724cuda3std6ranges3__45__cpo4swapE:
	.zero		1
.L_10:


//--------------------- .nv.constant0._ZN7cutlass13device_kernelINS_4gemm6kernel13GemmUniversalIN4cute5tupleIJiiiiEEENS1_10collective13CollectiveMmaINS1_46MainloopSm100TmaUmmaWarpSpecializedBlockScaledILi3ELi2ELi1ENS5_IJNS4_1CILi4EEENSA_ILi1EEESC_EEEEENS5_IJNSA_ILi128EEENSA_ILi256EEESF_EEENS5_IJNS_12float_e4m3_tENS_13float_ue8m0_tEEEENS5_IJNS5_IJlSC_lEEENS4_6LayoutINS5_IJNS5_IJNS5_IJNSA_ILi32EEESB_EEEiEEESP_NS5_IJSC_iEEEEEENS5_IJNS5_IJNS5_IJNSA_ILi16EEESB_EEEiEEENS5_IJNS5_IJNSA_ILi0EEESC_EEENSA_ILi512EEEEEENS5_IJSV_iEEEEEEEEEEESK_S12_NS4_8TiledMMAINS4_8MMA_AtomIJNS4_21SM100_MMA_MXF8F6F4_SSISI_SI_fSJ_Li128ELi256ELNS4_4UMMA5MajorE0ELS17_0ELNS16_7ScaleInE0ELS18_0EEEEEENSM_INS5_IJSC_SC_SC_EEENS5_IJSV_SV_SV_EEEEENS5_IJNS4_10UnderscoreES1E_S1E_EEEEENS5_IJNS4_13SM90_TMA_LOADES1H_EEENS5_IJNS4_14ComposedLayoutINS4_7SwizzleILi3ELi4ELi3EEENS4_18smem_ptr_flag_bitsILi8EEENSM_INS5_IJNSA_ILi8EEESF_EEENS5_IJSF_SC_EEEEEEENSM_INS5_IJNS5_IJNS5_IJSO_SC_EEENS5_IJSN_SC_EEEEEESC_NS5_IJSB_SC_EEEEEENS5_IJNS5_IJNS5_IJST_SX_EEESW_EEESV_NS5_IJSC_SX_EEEEEEEEEEEvNS4_8identityENS5_IJNS4_23SM90_TMA_LOAD_MULTICASTES25_EEENS5_IJS1S_NSM_INS5_IJNS5_IJNS5_IJSO_NSA_ILi2EEEEEES1U_EEESC_S1W_EEENS5_IJS1Z_SV_NS5_IJSC_NSA_ILi1024EEEEEEEEEEEEEEvS24_EENS_8epilogue10collective18CollectiveEpilogueINS2H_23Sm100TmaWarpSpecializedILi4ELi2ELi32ELb1ELb0EEEJNS5_IJNSA_ILi64EEESG_SF_EEENS5_IJNSM_IS2M_SC_EENSM_INS5_IJSN_S27_EEENS5_IJSC_SF_EEEEEEEENS_10bfloat16_tESL_S2T_SL_NS2H_6fusion15FusionCallbacksIS2L_NS2U_17LinearCombinationIS2T_fS2T_fLNS_15FloatRoundStyleE2EEES2N_S2S_JEEENS4_5SM1004TMEM4LOAD26SM100_TMEM_LOAD_32dp32b32xES1H_NS1J_INS1K_ILi2ELi4ELi3EEENS1M_ILi16EEENSM_INS5_IJS1O_SN_EEES1U_EEEENS4_39AutoVectorizingCopyWithAssumedAlignmentILi128EEENS4_14SM90_TMA_STOREES38_S3A_S3A_EEEvvEEEEvNT_6ParamsE --------------------------
	.section	.nv.constant0._ZN7cutlass13device_kernelINS_4gemm6kernel13GemmUniversalIN4cute5tupleIJiiiiEEENS1_10collective13CollectiveMmaINS1_46MainloopSm100TmaUmmaWarpSpecializedBlockScaledILi3ELi2ELi1ENS5_IJNS4_1CILi4EEENSA_ILi1EEESC_EEEEENS5_IJNSA_ILi128EEENSA_ILi256EEESF_EEENS5_IJNS_12float_e4m3_tENS_13float_ue8m0_tEEEENS5_IJNS5_IJlSC_lEEENS4_6LayoutINS5_IJNS5_IJNS5_IJNSA_ILi32EEESB_EEEiEEESP_NS5_IJSC_iEEEEEENS5_IJNS5_IJNS5_IJNSA_ILi16EEESB_EEEiEEENS5_IJNS5_IJNSA_ILi0EEESC_EEENSA_ILi512EEEEEENS5_IJSV_iEEEEEEEEEEESK_S12_NS4_8TiledMMAINS4_8MMA_AtomIJNS4_21SM100_MMA_MXF8F6F4_SSISI_SI_fSJ_Li128ELi256ELNS4_4UMMA5MajorE0ELS17_0ELNS16_7ScaleInE0ELS18_0EEEEEENSM_INS5_IJSC_SC_SC_EEENS5_IJSV_SV_SV_EEEEENS5_IJNS4_10UnderscoreES1E_S1E_EEEEENS5_IJNS4_13SM90_TMA_LOADES1H_EEENS5_IJNS4_14ComposedLayoutINS4_7SwizzleILi3ELi4ELi3EEENS4_18smem_ptr_flag_bitsILi8EEENSM_INS5_IJNSA_ILi8EEESF_EEENS5_IJSF_SC_EEEEEEENSM_INS5_IJNS5_IJNS5_IJSO_SC_EEENS5_IJSN_SC_EEEEEESC_NS5_IJSB_SC_EEEEEENS5_IJNS5_IJNS5_IJST_SX_EEESW_EEESV_NS5_IJSC_SX_EEEEEEEEEEEvNS4_8identityENS5_IJNS4_23SM90_TMA_LOAD_MULTICASTES25_EEENS5_IJS1S_NSM_INS5_IJNS5_IJNS5_IJSO_NSA_ILi2EEEEEES1U_EEESC_S1W_EEENS5_IJS1Z_SV_NS5_IJSC_NSA_ILi1024EEEEEEEEEEEEEEvS24_EENS_8epilogue10collective18CollectiveEpilogueINS2H_23Sm100TmaWarpSpecializedILi4ELi2ELi32ELb1ELb0EEEJNS5_IJNSA_ILi64EEESG_SF_EEENS5_IJNSM_IS2M_SC_EENSM_INS5_IJSN_S27_EEENS5_IJSC_SF_EEEEEEEENS_10bfloat16_tESL_S2T_SL_NS2H_6fusion15FusionCallbacksIS2L_NS2U_17LinearCombinationIS2T_fS2T_fLNS_15FloatRoundStyleE2EEES2N_S2S_JEEENS4_5SM1004TMEM4LOAD26SM100_TMEM_LOAD_32dp32b32xES1H_NS1J_INS1K_ILi2ELi4ELi3EEENS1M_ILi16EEENSM_INS5_IJS1O_SN_EEES1U_EEEENS4_39AutoVectorizingCopyWithAssumedAlignmentILi128EEENS4_14SM90_TMA_STOREES38_S3A_S3A_EEEvvEEEEvNT_6ParamsE,"a",@progbits
	.sectionflags	@""
	.align	4
.nv.constant0._ZN7cutlass13device_kernelINS_4gemm6kernel13GemmUniversalIN4cute5tupleIJiiiiEEENS1_10collective13CollectiveMmaINS1_46MainloopSm100TmaUmmaWarpSpecializedBlockScaledILi3ELi2ELi1ENS5_IJNS4_1CILi4EEENSA_ILi1EEESC_EEEEENS5_IJNSA_ILi128EEENSA_ILi256EEESF_EEENS5_IJNS_12float_e4m3_tENS_13float_ue8m0_tEEEENS5_IJNS5_IJlSC_lEEENS4_6LayoutINS5_IJNS5_IJNS5_IJNSA_ILi32EEESB_EEEiEEESP_NS5_IJSC_iEEEEEENS5_IJNS5_IJNS5_IJNSA_ILi16EEESB_EEEiEEENS5_IJNS5_IJNSA_ILi0EEESC_EEENSA_ILi512EEEEEENS5_IJSV_iEEEEEEEEEEESK_S12_NS4_8TiledMMAINS4_8MMA_AtomIJNS4_21SM100_MMA_MXF8F6F4_SSISI_SI_fSJ_Li128ELi256ELNS4_4UMMA5MajorE0ELS17_0ELNS16_7ScaleInE0ELS18_0EEEEEENSM_INS5_IJSC_SC_SC_EEENS5_IJSV_SV_SV_EEEEENS5_IJNS4_10UnderscoreES1E_S1E_EEEEENS5_IJNS4_13SM90_TMA_LOADES1H_EEENS5_IJNS4_14ComposedLayoutINS4_7SwizzleILi3ELi4ELi3EEENS4_18smem_ptr_flag_bitsILi8EEENSM_INS5_IJNSA_ILi8EEESF_EEENS5_IJSF_SC_EEEEEEENSM_INS5_IJNS5_IJNS5_IJSO_SC_EEENS5_IJSN_SC_EEEEEESC_NS5_IJSB_SC_EEEEEENS5_IJNS5_IJNS5_IJST_SX_EEESW_EEESV_NS5_IJSC_SX_EEEEEEEEEEEvNS4_8identityENS5_IJNS4_23SM90_TMA_LOAD_MULTICASTES25_EEENS5_IJS1S_NSM_INS5_IJNS5_IJNS5_IJSO_NSA_ILi2EEEEEES1U_EEESC_S1W_EEENS5_IJS1Z_SV_NS5_IJSC_NSA_ILi1024EEEEEEEEEEEEEEvS24_EENS_8epilogue10collective18CollectiveEpilogueINS2H_23Sm100TmaWarpSpecializedILi4ELi2ELi32ELb1ELb0EEEJNS5_IJNSA_ILi64EEESG_SF_EEENS5_IJNSM_IS2M_SC_EENSM_INS5_IJSN_S27_EEENS5_IJSC_SF_EEEEEEEENS_10bfloat16_tESL_S2T_SL_NS2H_6fusion15FusionCallbacksIS2L_NS2U_17LinearCombinationIS2T_fS2T_fLNS_15FloatRoundStyleE2EEES2N_S2S_JEEENS4_5SM1004TMEM4LOAD26SM100_TMEM_LOAD_32dp32b32xES1H_NS1J_INS1K_ILi2ELi4ELi3EEENS1M_ILi16EEENSM_INS5_IJS1O_SN_EEES1U_EEEENS4_39AutoVectorizingCopyWithAssumedAlignmentILi128EEENS4_14SM90_TMA_STOREES38_S3A_S3A_EEEvvEEEEvNT_6ParamsE:
	.zero		3968


//--------------------- SYMBOLS --------------------------

	.type		.nv.reservedSmem.offset0,@object
	.size		.nv.reservedSmem.offset0,0x4
	.type		.nv.reservedSmem.cap,@object
	.size		.nv.reservedSmem.cap,0x4
	.type		__assertfail,@function
